// auto-generated by cutlass_sweep.gemm — config: {"arch": "sm_100", "cluster_m": 2, "cluster_n": 4, "dtype": "nvfp4", "dtype_b": "nvfp4", "layout": "nt", "stages": 0, "tile_k": 64, "tile_m": 256, "tile_n": 256}
#include "cutlass/cutlass.h"
#include "cutlass/gemm/collective/collective_builder.hpp"
#include "cutlass/gemm/device/gemm_universal_adapter.h"
#include "cutlass/gemm/kernel/gemm_universal.hpp"
#include "cutlass/epilogue/collective/collective_builder.hpp"

using ElemA = cutlass::nv_float4_t<cutlass::float_e2m1_t>;
using ElemB = cutlass::nv_float4_t<cutlass::float_e2m1_t>;
using ElemCD = cutlass::bfloat16_t;
using Acc  = float;
using TileShape    = cute::Shape<cute::_256, cute::_256, cute::_64>;
using ClusterShape = cute::Shape<cute::_2, cute::_4, cute::_1>;

using CollectiveEpilogue = typename cutlass::epilogue::collective::CollectiveBuilder<
    cutlass::arch::Sm100, cutlass::arch::OpClassTensorOp,
    TileShape, ClusterShape,
    cutlass::epilogue::collective::EpilogueTileAuto,
    Acc, Acc,
    ElemCD, cutlass::layout::RowMajor, 128 / cutlass::sizeof_bits<ElemCD>::value,
    ElemCD, cutlass::layout::RowMajor, 128 / cutlass::sizeof_bits<ElemCD>::value,
    cutlass::epilogue::collective::EpilogueScheduleAuto
  >::CollectiveOp;

using CollectiveMainloop = typename cutlass::gemm::collective::CollectiveBuilder<
    cutlass::arch::Sm100, cutlass::arch::OpClassBlockScaledTensorOp,
    ElemA, cutlass::layout::RowMajor, 32,
    ElemB, cutlass::layout::ColumnMajor, 32,
    Acc,
    TileShape, ClusterShape,
    cutlass::gemm::collective::StageCountAutoCarveout<static_cast<int>(sizeof(typename CollectiveEpilogue::SharedStorage))>,
    cutlass::gemm::collective::KernelScheduleAuto
  >::CollectiveOp;

using GemmKernel = cutlass::gemm::kernel::GemmUniversal<
    cute::Shape<int,int,int,int>,
    CollectiveMainloop,
    CollectiveEpilogue
>;
using Gemm = cutlass::gemm::device::GemmUniversalAdapter<GemmKernel>;

// Force the device kernel symbol into the cubin without needing a host main.
auto* _anchor = &cutlass::device_kernel<GemmKernel>;


// ===== COMPILED SASS (sm_100a) =====

	.target	sm_100a

	.elftype	@"ET_EXEC"


//--------------------- .note.nv.tkinfo           --------------------------
	.section	.note.nv.tkinfo,"",@"SHT_NOTE"
	.sectionflags	@"SHF_NOTE_NV_TKINFO"
	.tkinfo
        /*0018*/ 	.word	0x00000002
        /*0030*/ 	.string	""
        /*0030*/ 	.string	"ptxas"
        /*0030*/ 	.string	"Cuda compilation tools, release 13.0, V13.0.88"
        /*0030*/ 	.string	"Build cuda_13.0.r13.0/compiler.36424714_0"
        /*0030*/ 	.string	"-arch sm_100a -m 64 "



//--------------------- .note.nv.cuinfo           --------------------------
	.section	.note.nv.cuinfo,"",@"SHT_NOTE"
	.sectionflags	@"SHF_NOTE_NV_CUINFO"
        /*0018*/ 	.short	0x0002
        /*001a*/ 	.short	0x0064
        /*001c*/ 	.short	0x0082
	.zero		2


//--------------------- .nv.info                  --------------------------
	.section	.nv.info,"",@"SHT_CUDA_INFO"
	.align	4


	//----- nvinfo : EIATTR_REGCOUNT
	.align		4
        /*0000*/ 	.byte	0x04, 0x2f
        /*0002*/ 	.short	(.L_19 - .L_18)
	.align		4
.L_18:
        /*0004*/ 	.word	index@(_ZN7cutlass13device_kernelINS_4gemm6kernel13GemmUniversalIN4cute5tupleIJiiiiEEENS1_10collective13CollectiveMmaINS1_46MainloopSm100TmaUmmaWarpSpecializedBlockScaledILi16ELi2ELi1ENS5_IJNS4_1CILi2EEENSA_ILi4EEENSA_ILi1EEEEEEEENS5_IJNSA_ILi256EEESG_NSA_ILi64EEEEEENS5_IJNS_12float_e2m1_tENS_13float_ue4m3_tEEEENS5_IJNS5_IJlSD_lEEENS4_6LayoutINS5_IJNS5_IJNS5_IJNSA_ILi32EEESC_EEEiEEENS5_IJNS5_IJNSA_ILi16EEESC_EEEiEEENS5_IJSD_iEEEEEENS5_IJST_NS5_IJNS5_IJNSA_ILi0EEESD_EEENSA_ILi512EEEEEENS5_IJSW_iEEEEEEEEEEESL_S13_NS4_8TiledMMAINS4_8MMA_AtomIJNS4_23SM100_MMA_MXF4_2x1SM_SSISJ_SJ_fSK_Li256ELi256ELi16ELNS4_4UMMA5MajorE0ELS18_0ELNS17_7ScaleInE0ELS19_0EEEEEENSN_INS5_IJSD_SD_SD_EEENS5_IJSW_SW_SW_EEEEENS5_IJNS4_10UnderscoreES1F_S1F_EEEEENS5_IJNS4_28SM100_TMA_2SM_LOAD_MULTICASTES1I_EEENS5_IJNS4_14ComposedLayoutINS4_7SwizzleILi1ELi4ELi3EEENS4_18smem_ptr_flag_bitsILi4EEENSN_INS5_IJNSA_ILi8EEESH_EEENS5_IJSH_SD_EEEEEEENSN_INS5_IJNS5_IJNS5_IJSP_SD_EEESS_EEESD_NS5_IJSD_SD_EEEEEENS5_IJNS5_IJNS5_IJSS_SY_EEESX_EEESW_NS5_IJSC_SY_EEEEEEEEEEEvNS4_8identityENS5_IJNS4_18SM100_TMA_2SM_LOADES1I_EEENS5_IJS1T_NSN_INS5_IJNS5_IJNS5_IJSP_SB_EEESS_EEESD_S1W_EEENS5_IJS1Z_SW_NS5_IJSC_NSA_ILi1024EEEEEEEEEEEEEEvS24_EENS_8epilogue10collective18CollectiveEpilogueINS2G_23Sm100TmaWarpSpecializedILi4ELi2ELi64ELb1ELb0EEEJNS5_IJNSA_ILi128EEESG_SH_EEENS5_IJNSN_IS2L_SD_EENSN_ISH_SD_EEEEENS_10bfloat16_tESM_S2Q_SM_NS2G_6fusion15FusionCallbacksIS2K_NS2R_17LinearCombinationIS2Q_fS2Q_fLNS_15FloatRoundStyleE2EEES2M_S2P_JEEENS4_5SM1004TMEM4LOAD26SM100_TMEM_LOAD_32dp32b64xENS4_13SM90_TMA_LOADENS1K_INS1L_ILi3ELi4ELi3EEENS1N_ILi16EEES1S_EENS4_39AutoVectorizingCopyWithAssumedAlignmentILi128EEENS4_14SM90_TMA_STOREES34_S36_S36_EEEvvEEEEvNT_6ParamsE)
        /*0008*/ 	.word	0x000000ae


	//----- nvinfo : EIATTR_FRAME_SIZE
	.align		4
.L_19:
        /*000c*/ 	.byte	0x04, 0x11
        /*000e*/ 	.short	(.L_21 - .L_20)
	.align		4
.L_20:
        /*0010*/ 	.word	index@($__internal_2_$__cuda_sm10x_tcgen05_guardrail_trap_unallocated_columns_being_dealloced)
        /*0014*/ 	.word	0x00000000


	//----- nvinfo : EIATTR_FRAME_SIZE
	.align		4
.L_21:
        /*0018*/ 	.byte	0x04, 0x11
        /*001a*/ 	.short	(.L_23 - .L_22)
	.align		4
.L_22:
        /*001c*/ 	.word	index@($__internal_1_$__cuda_sm10x_tcgen05_guardrail_trap_phase_invalid_during_alloc)
        /*0020*/ 	.word	0x00000000


	//----- nvinfo : EIATTR_FRAME_SIZE
	.align		4
.L_23:
        /*0024*/ 	.byte	0x04, 0x11
        /*0026*/ 	.short	(.L_25 - .L_24)
	.align		4
.L_24:
        /*0028*/ 	.word	index@($__internal_0_$__cuda_sm10x_tcgen05_guardrail_trap_col_being_dealloced_not_returned_by_alloc)
        /*002c*/ 	.word	0x00000000


	//----- nvinfo : EIATTR_FRAME_SIZE
	.align		4
.L_25:
        /*0030*/ 	.byte	0x04, 0x11
        /*0032*/ 	.short	(.L_27 - .L_26)
	.align		4
.L_26:
        /*0034*/ 	.word	index@(_ZN7cutlass13device_kernelINS_4gemm6kernel13GemmUniversalIN4cute5tupleIJiiiiEEENS1_10collective13CollectiveMmaINS1_46MainloopSm100TmaUmmaWarpSpecializedBlockScaledILi16ELi2ELi1ENS5_IJNS4_1CILi2EEENSA_ILi4EEENSA_ILi1EEEEEEEENS5_IJNSA_ILi256EEESG_NSA_ILi64EEEEEENS5_IJNS_12float_e2m1_tENS_13float_ue4m3_tEEEENS5_IJNS5_IJlSD_lEEENS4_6LayoutINS5_IJNS5_IJNS5_IJNSA_ILi32EEESC_EEEiEEENS5_IJNS5_IJNSA_ILi16EEESC_EEEiEEENS5_IJSD_iEEEEEENS5_IJST_NS5_IJNS5_IJNSA_ILi0EEESD_EEENSA_ILi512EEEEEENS5_IJSW_iEEEEEEEEEEESL_S13_NS4_8TiledMMAINS4_8MMA_AtomIJNS4_23SM100_MMA_MXF4_2x1SM_SSISJ_SJ_fSK_Li256ELi256ELi16ELNS4_4UMMA5MajorE0ELS18_0ELNS17_7ScaleInE0ELS19_0EEEEEENSN_INS5_IJSD_SD_SD_EEENS5_IJSW_SW_SW_EEEEENS5_IJNS4_10UnderscoreES1F_S1F_EEEEENS5_IJNS4_28SM100_TMA_2SM_LOAD_MULTICASTES1I_EEENS5_IJNS4_14ComposedLayoutINS4_7SwizzleILi1ELi4ELi3EEENS4_18smem_ptr_flag_bitsILi4EEENSN_INS5_IJNSA_ILi8EEESH_EEENS5_IJSH_SD_EEEEEEENSN_INS5_IJNS5_IJNS5_IJSP_SD_EEESS_EEESD_NS5_IJSD_SD_EEEEEENS5_IJNS5_IJNS5_IJSS_SY_EEESX_EEESW_NS5_IJSC_SY_EEEEEEEEEEEvNS4_8identityENS5_IJNS4_18SM100_TMA_2SM_LOADES1I_EEENS5_IJS1T_NSN_INS5_IJNS5_IJNS5_IJSP_SB_EEESS_EEESD_S1W_EEENS5_IJS1Z_SW_NS5_IJSC_NSA_ILi1024EEEEEEEEEEEEEEvS24_EENS_8epilogue10collective18CollectiveEpilogueINS2G_23Sm100TmaWarpSpecializedILi4ELi2ELi64ELb1ELb0EEEJNS5_IJNSA_ILi128EEESG_SH_EEENS5_IJNSN_IS2L_SD_EENSN_ISH_SD_EEEEENS_10bfloat16_tESM_S2Q_SM_NS2G_6fusion15FusionCallbacksIS2K_NS2R_17LinearCombinationIS2Q_fS2Q_fLNS_15FloatRoundStyleE2EEES2M_S2P_JEEENS4_5SM1004TMEM4LOAD26SM100_TMEM_LOAD_32dp32b64xENS4_13SM90_TMA_LOADENS1K_INS1L_ILi3ELi4ELi3EEENS1N_ILi16EEES1S_EENS4_39AutoVectorizingCopyWithAssumedAlignmentILi128EEENS4_14SM90_TMA_STOREES34_S36_S36_EEEvvEEEEvNT_6ParamsE)
        /*0038*/ 	.word	0x00000000


	//----- nvinfo : EIATTR_MIN_STACK_SIZE
	.align		4
.L_27:
        /*003c*/ 	.byte	0x04, 0x12
        /*003e*/ 	.short	(.L_29 - .L_28)
	.align		4
.L_28:
        /*0040*/ 	.word	index@(_ZN7cutlass13device_kernelINS_4gemm6kernel13GemmUniversalIN4cute5tupleIJiiiiEEENS1_10collective13CollectiveMmaINS1_46MainloopSm100TmaUmmaWarpSpecializedBlockScaledILi16ELi2ELi1ENS5_IJNS4_1CILi2EEENSA_ILi4EEENSA_ILi1EEEEEEEENS5_IJNSA_ILi256EEESG_NSA_ILi64EEEEEENS5_IJNS_12float_e2m1_tENS_13float_ue4m3_tEEEENS5_IJNS5_IJlSD_lEEENS4_6LayoutINS5_IJNS5_IJNS5_IJNSA_ILi32EEESC_EEEiEEENS5_IJNS5_IJNSA_ILi16EEESC_EEEiEEENS5_IJSD_iEEEEEENS5_IJST_NS5_IJNS5_IJNSA_ILi0EEESD_EEENSA_ILi512EEEEEENS5_IJSW_iEEEEEEEEEEESL_S13_NS4_8TiledMMAINS4_8MMA_AtomIJNS4_23SM100_MMA_MXF4_2x1SM_SSISJ_SJ_fSK_Li256ELi256ELi16ELNS4_4UMMA5MajorE0ELS18_0ELNS17_7ScaleInE0ELS19_0EEEEEENSN_INS5_IJSD_SD_SD_EEENS5_IJSW_SW_SW_EEEEENS5_IJNS4_10UnderscoreES1F_S1F_EEEEENS5_IJNS4_28SM100_TMA_2SM_LOAD_MULTICASTES1I_EEENS5_IJNS4_14ComposedLayoutINS4_7SwizzleILi1ELi4ELi3EEENS4_18smem_ptr_flag_bitsILi4EEENSN_INS5_IJNSA_ILi8EEESH_EEENS5_IJSH_SD_EEEEEEENSN_INS5_IJNS5_IJNS5_IJSP_SD_EEESS_EEESD_NS5_IJSD_SD_EEEEEENS5_IJNS5_IJNS5_IJSS_SY_EEESX_EEESW_NS5_IJSC_SY_EEEEEEEEEEEvNS4_8identityENS5_IJNS4_18SM100_TMA_2SM_LOADES1I_EEENS5_IJS1T_NSN_INS5_IJNS5_IJNS5_IJSP_SB_EEESS_EEESD_S1W_EEENS5_IJS1Z_SW_NS5_IJSC_NSA_ILi1024EEEEEEEEEEEEEEvS24_EENS_8epilogue10collective18CollectiveEpilogueINS2G_23Sm100TmaWarpSpecializedILi4ELi2ELi64ELb1ELb0EEEJNS5_IJNSA_ILi128EEESG_SH_EEENS5_IJNSN_IS2L_SD_EENSN_ISH_SD_EEEEENS_10bfloat16_tESM_S2Q_SM_NS2G_6fusion15FusionCallbacksIS2K_NS2R_17LinearCombinationIS2Q_fS2Q_fLNS_15FloatRoundStyleE2EEES2M_S2P_JEEENS4_5SM1004TMEM4LOAD26SM100_TMEM_LOAD_32dp32b64xENS4_13SM90_TMA_LOADENS1K_INS1L_ILi3ELi4ELi3EEENS1N_ILi16EEES1S_EENS4_39AutoVectorizingCopyWithAssumedAlignmentILi128EEENS4_14SM90_TMA_STOREES34_S36_S36_EEEvvEEEEvNT_6ParamsE)
        /*0044*/ 	.word	0x00000000
.L_29:


//--------------------- .nv.compat                --------------------------
	.section	.nv.compat,"",@"SHT_CUDA_COMPAT_INFO"
	.align	4
        /*0000*/ 	.byte	0x02, 0x09, 0x01, 0x00, 0x02, 0x02, 0x02, 0x00, 0x02, 0x05, 0x05, 0x00, 0x03, 0x07, 0x01, 0x01
        /*0010*/ 	.byte	0x02, 0x03, 0x01, 0x00, 0x02, 0x06, 0x01, 0x00, 0x04, 0x0b, 0x08, 0x00, 0x09, 0x00, 0x00, 0x00
        /*0020*/ 	.byte	0x00, 0x00, 0x00, 0x00


//--------------------- .nv.info._ZN7cutlass13device_kernelINS_4gemm6kernel13GemmUniversalIN4cute5tupleIJiiiiEEENS1_10collective13CollectiveMmaINS1_46MainloopSm100TmaUmmaWarpSpecializedBlockScaledILi16ELi2ELi1ENS5_IJNS4_1CILi2EEENSA_ILi4EEENSA_ILi1EEEEEEEENS5_IJNSA_ILi256EEESG_NSA_ILi64EEEEEENS5_IJNS_12float_e2m1_tENS_13float_ue4m3_tEEEENS5_IJNS5_IJlSD_lEEENS4_6LayoutINS5_IJNS5_IJNS5_IJNSA_ILi32EEESC_EEEiEEENS5_IJNS5_IJNSA_ILi16EEESC_EEEiEEENS5_IJSD_iEEEEEENS5_IJST_NS5_IJNS5_IJNSA_ILi0EEESD_EEENSA_ILi512EEEEEENS5_IJSW_iEEEEEEEEEEESL_S13_NS4_8TiledMMAINS4_8MMA_AtomIJNS4_23SM100_MMA_MXF4_2x1SM_SSISJ_SJ_fSK_Li256ELi256ELi16ELNS4_4UMMA5MajorE0ELS18_0ELNS17_7ScaleInE0ELS19_0EEEEEENSN_INS5_IJSD_SD_SD_EEENS5_IJSW_SW_SW_EEEEENS5_IJNS4_10UnderscoreES1F_S1F_EEEEENS5_IJNS4_28SM100_TMA_2SM_LOAD_MULTICASTES1I_EEENS5_IJNS4_14ComposedLayoutINS4_7SwizzleILi1ELi4ELi3EEENS4_18smem_ptr_flag_bitsILi4EEENSN_INS5_IJNSA_ILi8EEESH_EEENS5_IJSH_SD_EEEEEEENSN_INS5_IJNS5_IJNS5_IJSP_SD_EEESS_EEESD_NS5_IJSD_SD_EEEEEENS5_IJNS5_IJNS5_IJSS_SY_EEESX_EEESW_NS5_IJSC_SY_EEEEEEEEEEEvNS4_8identityENS5_IJNS4_18SM100_TMA_2SM_LOADES1I_EEENS5_IJS1T_NSN_INS5_IJNS5_IJNS5_IJSP_SB_EEESS_EEESD_S1W_EEENS5_IJS1Z_SW_NS5_IJSC_NSA_ILi1024EEEEEEEEEEEEEEvS24_EENS_8epilogue10collective18CollectiveEpilogueINS2G_23Sm100TmaWarpSpecializedILi4ELi2ELi64ELb1ELb0EEEJNS5_IJNSA_ILi128EEESG_SH_EEENS5_IJNSN_IS2L_SD_EENSN_ISH_SD_EEEEENS_10bfloat16_tESM_S2Q_SM_NS2G_6fusion15FusionCallbacksIS2K_NS2R_17LinearCombinationIS2Q_fS2Q_fLNS_15FloatRoundStyleE2EEES2M_S2P_JEEENS4_5SM1004TMEM4LOAD26SM100_TMEM_LOAD_32dp32b64xENS4_13SM90_TMA_LOADENS1K_INS1L_ILi3ELi4ELi3EEENS1N_ILi16EEES1S_EENS4_39AutoVectorizingCopyWithAssumedAlignmentILi128EEENS4_14SM90_TMA_STOREES34_S36_S36_EEEvvEEEEvNT_6ParamsE --------------------------
	.section	.nv.info._ZN7cutlass13device_kernelINS_4gemm6kernel13GemmUniversalIN4cute5tupleIJiiiiEEENS1_10collective13CollectiveMmaINS1_46MainloopSm100TmaUmmaWarpSpecializedBlockScaledILi16ELi2ELi1ENS5_IJNS4_1CILi2EEENSA_ILi4EEENSA_ILi1EEEEEEEENS5_IJNSA_ILi256EEESG_NSA_ILi64EEEEEENS5_IJNS_12float_e2m1_tENS_13float_ue4m3_tEEEENS5_IJNS5_IJlSD_lEEENS4_6LayoutINS5_IJNS5_IJNS5_IJNSA_ILi32EEESC_EEEiEEENS5_IJNS5_IJNSA_ILi16EEESC_EEEiEEENS5_IJSD_iEEEEEENS5_IJST_NS5_IJNS5_IJNSA_ILi0EEESD_EEENSA_ILi512EEEEEENS5_IJSW_iEEEEEEEEEEESL_S13_NS4_8TiledMMAINS4_8MMA_AtomIJNS4_23SM100_MMA_MXF4_2x1SM_SSISJ_SJ_fSK_Li256ELi256ELi16ELNS4_4UMMA5MajorE0ELS18_0ELNS17_7ScaleInE0ELS19_0EEEEEENSN_INS5_IJSD_SD_SD_EEENS5_IJSW_SW_SW_EEEEENS5_IJNS4_10UnderscoreES1F_S1F_EEEEENS5_IJNS4_28SM100_TMA_2SM_LOAD_MULTICASTES1I_EEENS5_IJNS4_14ComposedLayoutINS4_7SwizzleILi1ELi4ELi3EEENS4_18smem_ptr_flag_bitsILi4EEENSN_INS5_IJNSA_ILi8EEESH_EEENS5_IJSH_SD_EEEEEEENSN_INS5_IJNS5_IJNS5_IJSP_SD_EEESS_EEESD_NS5_IJSD_SD_EEEEEENS5_IJNS5_IJNS5_IJSS_SY_EEESX_EEESW_NS5_IJSC_SY_EEEEEEEEEEEvNS4_8identityENS5_IJNS4_18SM100_TMA_2SM_LOADES1I_EEENS5_IJS1T_NSN_INS5_IJNS5_IJNS5_IJSP_SB_EEESS_EEESD_S1W_EEENS5_IJS1Z_SW_NS5_IJSC_NSA_ILi1024EEEEEEEEEEEEEEvS24_EENS_8epilogue10collective18CollectiveEpilogueINS2G_23Sm100TmaWarpSpecializedILi4ELi2ELi64ELb1ELb0EEEJNS5_IJNSA_ILi128EEESG_SH_EEENS5_IJNSN_IS2L_SD_EENSN_ISH_SD_EEEEENS_10bfloat16_tESM_S2Q_SM_NS2G_6fusion15FusionCallbacksIS2K_NS2R_17LinearCombinationIS2Q_fS2Q_fLNS_15FloatRoundStyleE2EEES2M_S2P_JEEENS4_5SM1004TMEM4LOAD26SM100_TMEM_LOAD_32dp32b64xENS4_13SM90_TMA_LOADENS1K_INS1L_ILi3ELi4ELi3EEENS1N_ILi16EEES1S_EENS4_39AutoVectorizingCopyWithAssumedAlignmentILi128EEENS4_14SM90_TMA_STOREES34_S36_S36_EEEvvEEEEvNT_6ParamsE,"",@"SHT_CUDA_INFO"
	.sectionflags	@""
	.align	4


	//----- nvinfo : EIATTR_CUDA_API_VERSION
	.align		4
        /*0000*/ 	.byte	0x04, 0x37
        /*0002*/ 	.short	(.L_31 - .L_30)
.L_30:
        /*0004*/ 	.word	0x00000082


	//----- nvinfo : EIATTR_KPARAM_INFO
	.align		4
.L_31:
        /*0008*/ 	.byte	0x04, 0x17
        /*000a*/ 	.short	(.L_33 - .L_32)
.L_32:
        /*000c*/ 	.word	0x00000000
        /*0010*/ 	.short	0x0000
        /*0012*/ 	.short	0x0000
        /*0014*/ 	.byte	0x00, 0xf0, 0x01, 0x30


	//----- nvinfo : EIATTR_AT_ENTRY_FRAGMENTS
	.align		4
.L_33:
        /*0018*/ 	.byte	0x04, 0x4f
        /*001a*/ 	.short	(.L_35 - .L_34)


	//   ....[0]....
.L_34:
        /*001c*/ 	.word	0x00000007


	//----- nvinfo : EIATTR_RESERVED_SMEM_USED
	.align		4
.L_35:
        /*0020*/ 	.byte	0x01, 0x41
	.zero		2


	//----- nvinfo : EIATTR_SPARSE_MMA_MASK
	.align		4
        /*0024*/ 	.byte	0x03, 0x50
        /*0026*/ 	.short	0x0000


	//----- nvinfo : EIATTR_TCGEN05_2CTA_USED
	.align		4
        /*0028*/ 	.byte	0x01, 0x52
	.zero		2


	//----- nvinfo : EIATTR_MAXREG_COUNT
	.align		4
        /*002c*/ 	.byte	0x03, 0x1b
        /*002e*/ 	.short	0x00ff


	//----- nvinfo : EIATTR_NUM_BARRIERS
	.align		4
        /*0030*/ 	.byte	0x02, 0x4c
        /*0032*/ 	.byte	0x07
	.zero		1


	//----- nvinfo : EIATTR_EXTERNS
	.align		4
        /*0034*/ 	.byte	0x04, 0x0f
        /*0036*/ 	.short	(.L_37 - .L_36)


	//   ....[0]....
	.align		4
.L_36:
        /*0038*/ 	.word	index@(__assertfail)


	//----- nvinfo : EIATTR_MERCURY_ISA_VERSION
	.align		4
.L_37:
        /*003c*/ 	.byte	0x03, 0x5f
        /*003e*/ 	.short	0x0101


	//----- nvinfo : EIATTR_INT_WARP_WIDE_INSTR_OFFSETS
	.align		4
        /*0040*/ 	.byte	0x04, 0x31
        /*0042*/ 	.short	(.L_39 - .L_38)


	//   ....[0]....
.L_38:
        /*0044*/ 	.word	0x00000f00


	//   ....[1]....
        /*0048*/ 	.word	0x00000fa0


	//   ....[2]....
        /*004c*/ 	.word	0x00004ee0


	//   ....[3]....
        /*0050*/ 	.word	0x00004f00


	//   ....[4]....
        /*0054*/ 	.word	0x00004f30


	//   ....[5]....
        /*0058*/ 	.word	0x00005ac0


	//   ....[6]....
        /*005c*/ 	.word	0x00005b30


	//   ....[7]....
        /*0060*/ 	.word	0x00005c70


	//   ....[8]....
        /*0064*/ 	.word	0x00005d70


	//   ....[9]....
        /*0068*/ 	.word	0x00005de0


	//   ....[10]....
        /*006c*/ 	.word	0x00005ee0


	//   ....[11]....
        /*0070*/ 	.word	0x00005f70


	//   ....[12]....
        /*0074*/ 	.word	0x00006020


	//----- nvinfo : EIATTR_COOP_GROUP_MASK_REGIDS
	.align		4
.L_39:
        /*0078*/ 	.byte	0x04, 0x29
        /*007a*/ 	.short	(.L_41 - .L_40)


	//   ....[0]....
.L_40:
        /*007c*/ 	.word	0xffffffff


	//   ....[1]....
        /*0080*/ 	.word	0xffffffff


	//   ....[2]....
        /*0084*/ 	.word	0xffffffff


	//   ....[3]....
        /*0088*/ 	.word	0xffffffff


	//   ....[4]....
        /*008c*/ 	.word	0xffffffff


	//   ....[5]....
        /*0090*/ 	.word	0xffffffff


	//   ....[6]....
        /*0094*/ 	.word	0xffffffff


	//   ....[7]....
        /*0098*/ 	.word	0xffffffff


	//   ....[8]....
        /*009c*/ 	.word	0xffffffff


	//   ....[9]....
        /*00a0*/ 	.word	0xffffffff


	//   ....[10]....
        /*00a4*/ 	.word	0xffffffff


	//   ....[11]....
        /*00a8*/ 	.word	0xffffffff


	//   ....[12]....
        /*00ac*/ 	.word	0xffffffff


	//   ....[13]....
        /*00b0*/ 	.word	0xffffffff


	//----- nvinfo : EIATTR_COOP_GROUP_INSTR_OFFSETS
	.align		4
.L_41:
        /*00b4*/ 	.byte	0x04, 0x28
        /*00b6*/ 	.short	(.L_43 - .L_42)


	//   ....[0]....
.L_42:
        /*00b8*/ 	.word	0x000000a0


	//   ....[1]....
        /*00bc*/ 	.word	0x00000560


	//   ....[2]....
        /*00c0*/ 	.word	0x000008d0


	//   ....[3]....
        /*00c4*/ 	.word	0x00000a60


	//   ....[4]....
        /*00c8*/ 	.word	0x00000b50


	//   ....[5]....
        /*00cc*/ 	.word	0x00000cb0


	//   ....[6]....
        /*00d0*/ 	.word	0x00000de0


	//   ....[7]....
        /*00d4*/ 	.word	0x00001020


	//   ....[8]....
        /*00d8*/ 	.word	0x000027a0


	//   ....[9]....
        /*00dc*/ 	.word	0x00003d20


	//   ....[10]....
        /*00e0*/ 	.word	0x00004200


	//   ....[11]....
        /*00e4*/ 	.word	0x00004230


	//   ....[12]....
        /*00e8*/ 	.word	0x00004dc0


	//   ....[13]....
        /*00ec*/ 	.word	0x00004ff0


	//----- nvinfo : EIATTR_VRC_CTA_INIT_COUNT
	.align		4
.L_43:
        /*00f0*/ 	.byte	0x02, 0x4a
        /*00f2*/ 	.byte	0x80
	.zero		1


	//----- nvinfo : EIATTR_SYSCALL_OFFSETS
	.align		4
        /*00f4*/ 	.byte	0x04, 0x46
        /*00f6*/ 	.short	(.L_45 - .L_44)


	//   ....[0]....
.L_44:
        /*00f8*/ 	.word	0x00006d10


	//   ....[1]....
        /*00fc*/ 	.word	0x00006e00


	//   ....[2]....
        /*0100*/ 	.word	0x000077b0


	//   ....[3]....
        /*0104*/ 	.word	0x00008c80


	//   ....[4]....
        /*0108*/ 	.word	0x0000a0e0


	//   ....[5]....
        /*010c*/ 	.word	0x0000b520


	//----- nvinfo : EIATTR_MBARRIER_INSTR_OFFSETS
	.align		4
.L_45:
        /*0110*/ 	.byte	0x04, 0x39
        /*0112*/ 	.short	(.L_47 - .L_46)


	//   ....[0]....
.L_46:
        /*0114*/ 	.word	0x000006b0
        /*0118*/ 	.word	0x000000ff
        /*011c*/ 	.word	0x00000000
        /*0120*/ 	.short	0x0100
        /*0122*/ 	.byte	0x04
	.zero		1


	//   ....[1]....
        /*0124*/ 	.word	0x000006c0
        /*0128*/ 	.word	0x000000ff
        /*012c*/ 	.word	0x00000080
        /*0130*/ 	.short	0x0100
        /*0132*/ 	.byte	0x04
	.zero		1


	//   ....[2]....
        /*0134*/ 	.word	0x000006d0
        /*0138*/ 	.word	0x000000ff
        /*013c*/ 	.word	0x00000008
        /*0140*/ 	.short	0x0100
        /*0142*/ 	.byte	0x04
	.zero		1


	//   ....[3]....
        /*0144*/ 	.word	0x000006e0
        /*0148*/ 	.word	0x000000ff
        /*014c*/ 	.word	0x00000088
        /*0150*/ 	.short	0x0100
        /*0152*/ 	.byte	0x04
	.zero		1


	//   ....[4]....
        /*0154*/ 	.word	0x000006f0
        /*0158*/ 	.word	0x000000ff
        /*015c*/ 	.word	0x00000010
        /*0160*/ 	.short	0x0100
        /*0162*/ 	.byte	0x04
	.zero		1


	//   ....[5]....
        /*0164*/ 	.word	0x00000700
        /*0168*/ 	.word	0x000000ff
        /*016c*/ 	.word	0x00000090
        /*0170*/ 	.short	0x0100
        /*0172*/ 	.byte	0x04
	.zero		1


	//   ....[6]....
        /*0174*/ 	.word	0x00000710
        /*0178*/ 	.word	0x000000ff
        /*017c*/ 	.word	0x00000018
        /*0180*/ 	.short	0x0100
        /*0182*/ 	.byte	0x04
	.zero		1


	//   ....[7]....
        /*0184*/ 	.word	0x00000720
        /*0188*/ 	.word	0x000000ff
        /*018c*/ 	.word	0x00000098
        /*0190*/ 	.short	0x0100
        /*0192*/ 	.byte	0x04
	.zero		1


	//   ....[8]....
        /*0194*/ 	.word	0x00000730
        /*0198*/ 	.word	0x000000ff
        /*019c*/ 	.word	0x00000020
        /*01a0*/ 	.short	0x0100
        /*01a2*/ 	.byte	0x04
	.zero		1


	//   ....[9]....
        /*01a4*/ 	.word	0x00000740
        /*01a8*/ 	.word	0x000000ff
        /*01ac*/ 	.word	0x000000a0
        /*01b0*/ 	.short	0x0100
        /*01b2*/ 	.byte	0x04
	.zero		1


	//   ....[10]....
        /*01b4*/ 	.word	0x00000750
        /*01b8*/ 	.word	0x000000ff
        /*01bc*/ 	.word	0x00000028
        /*01c0*/ 	.short	0x0100
        /*01c2*/ 	.byte	0x04
	.zero		1


	//   ....[11]....
        /*01c4*/ 	.word	0x00000760
        /*01c8*/ 	.word	0x000000ff
        /*01cc*/ 	.word	0x000000a8
        /*01d0*/ 	.short	0x0100
        /*01d2*/ 	.byte	0x04
	.zero		1


	//   ....[12]....
        /*01d4*/ 	.word	0x00000770
        /*01d8*/ 	.word	0x000000ff
        /*01dc*/ 	.word	0x00000030
        /*01e0*/ 	.short	0x0100
        /*01e2*/ 	.byte	0x04
	.zero		1


	//   ....[13]....
        /*01e4*/ 	.word	0x00000780
        /*01e8*/ 	.word	0x000000ff
        /*01ec*/ 	.word	0x000000b0
        /*01f0*/ 	.short	0x0100
        /*01f2*/ 	.byte	0x04
	.zero		1


	//   ....[14]....
        /*01f4*/ 	.word	0x00000790
        /*01f8*/ 	.word	0x000000ff
        /*01fc*/ 	.word	0x00000038
        /*0200*/ 	.short	0x0100
        /*0202*/ 	.byte	0x04
	.zero		1


	//   ....[15]....
        /*0204*/ 	.word	0x000007a0
        /*0208*/ 	.word	0x000000ff
        /*020c*/ 	.word	0x000000b8
        /*0210*/ 	.short	0x0100
        /*0212*/ 	.byte	0x04
	.zero		1


	//   ....[16]....
        /*0214*/ 	.word	0x000007b0
        /*0218*/ 	.word	0x000000ff
        /*021c*/ 	.word	0x00000040
        /*0220*/ 	.short	0x0100
        /*0222*/ 	.byte	0x04
	.zero		1


	//   ....[17]....
        /*0224*/ 	.word	0x000007c0
        /*0228*/ 	.word	0x000000ff
        /*022c*/ 	.word	0x000000c0
        /*0230*/ 	.short	0x0100
        /*0232*/ 	.byte	0x04
	.zero		1


	//   ....[18]....
        /*0234*/ 	.word	0x000007d0
        /*0238*/ 	.word	0x000000ff
        /*023c*/ 	.word	0x00000048
        /*0240*/ 	.short	0x0100
        /*0242*/ 	.byte	0x04
	.zero		1


	//   ....[19]....
        /*0244*/ 	.word	0x000007e0
        /*0248*/ 	.word	0x000000ff
        /*024c*/ 	.word	0x000000c8
        /*0250*/ 	.short	0x0100
        /*0252*/ 	.byte	0x04
	.zero		1


	//   ....[20]....
        /*0254*/ 	.word	0x000007f0
        /*0258*/ 	.word	0x000000ff
        /*025c*/ 	.word	0x00000050
        /*0260*/ 	.short	0x0100
        /*0262*/ 	.byte	0x04
	.zero		1


	//   ....[21]....
        /*0264*/ 	.word	0x00000800
        /*0268*/ 	.word	0x000000ff
        /*026c*/ 	.word	0x000000d0
        /*0270*/ 	.short	0x0100
        /*0272*/ 	.byte	0x04
	.zero		1


	//   ....[22]....
        /*0274*/ 	.word	0x00000810
        /*0278*/ 	.word	0x000000ff
        /*027c*/ 	.word	0x00000058
        /*0280*/ 	.short	0x0100
        /*0282*/ 	.byte	0x04
	.zero		1


	//   ....[23]....
        /*0284*/ 	.word	0x00000820
        /*0288*/ 	.word	0x000000ff
        /*028c*/ 	.word	0x000000d8
        /*0290*/ 	.short	0x0100
        /*0292*/ 	.byte	0x04
	.zero		1


	//   ....[24]....
        /*0294*/ 	.word	0x00000830
        /*0298*/ 	.word	0x000000ff
        /*029c*/ 	.word	0x00000060
        /*02a0*/ 	.short	0x0100
        /*02a2*/ 	.byte	0x04
	.zero		1


	//   ....[25]....
        /*02a4*/ 	.word	0x00000840
        /*02a8*/ 	.word	0x000000ff
        /*02ac*/ 	.word	0x000000e0
        /*02b0*/ 	.short	0x0100
        /*02b2*/ 	.byte	0x04
	.zero		1


	//   ....[26]....
        /*02b4*/ 	.word	0x00000850
        /*02b8*/ 	.word	0x000000ff
        /*02bc*/ 	.word	0x00000068
        /*02c0*/ 	.short	0x0100
        /*02c2*/ 	.byte	0x04
	.zero		1


	//   ....[27]....
        /*02c4*/ 	.word	0x00000860
        /*02c8*/ 	.word	0x000000ff
        /*02cc*/ 	.word	0x000000e8
        /*02d0*/ 	.short	0x0100
        /*02d2*/ 	.byte	0x04
	.zero		1


	//   ....[28]....
        /*02d4*/ 	.word	0x00000870
        /*02d8*/ 	.word	0x000000ff
        /*02dc*/ 	.word	0x00000070
        /*02e0*/ 	.short	0x0100
        /*02e2*/ 	.byte	0x04
	.zero		1


	//   ....[29]....
        /*02e4*/ 	.word	0x00000880
        /*02e8*/ 	.word	0x000000ff
        /*02ec*/ 	.word	0x000000f0
        /*02f0*/ 	.short	0x0100
        /*02f2*/ 	.byte	0x04
	.zero		1


	//   ....[30]....
        /*02f4*/ 	.word	0x00000890
        /*02f8*/ 	.word	0x000000ff
        /*02fc*/ 	.word	0x00000078
        /*0300*/ 	.short	0x0100
        /*0302*/ 	.byte	0x04
	.zero		1


	//   ....[31]....
        /*0304*/ 	.word	0x000008a0
        /*0308*/ 	.word	0x000000ff
        /*030c*/ 	.word	0x000000f8
        /*0310*/ 	.short	0x0100
        /*0312*/ 	.byte	0x04
	.zero		1


	//   ....[32]....
        /*0314*/ 	.word	0x000009d0
        /*0318*/ 	.word	0x000000ff
        /*031c*/ 	.word	0x00000100
        /*0320*/ 	.short	0x0100
        /*0322*/ 	.byte	0x04
	.zero		1


	//   ....[33]....
        /*0324*/ 	.word	0x000009e0
        /*0328*/ 	.word	0x000000ff
        /*032c*/ 	.word	0x00000120
        /*0330*/ 	.short	0x0100
        /*0332*/ 	.byte	0x04
	.zero		1


	//   ....[34]....
        /*0334*/ 	.word	0x000009f0
        /*0338*/ 	.word	0x000000ff
        /*033c*/ 	.word	0x00000108
        /*0340*/ 	.short	0x0100
        /*0342*/ 	.byte	0x04
	.zero		1


	//   ....[35]....
        /*0344*/ 	.word	0x00000a00
        /*0348*/ 	.word	0x000000ff
        /*034c*/ 	.word	0x00000128
        /*0350*/ 	.short	0x0100
        /*0352*/ 	.byte	0x04
	.zero		1


	//   ....[36]....
        /*0354*/ 	.word	0x00000a10
        /*0358*/ 	.word	0x000000ff
        /*035c*/ 	.word	0x00000110
        /*0360*/ 	.short	0x0100
        /*0362*/ 	.byte	0x04
	.zero		1


	//   ....[37]....
        /*0364*/ 	.word	0x00000a20
        /*0368*/ 	.word	0x000000ff
        /*036c*/ 	.word	0x00000130
        /*0370*/ 	.short	0x0100
        /*0372*/ 	.byte	0x04
	.zero		1


	//   ....[38]....
        /*0374*/ 	.word	0x00000a30
        /*0378*/ 	.word	0x000000ff
        /*037c*/ 	.word	0x00000118
        /*0380*/ 	.short	0x0100
        /*0382*/ 	.byte	0x04
	.zero		1


	//   ....[39]....
        /*0384*/ 	.word	0x00000a40
        /*0388*/ 	.word	0x000000ff
        /*038c*/ 	.word	0x00000138
        /*0390*/ 	.short	0x0100
        /*0392*/ 	.byte	0x04
	.zero		1


	//   ....[40]....
        /*0394*/ 	.word	0x00000b20
        /*0398*/ 	.word	0x000000ff
        /*039c*/ 	.word	0x00000140
        /*03a0*/ 	.short	0x0100
        /*03a2*/ 	.byte	0x06
	.zero		1


	//   ....[41]....
        /*03a4*/ 	.word	0x00000b30
        /*03a8*/ 	.word	0x000000ff
        /*03ac*/ 	.word	0x00000148
        /*03b0*/ 	.short	0x0100
        /*03b2*/ 	.byte	0x06
	.zero		1


	//   ....[42]....
        /*03b4*/ 	.word	0x00000c60
        /*03b8*/ 	.word	0x000000ff
        /*03bc*/ 	.word	0x00000150
        /*03c0*/ 	.short	0x0100
        /*03c2*/ 	.byte	0x06
	.zero		1


	//   ....[43]....
        /*03c4*/ 	.word	0x00000c70
        /*03c8*/ 	.word	0x000000ff
        /*03cc*/ 	.word	0x00000160
        /*03d0*/ 	.short	0x0100
        /*03d2*/ 	.byte	0x06
	.zero		1


	//   ....[44]....
        /*03d4*/ 	.word	0x00000c80
        /*03d8*/ 	.word	0x000000ff
        /*03dc*/ 	.word	0x00000158
        /*03e0*/ 	.short	0x0100
        /*03e2*/ 	.byte	0x06
	.zero		1


	//   ....[45]....
        /*03e4*/ 	.word	0x00000c90
        /*03e8*/ 	.word	0x000000ff
        /*03ec*/ 	.word	0x00000168
        /*03f0*/ 	.short	0x0100
        /*03f2*/ 	.byte	0x06
	.zero		1


	//   ....[46]....
        /*03f4*/ 	.word	0x00000db0
        /*03f8*/ 	.word	0x000000ff
        /*03fc*/ 	.word	0x00000170
        /*0400*/ 	.short	0x0100
        /*0402*/ 	.byte	0x04
	.zero		1


	//   ....[47]....
        /*0404*/ 	.word	0x00000dc0
        /*0408*/ 	.word	0x000000ff
        /*040c*/ 	.word	0x00000178
        /*0410*/ 	.short	0x0100
        /*0412*/ 	.byte	0x04
	.zero		1


	//   ....[48]....
        /*0414*/ 	.word	0x00000eb0
        /*0418*/ 	.word	0x000000ff
        /*041c*/ 	.word	0x00000180
        /*0420*/ 	.short	0x0100
        /*0422*/ 	.byte	0x04
	.zero		1


	//   ....[49]....
        /*0424*/ 	.word	0x00000ec0
        /*0428*/ 	.word	0x000000ff
        /*042c*/ 	.word	0x00000190
        /*0430*/ 	.short	0x0100
        /*0432*/ 	.byte	0x04
	.zero		1


	//   ....[50]....
        /*0434*/ 	.word	0x00000ed0
        /*0438*/ 	.word	0x000000ff
        /*043c*/ 	.word	0x00000188
        /*0440*/ 	.short	0x0100
        /*0442*/ 	.byte	0x04
	.zero		1


	//   ....[51]....
        /*0444*/ 	.word	0x00000ee0
        /*0448*/ 	.word	0x000000ff
        /*044c*/ 	.word	0x00000198
        /*0450*/ 	.short	0x0100
        /*0452*/ 	.byte	0x04
	.zero		1


	//   ....[52]....
        /*0454*/ 	.word	0x00000fe0
        /*0458*/ 	.word	0x000000ff
        /*045c*/ 	.word	0x000001a0
        /*0460*/ 	.short	0x0100
        /*0462*/ 	.byte	0x06
	.zero		1


	//   ....[53]....
        /*0464*/ 	.word	0x00001cf0
        /*0468*/ 	.word	0x00000000
        /*046c*/ 	.word	0x00000190
        /*0470*/ 	.short	0x010a
        /*0472*/ 	.byte	0xff
	.zero		1


	//   ....[54]....
        /*0474*/ 	.word	0x00001d10
        /*0478*/ 	.word	0x00000000
        /*047c*/ 	.word	0x00000180
        /*0480*/ 	.short	0x0101
        /*0482*/ 	.byte	0xff
	.zero		1


	//   ....[55]....
        /*0484*/ 	.word	0x00001dd0
        /*0488*/ 	.word	0x000000ff
        /*048c*/ 	.word	0x00000080
        /*0490*/ 	.short	0x010a
        /*0492*/ 	.byte	0x04
	.zero		1


	//   ....[56]....
        /*0494*/ 	.word	0x00001ed0
        /*0498*/ 	.word	0x000000ff
        /*049c*/ 	.word	0x00000080
        /*04a0*/ 	.short	0x010a
        /*04a2*/ 	.byte	0x05
	.zero		1


	//   ....[57]....
        /*04a4*/ 	.word	0x00002040
        /*04a8*/ 	.word	0x000000ff
        /*04ac*/ 	.word	0x00000080
        /*04b0*/ 	.short	0x010a
        /*04b2*/ 	.byte	0x06
	.zero		1


	//   ....[58]....
        /*04b4*/ 	.word	0x00002300
        /*04b8*/ 	.word	0x000000ff
        /*04bc*/ 	.word	0x00000148
        /*04c0*/ 	.short	0x0101
        /*04c2*/ 	.byte	0x07
	.zero		1


	//   ....[59]....
        /*04c4*/ 	.word	0x00002320
        /*04c8*/ 	.word	0x000000ff
        /*04cc*/ 	.word	0x00000080
        /*04d0*/ 	.short	0x010a
        /*04d2*/ 	.byte	0x04
	.zero		1


	//   ....[60]....
        /*04d4*/ 	.word	0x000023a0
        /*04d8*/ 	.word	0x000000ff
        /*04dc*/ 	.word	0x00000080
        /*04e0*/ 	.short	0x010a
        /*04e2*/ 	.byte	0x06
	.zero		1


	//   ....[61]....
        /*04e4*/ 	.word	0x000024e0
        /*04e8*/ 	.word	0x000000ff
        /*04ec*/ 	.word	0x00000080
        /*04f0*/ 	.short	0x010a
        /*04f2*/ 	.byte	0x04
	.zero		1


	//   ....[62]....
        /*04f4*/ 	.word	0x000027d0
        /*04f8*/ 	.word	0x00000003
        /*04fc*/ 	.word	0x00000150
        /*0500*/ 	.short	0x010a
        /*0502*/ 	.byte	0xff
	.zero		1


	//   ....[63]....
        /*0504*/ 	.word	0x00002920
        /*0508*/ 	.word	0x00000000
        /*050c*/ 	.word	0x00000000
        /*0510*/ 	.short	0x0101
        /*0512*/ 	.byte	0xff
	.zero		1


	//   ....[64]....
        /*0514*/ 	.word	0x00002ee0
        /*0518*/ 	.word	0x000000ff
        /*051c*/ 	.word	0x00000000
        /*0520*/ 	.short	0x010a
        /*0522*/ 	.byte	0x04
	.zero		1


	//   ....[65]....
        /*0524*/ 	.word	0x00002f70
        /*0528*/ 	.word	0x000000ff
        /*052c*/ 	.word	0x00000000
        /*0530*/ 	.short	0x010a
        /*0532*/ 	.byte	0x05
	.zero		1


	//   ....[66]....
        /*0534*/ 	.word	0x00003000
        /*0538*/ 	.word	0x000000ff
        /*053c*/ 	.word	0x00000000
        /*0540*/ 	.short	0x010a
        /*0542*/ 	.byte	0x05
	.zero		1


	//   ....[67]....
        /*0544*/ 	.word	0x00003090
        /*0548*/ 	.word	0x000000ff
        /*054c*/ 	.word	0x00000000
        /*0550*/ 	.short	0x010a
        /*0552*/ 	.byte	0x05
	.zero		1


	//   ....[68]....
        /*0554*/ 	.word	0x00003120
        /*0558*/ 	.word	0x000000ff
        /*055c*/ 	.word	0x00000000
        /*0560*/ 	.short	0x010a
        /*0562*/ 	.byte	0x05
	.zero		1


	//   ....[69]....
        /*0564*/ 	.word	0x000031b0
        /*0568*/ 	.word	0x000000ff
        /*056c*/ 	.word	0x00000000
        /*0570*/ 	.short	0x010a
        /*0572*/ 	.byte	0x05
	.zero		1


	//   ....[70]....
        /*0574*/ 	.word	0x00003240
        /*0578*/ 	.word	0x000000ff
        /*057c*/ 	.word	0x00000000
        /*0580*/ 	.short	0x010a
        /*0582*/ 	.byte	0x05
	.zero		1


	//   ....[71]....
        /*0584*/ 	.word	0x000032d0
        /*0588*/ 	.word	0x000000ff
        /*058c*/ 	.word	0x00000000
        /*0590*/ 	.short	0x010a
        /*0592*/ 	.byte	0x05
	.zero		1


	//   ....[72]....
        /*0594*/ 	.word	0x00003360
        /*0598*/ 	.word	0x000000ff
        /*059c*/ 	.word	0x00000000
        /*05a0*/ 	.short	0x010a
        /*05a2*/ 	.byte	0x05
	.zero		1


	//   ....[73]....
        /*05a4*/ 	.word	0x000033f0
        /*05a8*/ 	.word	0x000000ff
        /*05ac*/ 	.word	0x00000000
        /*05b0*/ 	.short	0x010a
        /*05b2*/ 	.byte	0x05
	.zero		1


	//   ....[74]....
        /*05b4*/ 	.word	0x00003480
        /*05b8*/ 	.word	0x000000ff
        /*05bc*/ 	.word	0x00000000
        /*05c0*/ 	.short	0x010a
        /*05c2*/ 	.byte	0x05
	.zero		1


	//   ....[75]....
        /*05c4*/ 	.word	0x00003510
        /*05c8*/ 	.word	0x000000ff
        /*05cc*/ 	.word	0x00000000
        /*05d0*/ 	.short	0x010a
        /*05d2*/ 	.byte	0x05
	.zero		1


	//   ....[76]....
        /*05d4*/ 	.word	0x000035a0
        /*05d8*/ 	.word	0x000000ff
        /*05dc*/ 	.word	0x00000000
        /*05e0*/ 	.short	0x010a
        /*05e2*/ 	.byte	0x05
	.zero		1


	//   ....[77]....
        /*05e4*/ 	.word	0x00003630
        /*05e8*/ 	.word	0x000000ff
        /*05ec*/ 	.word	0x00000000
        /*05f0*/ 	.short	0x010a
        /*05f2*/ 	.byte	0x05
	.zero		1


	//   ....[78]....
        /*05f4*/ 	.word	0x000036c0
        /*05f8*/ 	.word	0x000000ff
        /*05fc*/ 	.word	0x00000000
        /*0600*/ 	.short	0x010a
        /*0602*/ 	.byte	0x05
	.zero		1


	//   ....[79]....
        /*0604*/ 	.word	0x00003760
        /*0608*/ 	.word	0x00000000
        /*060c*/ 	.word	0x00000000
        /*0610*/ 	.short	0x010a
        /*0612*/ 	.byte	0xff
	.zero		1


	//   ....[80]....
        /*0614*/ 	.word	0x00003880
        /*0618*/ 	.word	0x00000002
        /*061c*/ 	.word	0x00000180
        /*0620*/ 	.short	0x010a
        /*0622*/ 	.byte	0xff
	.zero		1


	//   ....[81]....
        /*0624*/ 	.word	0x000038e0
        /*0628*/ 	.word	0x00000004
        /*062c*/ 	.word	0x00000000
        /*0630*/ 	.short	0x0101
        /*0632*/ 	.byte	0xff
	.zero		1


	//   ....[82]....
        /*0634*/ 	.word	0x00003900
        /*0638*/ 	.word	0x000000ff
        /*063c*/ 	.word	0x00000160
        /*0640*/ 	.short	0x010a
        /*0642*/ 	.byte	0x04
	.zero		1


	//   ....[83]....
        /*0644*/ 	.word	0x00003a20
        /*0648*/ 	.word	0x00000002
        /*064c*/ 	.word	0x00000150
        /*0650*/ 	.short	0x010a
        /*0652*/ 	.byte	0xff
	.zero		1


	//   ....[84]....
        /*0654*/ 	.word	0x00003b30
        /*0658*/ 	.word	0x00000002
        /*065c*/ 	.word	0x00000000
        /*0660*/ 	.short	0x0101
        /*0662*/ 	.byte	0xff
	.zero		1


	//   ....[85]....
        /*0664*/ 	.word	0x00003bc0
        /*0668*/ 	.word	0x000000ff
        /*066c*/ 	.word	0x00000160
        /*0670*/ 	.short	0x0106
        /*0672*/ 	.byte	0x04
	.zero		1


	//   ....[86]....
        /*0674*/ 	.word	0x00003be0
        /*0678*/ 	.word	0x000000ff
        /*067c*/ 	.word	0x00000160
        /*0680*/ 	.short	0x010a
        /*0682*/ 	.byte	0x04
	.zero		1


	//   ....[87]....
        /*0684*/ 	.word	0x00003c70
        /*0688*/ 	.word	0x000000ff
        /*068c*/ 	.word	0x00000160
        /*0690*/ 	.short	0x0106
        /*0692*/ 	.byte	0x07
	.zero		1


	//   ....[88]....
        /*0694*/ 	.word	0x00003cb0
        /*0698*/ 	.word	0x00000000
        /*069c*/ 	.word	0x00000160
        /*06a0*/ 	.short	0x010a
        /*06a2*/ 	.byte	0xff
	.zero		1


	//   ....[89]....
        /*06a4*/ 	.word	0x00003f00
        /*06a8*/ 	.word	0x000000ff
        /*06ac*/ 	.word	0x00000008
        /*06b0*/ 	.short	0x010a
        /*06b2*/ 	.byte	0x05
	.zero		1


	//   ....[90]....
        /*06b4*/ 	.word	0x00003f20
        /*06b8*/ 	.word	0x000000ff
        /*06bc*/ 	.word	0x00000008
        /*06c0*/ 	.short	0x010a
        /*06c2*/ 	.byte	0x05
	.zero		1


	//   ....[91]....
        /*06c4*/ 	.word	0x000040b0
        /*06c8*/ 	.word	0x000000ff
        /*06cc*/ 	.word	0x00000008
        /*06d0*/ 	.short	0x010a
        /*06d2*/ 	.byte	0x05
	.zero		1


	//   ....[92]....
        /*06d4*/ 	.word	0x000040d0
        /*06d8*/ 	.word	0x000000ff
        /*06dc*/ 	.word	0x00000008
        /*06e0*/ 	.short	0x010a
        /*06e2*/ 	.byte	0x05
	.zero		1


	//   ....[93]....
        /*06e4*/ 	.word	0x00004190
        /*06e8*/ 	.word	0x000000ff
        /*06ec*/ 	.word	0x00000000
        /*06f0*/ 	.short	0x0101
        /*06f2*/ 	.byte	0x04
	.zero		1


	//   ....[94]....
        /*06f4*/ 	.word	0x00004560
        /*06f8*/ 	.word	0x00000000
        /*06fc*/ 	.word	0x00000150
        /*0700*/ 	.short	0x010a
        /*0702*/ 	.byte	0xff
	.zero		1


	//   ....[95]....
        /*0704*/ 	.word	0x00004620
        /*0708*/ 	.word	0x00000000
        /*070c*/ 	.word	0x00000000
        /*0710*/ 	.short	0x0101
        /*0712*/ 	.byte	0xff
	.zero		1


	//   ....[96]....
        /*0714*/ 	.word	0x00004700
        /*0718*/ 	.word	0x000000ff
        /*071c*/ 	.word	0x00000000
        /*0720*/ 	.short	0x010a
        /*0722*/ 	.byte	0x05
	.zero		1


	//   ....[97]....
        /*0724*/ 	.word	0x00004720
        /*0728*/ 	.word	0x000000ff
        /*072c*/ 	.word	0x00000000
        /*0730*/ 	.short	0x010a
        /*0732*/ 	.byte	0x05
	.zero		1


	//   ....[98]....
        /*0734*/ 	.word	0x00004860
        /*0738*/ 	.word	0x000000ff
        /*073c*/ 	.word	0x00000000
        /*0740*/ 	.short	0x010a
        /*0742*/ 	.byte	0x07
	.zero		1


	//   ....[99]....
        /*0744*/ 	.word	0x000048a0
        /*0748*/ 	.word	0x000000ff
        /*074c*/ 	.word	0x00000178
        /*0750*/ 	.short	0x010a
        /*0752*/ 	.byte	0x16
	.zero		1


	//   ....[100]....
        /*0754*/ 	.word	0x00004a20
        /*0758*/ 	.word	0x000000ff
        /*075c*/ 	.word	0x00000000
        /*0760*/ 	.short	0x010a
        /*0762*/ 	.byte	0x06
	.zero		1


	//   ....[101]....
        /*0764*/ 	.word	0x00004b60
        /*0768*/ 	.word	0x000000ff
        /*076c*/ 	.word	0x00000000
        /*0770*/ 	.short	0x010a
        /*0772*/ 	.byte	0x04
	.zero		1


	//   ....[102]....
        /*0774*/ 	.word	0x00004da0
        /*0778*/ 	.word	0x000000ff
        /*077c*/ 	.word	0x000001a0
        /*0780*/ 	.short	0x010a
        /*0782*/ 	.byte	0x16
	.zero		1


	//   ....[103]....
        /*0784*/ 	.word	0x000052b0
        /*0788*/ 	.word	0x0000000c
        /*078c*/ 	.word	0x00000150
        /*0790*/ 	.short	0x010a
        /*0792*/ 	.byte	0xff
	.zero		1


	//   ....[104]....
        /*0794*/ 	.word	0x00005420
        /*0798*/ 	.word	0x00000000
        /*079c*/ 	.word	0x00000000
        /*07a0*/ 	.short	0x0101
        /*07a2*/ 	.byte	0xff
	.zero		1


	//   ....[105]....
        /*07a4*/ 	.word	0x000058b0
        /*07a8*/ 	.word	0x000000ff
        /*07ac*/ 	.word	0x00000148
        /*07b0*/ 	.short	0x010a
        /*07b2*/ 	.byte	0x15
	.zero		1


	//   ....[106]....
        /*07b4*/ 	.word	0x00005a30
        /*07b8*/ 	.word	0x000000ff
        /*07bc*/ 	.word	0x00000120
        /*07c0*/ 	.short	0x010a
        /*07c2*/ 	.byte	0x15
	.zero		1


	//   ....[107]....
        /*07c4*/ 	.word	0x00005c20
        /*07c8*/ 	.word	0x000000ff
        /*07cc*/ 	.word	0x00000100
        /*07d0*/ 	.short	0x010b
        /*07d2*/ 	.byte	0x15
	.zero		1


	//   ....[108]....
        /*07d4*/ 	.word	0x00005c30
        /*07d8*/ 	.word	0x000000ff
        /*07dc*/ 	.word	0x00000000
        /*07e0*/ 	.short	0x0101
        /*07e2*/ 	.byte	0x2f
	.zero		1


	//   ....[109]....
        /*07e4*/ 	.word	0x00005c40
        /*07e8*/ 	.word	0x000000ff
        /*07ec*/ 	.word	0x00000128
        /*07f0*/ 	.short	0x010a
        /*07f2*/ 	.byte	0x15
	.zero		1


	//   ....[110]....
        /*07f4*/ 	.word	0x00005d90
        /*07f8*/ 	.word	0x000000ff
        /*07fc*/ 	.word	0x00000108
        /*0800*/ 	.short	0x010b
        /*0802*/ 	.byte	0x15
	.zero		1


	//   ....[111]....
        /*0804*/ 	.word	0x00005da0
        /*0808*/ 	.word	0x000000ff
        /*080c*/ 	.word	0x00000000
        /*0810*/ 	.short	0x0101
        /*0812*/ 	.byte	0x2e
	.zero		1


	//   ....[112]....
        /*0814*/ 	.word	0x00005db0
        /*0818*/ 	.word	0x000000ff
        /*081c*/ 	.word	0x00000130
        /*0820*/ 	.short	0x010a
        /*0822*/ 	.byte	0x15
	.zero		1


	//   ....[113]....
        /*0824*/ 	.word	0x00005f00
        /*0828*/ 	.word	0x000000ff
        /*082c*/ 	.word	0x00000110
        /*0830*/ 	.short	0x010b
        /*0832*/ 	.byte	0x15
	.zero		1


	//   ....[114]....
        /*0834*/ 	.word	0x00005f10
        /*0838*/ 	.word	0x000000ff
        /*083c*/ 	.word	0x00000000
        /*0840*/ 	.short	0x0101
        /*0842*/ 	.byte	0x39
	.zero		1


	//   ....[115]....
        /*0844*/ 	.word	0x00005f20
        /*0848*/ 	.word	0x000000ff
        /*084c*/ 	.word	0x00000138
        /*0850*/ 	.short	0x010a
        /*0852*/ 	.byte	0x15
	.zero		1


	//   ....[116]....
        /*0854*/ 	.word	0x00006160
        /*0858*/ 	.word	0x000000ff
        /*085c*/ 	.word	0x00000118
        /*0860*/ 	.short	0x010b
        /*0862*/ 	.byte	0x15
	.zero		1


	//   ....[117]....
        /*0864*/ 	.word	0x00006170
        /*0868*/ 	.word	0x000000ff
        /*086c*/ 	.word	0x00000000
        /*0870*/ 	.short	0x0101
        /*0872*/ 	.byte	0x27
	.zero		1


	//   ....[118]....
        /*0874*/ 	.word	0x000061a0
        /*0878*/ 	.word	0x000000ff
        /*087c*/ 	.word	0x00000120
        /*0880*/ 	.short	0x010a
        /*0882*/ 	.byte	0x15
	.zero		1


	//   ....[119]....
        /*0884*/ 	.word	0x000061c0
        /*0888*/ 	.word	0x000000ff
        /*088c*/ 	.word	0x00000128
        /*0890*/ 	.short	0x010a
        /*0892*/ 	.byte	0x15
	.zero		1


	//   ....[120]....
        /*0894*/ 	.word	0x000061e0
        /*0898*/ 	.word	0x000000ff
        /*089c*/ 	.word	0x00000130
        /*08a0*/ 	.short	0x010a
        /*08a2*/ 	.byte	0x15
	.zero		1


	//   ....[121]....
        /*08a4*/ 	.word	0x00006220
        /*08a8*/ 	.word	0x00000000
        /*08ac*/ 	.word	0x00000138
        /*08b0*/ 	.short	0x010a
        /*08b2*/ 	.byte	0xff
	.zero		1


	//   ....[122]....
        /*08b4*/ 	.word	0x00006580
        /*08b8*/ 	.word	0x00000000
        /*08bc*/ 	.word	0x00000150
        /*08c0*/ 	.short	0x010a
        /*08c2*/ 	.byte	0xff
	.zero		1


	//   ....[123]....
        /*08c4*/ 	.word	0x00006650
        /*08c8*/ 	.word	0x00000000
        /*08cc*/ 	.word	0x00000000
        /*08d0*/ 	.short	0x0101
        /*08d2*/ 	.byte	0xff
	.zero		1


	//   ....[124]....
        /*08d4*/ 	.word	0x000072a0
        /*08d8*/ 	.word	0x000000ff
        /*08dc*/ 	.word	0x00000100
        /*08e0*/ 	.short	0x010a
        /*08e2*/ 	.byte	0x2e
	.zero		1


	//   ....[125]....
        /*08e4*/ 	.word	0x000073a0
        /*08e8*/ 	.word	0x000000ff
        /*08ec*/ 	.word	0x00000170
        /*08f0*/ 	.short	0x010a
        /*08f2*/ 	.byte	0x2e
	.zero		1


	//   ....[126]....
        /*08f4*/ 	.word	0x00007550
        /*08f8*/ 	.word	0x000000ff
        /*08fc*/ 	.word	0x00000100
        /*0900*/ 	.short	0x010a
        /*0902*/ 	.byte	0x2e
	.zero		1


	//   ....[127]....
        /*0904*/ 	.word	0x00007690
        /*0908*/ 	.word	0x000000ff
        /*090c*/ 	.word	0x00000170
        /*0910*/ 	.short	0x010a
        /*0912*/ 	.byte	0x2e
	.zero		1


	//   ....[128]....
        /*0914*/ 	.word	0x00007880
        /*0918*/ 	.word	0x000000ff
        /*091c*/ 	.word	0x00000000
        /*0920*/ 	.short	0x0101
        /*0922*/ 	.byte	0x05
	.zero		1


	//   ....[129]....
        /*0924*/ 	.word	0x000088f0
        /*0928*/ 	.word	0x00000000
        /*092c*/ 	.word	0x00000000
        /*0930*/ 	.short	0x0101
        /*0932*/ 	.byte	0xff
	.zero		1


	//   ....[130]....
        /*0934*/ 	.word	0x00008900
        /*0938*/ 	.word	0x00000003
        /*093c*/ 	.word	0x00000100
        /*0940*/ 	.short	0x010a
        /*0942*/ 	.byte	0xff
	.zero		1


	//   ....[131]....
        /*0944*/ 	.word	0x00008a10
        /*0948*/ 	.word	0x00000003
        /*094c*/ 	.word	0x00000100
        /*0950*/ 	.short	0x010a
        /*0952*/ 	.byte	0xff
	.zero		1


	//   ....[132]....
        /*0954*/ 	.word	0x00009d60
        /*0958*/ 	.word	0x00000000
        /*095c*/ 	.word	0x00000000
        /*0960*/ 	.short	0x0101
        /*0962*/ 	.byte	0xff
	.zero		1


	//   ....[133]....
        /*0964*/ 	.word	0x00009da0
        /*0968*/ 	.word	0x00000067
        /*096c*/ 	.word	0x00000100
        /*0970*/ 	.short	0x010a
        /*0972*/ 	.byte	0xff
	.zero		1


	//   ....[134]....
        /*0974*/ 	.word	0x00009e70
        /*0978*/ 	.word	0x00000067
        /*097c*/ 	.word	0x00000100
        /*0980*/ 	.short	0x010a
        /*0982*/ 	.byte	0xff
	.zero		1


	//   ....[135]....
        /*0984*/ 	.word	0x0000b1c0
        /*0988*/ 	.word	0x00000000
        /*098c*/ 	.word	0x00000000
        /*0990*/ 	.short	0x0101
        /*0992*/ 	.byte	0xff
	.zero		1


	//   ....[136]....
        /*0994*/ 	.word	0x0000b1e0
        /*0998*/ 	.word	0x00000010
        /*099c*/ 	.word	0x00000100
        /*09a0*/ 	.short	0x010a
        /*09a2*/ 	.byte	0xff
	.zero		1


	//   ....[137]....
        /*09a4*/ 	.word	0x0000b2b0
        /*09a8*/ 	.word	0x00000010
        /*09ac*/ 	.word	0x00000100
        /*09b0*/ 	.short	0x010a
        /*09b2*/ 	.byte	0xff
	.zero		1


	//   ....[138]....
        /*09b4*/ 	.word	0x0000c5f0
        /*09b8*/ 	.word	0x00000000
        /*09bc*/ 	.word	0x00000000
        /*09c0*/ 	.short	0x0101
        /*09c2*/ 	.byte	0xff
	.zero		1


	//   ....[139]....
        /*09c4*/ 	.word	0x0000c750
        /*09c8*/ 	.word	0x000000ff
        /*09cc*/ 	.word	0x00000000
        /*09d0*/ 	.short	0x0101
        /*09d2*/ 	.byte	0x08
	.zero		1


	//   ....[140]....
        /*09d4*/ 	.word	0x0000c780
        /*09d8*/ 	.word	0x000000ff
        /*09dc*/ 	.word	0x000001a0
        /*09e0*/ 	.short	0x0101
        /*09e2*/ 	.byte	0x2e
	.zero		1


	//   ....[141]....
        /*09e4*/ 	.word	0x0000c8d0
        /*09e8*/ 	.word	0x000000ff
        /*09ec*/ 	.word	0x00000000
        /*09f0*/ 	.short	0x0101
        /*09f2*/ 	.byte	0x06
	.zero		1


	//   ....[142]....
        /*09f4*/ 	.word	0x0000c8f0
        /*09f8*/ 	.word	0x00000000
        /*09fc*/ 	.word	0x00000190
        /*0a00*/ 	.short	0x010a
        /*0a02*/ 	.byte	0xff
	.zero		1


	//   ....[143]....
        /*0a04*/ 	.word	0x0000c950
        /*0a08*/ 	.word	0x00000000
        /*0a0c*/ 	.word	0x00000080
        /*0a10*/ 	.short	0x010a
        /*0a12*/ 	.byte	0xff
	.zero		1


	//   ....[144]....
        /*0a14*/ 	.word	0x0000c9b0
        /*0a18*/ 	.word	0x00000000
        /*0a1c*/ 	.word	0x00000080
        /*0a20*/ 	.short	0x010a
        /*0a22*/ 	.byte	0xff
	.zero		1


	//   ....[145]....
        /*0a24*/ 	.word	0x0000ca00
        /*0a28*/ 	.word	0x00000003
        /*0a2c*/ 	.word	0x00000150
        /*0a30*/ 	.short	0x010a
        /*0a32*/ 	.byte	0xff
	.zero		1


	//   ....[146]....
        /*0a34*/ 	.word	0x0000ca60
        /*0a38*/ 	.word	0x00000000
        /*0a3c*/ 	.word	0x00000000
        /*0a40*/ 	.short	0x010a
        /*0a42*/ 	.byte	0xff
	.zero		1


	//   ....[147]....
        /*0a44*/ 	.word	0x0000cac0
        /*0a48*/ 	.word	0x00000000
        /*0a4c*/ 	.word	0x00000000
        /*0a50*/ 	.short	0x010a
        /*0a52*/ 	.byte	0xff
	.zero		1


	//   ....[148]....
        /*0a54*/ 	.word	0x0000cb20
        /*0a58*/ 	.word	0x00000000
        /*0a5c*/ 	.word	0x00000000
        /*0a60*/ 	.short	0x010a
        /*0a62*/ 	.byte	0xff
	.zero		1


	//   ....[149]....
        /*0a64*/ 	.word	0x0000cb80
        /*0a68*/ 	.word	0x00000000
        /*0a6c*/ 	.word	0x00000000
        /*0a70*/ 	.short	0x010a
        /*0a72*/ 	.byte	0xff
	.zero		1


	//   ....[150]....
        /*0a74*/ 	.word	0x0000cbe0
        /*0a78*/ 	.word	0x00000000
        /*0a7c*/ 	.word	0x00000000
        /*0a80*/ 	.short	0x010a
        /*0a82*/ 	.byte	0xff
	.zero		1


	//   ....[151]....
        /*0a84*/ 	.word	0x0000cc40
        /*0a88*/ 	.word	0x00000000
        /*0a8c*/ 	.word	0x00000000
        /*0a90*/ 	.short	0x010a
        /*0a92*/ 	.byte	0xff
	.zero		1


	//   ....[152]....
        /*0a94*/ 	.word	0x0000cca0
        /*0a98*/ 	.word	0x00000000
        /*0a9c*/ 	.word	0x00000000
        /*0aa0*/ 	.short	0x010a
        /*0aa2*/ 	.byte	0xff
	.zero		1


	//   ....[153]....
        /*0aa4*/ 	.word	0x0000cd00
        /*0aa8*/ 	.word	0x00000000
        /*0aac*/ 	.word	0x00000000
        /*0ab0*/ 	.short	0x010a
        /*0ab2*/ 	.byte	0xff
	.zero		1


	//   ....[154]....
        /*0ab4*/ 	.word	0x0000cd60
        /*0ab8*/ 	.word	0x00000000
        /*0abc*/ 	.word	0x00000000
        /*0ac0*/ 	.short	0x010a
        /*0ac2*/ 	.byte	0xff
	.zero		1


	//   ....[155]....
        /*0ac4*/ 	.word	0x0000cdc0
        /*0ac8*/ 	.word	0x00000000
        /*0acc*/ 	.word	0x00000000
        /*0ad0*/ 	.short	0x010a
        /*0ad2*/ 	.byte	0xff
	.zero		1


	//   ....[156]....
        /*0ad4*/ 	.word	0x0000ce20
        /*0ad8*/ 	.word	0x00000000
        /*0adc*/ 	.word	0x00000000
        /*0ae0*/ 	.short	0x010a
        /*0ae2*/ 	.byte	0xff
	.zero		1


	//   ....[157]....
        /*0ae4*/ 	.word	0x0000ce80
        /*0ae8*/ 	.word	0x00000000
        /*0aec*/ 	.word	0x00000000
        /*0af0*/ 	.short	0x010a
        /*0af2*/ 	.byte	0xff
	.zero		1


	//   ....[158]....
        /*0af4*/ 	.word	0x0000cee0
        /*0af8*/ 	.word	0x00000000
        /*0afc*/ 	.word	0x00000000
        /*0b00*/ 	.short	0x010a
        /*0b02*/ 	.byte	0xff
	.zero		1


	//   ....[159]....
        /*0b04*/ 	.word	0x0000cf40
        /*0b08*/ 	.word	0x00000000
        /*0b0c*/ 	.word	0x00000000
        /*0b10*/ 	.short	0x010a
        /*0b12*/ 	.byte	0xff
	.zero		1


	//   ....[160]....
        /*0b14*/ 	.word	0x0000cfa0
        /*0b18*/ 	.word	0x00000000
        /*0b1c*/ 	.word	0x00000000
        /*0b20*/ 	.short	0x010a
        /*0b22*/ 	.byte	0xff
	.zero		1


	//   ....[161]....
        /*0b24*/ 	.word	0x0000cff0
        /*0b28*/ 	.word	0x00000002
        /*0b2c*/ 	.word	0x00000180
        /*0b30*/ 	.short	0x010a
        /*0b32*/ 	.byte	0xff
	.zero		1


	//   ....[162]....
        /*0b34*/ 	.word	0x0000d050
        /*0b38*/ 	.word	0x00000002
        /*0b3c*/ 	.word	0x00000160
        /*0b40*/ 	.short	0x010a
        /*0b42*/ 	.byte	0xff
	.zero		1


	//   ....[163]....
        /*0b44*/ 	.word	0x0000d0a0
        /*0b48*/ 	.word	0x00000002
        /*0b4c*/ 	.word	0x00000150
        /*0b50*/ 	.short	0x010a
        /*0b52*/ 	.byte	0xff
	.zero		1


	//   ....[164]....
        /*0b54*/ 	.word	0x0000d100
        /*0b58*/ 	.word	0x00000000
        /*0b5c*/ 	.word	0x00000160
        /*0b60*/ 	.short	0x010a
        /*0b62*/ 	.byte	0xff
	.zero		1


	//   ....[165]....
        /*0b64*/ 	.word	0x0000d160
        /*0b68*/ 	.word	0x00000000
        /*0b6c*/ 	.word	0x00000008
        /*0b70*/ 	.short	0x010a
        /*0b72*/ 	.byte	0xff
	.zero		1


	//   ....[166]....
        /*0b74*/ 	.word	0x0000d240
        /*0b78*/ 	.word	0x00000000
        /*0b7c*/ 	.word	0x00000008
        /*0b80*/ 	.short	0x010a
        /*0b82*/ 	.byte	0xff
	.zero		1


	//   ....[167]....
        /*0b84*/ 	.word	0x0000d290
        /*0b88*/ 	.word	0x00000000
        /*0b8c*/ 	.word	0x00000150
        /*0b90*/ 	.short	0x010a
        /*0b92*/ 	.byte	0xff
	.zero		1


	//   ....[168]....
        /*0b94*/ 	.word	0x0000d2f0
        /*0b98*/ 	.word	0x00000000
        /*0b9c*/ 	.word	0x00000000
        /*0ba0*/ 	.short	0x010a
        /*0ba2*/ 	.byte	0xff
	.zero		1


	//   ....[169]....
        /*0ba4*/ 	.word	0x0000d350
        /*0ba8*/ 	.word	0x00000000
        /*0bac*/ 	.word	0x00000178
        /*0bb0*/ 	.short	0x010a
        /*0bb2*/ 	.byte	0xff
	.zero		1


	//   ....[170]....
        /*0bb4*/ 	.word	0x0000d3b0
        /*0bb8*/ 	.word	0x00000000
        /*0bbc*/ 	.word	0x00000000
        /*0bc0*/ 	.short	0x010a
        /*0bc2*/ 	.byte	0xff
	.zero		1


	//   ....[171]....
        /*0bc4*/ 	.word	0x0000d410
        /*0bc8*/ 	.word	0x00000000
        /*0bcc*/ 	.word	0x000001a0
        /*0bd0*/ 	.short	0x010a
        /*0bd2*/ 	.byte	0xff
	.zero		1


	//   ....[172]....
        /*0bd4*/ 	.word	0x0000d460
        /*0bd8*/ 	.word	0x0000000c
        /*0bdc*/ 	.word	0x00000150
        /*0be0*/ 	.short	0x010a
        /*0be2*/ 	.byte	0xff
	.zero		1


	//   ....[173]....
        /*0be4*/ 	.word	0x0000d4c0
        /*0be8*/ 	.word	0x00000000
        /*0bec*/ 	.word	0x00000148
        /*0bf0*/ 	.short	0x010a
        /*0bf2*/ 	.byte	0xff
	.zero		1


	//   ....[174]....
        /*0bf4*/ 	.word	0x0000d520
        /*0bf8*/ 	.word	0x00000000
        /*0bfc*/ 	.word	0x00000120
        /*0c00*/ 	.short	0x010a
        /*0c02*/ 	.byte	0xff
	.zero		1


	//   ....[175]....
        /*0c04*/ 	.word	0x0000d580
        /*0c08*/ 	.word	0x00000000
        /*0c0c*/ 	.word	0x00000128
        /*0c10*/ 	.short	0x010a
        /*0c12*/ 	.byte	0xff
	.zero		1


	//   ....[176]....
        /*0c14*/ 	.word	0x0000d5e0
        /*0c18*/ 	.word	0x00000000
        /*0c1c*/ 	.word	0x00000130
        /*0c20*/ 	.short	0x010a
        /*0c22*/ 	.byte	0xff
	.zero		1


	//   ....[177]....
        /*0c24*/ 	.word	0x0000d640
        /*0c28*/ 	.word	0x00000000
        /*0c2c*/ 	.word	0x00000138
        /*0c30*/ 	.short	0x010a
        /*0c32*/ 	.byte	0xff
	.zero		1


	//   ....[178]....
        /*0c34*/ 	.word	0x0000d6a0
        /*0c38*/ 	.word	0x00000000
        /*0c3c*/ 	.word	0x00000120
        /*0c40*/ 	.short	0x010a
        /*0c42*/ 	.byte	0xff
	.zero		1


	//   ....[179]....
        /*0c44*/ 	.word	0x0000d700
        /*0c48*/ 	.word	0x00000000
        /*0c4c*/ 	.word	0x00000128
        /*0c50*/ 	.short	0x010a
        /*0c52*/ 	.byte	0xff
	.zero		1


	//   ....[180]....
        /*0c54*/ 	.word	0x0000d760
        /*0c58*/ 	.word	0x00000000
        /*0c5c*/ 	.word	0x00000130
        /*0c60*/ 	.short	0x010a
        /*0c62*/ 	.byte	0xff
	.zero		1


	//   ....[181]....
        /*0c64*/ 	.word	0x0000d7b0
        /*0c68*/ 	.word	0x00000000
        /*0c6c*/ 	.word	0x00000150
        /*0c70*/ 	.short	0x010a
        /*0c72*/ 	.byte	0xff
	.zero		1


	//   ....[182]....
        /*0c74*/ 	.word	0x0000d810
        /*0c78*/ 	.word	0x00000003
        /*0c7c*/ 	.word	0x00000100
        /*0c80*/ 	.short	0x010a
        /*0c82*/ 	.byte	0xff
	.zero		1


	//   ....[183]....
        /*0c84*/ 	.word	0x0000d870
        /*0c88*/ 	.word	0x00000003
        /*0c8c*/ 	.word	0x00000170
        /*0c90*/ 	.short	0x010a
        /*0c92*/ 	.byte	0xff
	.zero		1


	//   ....[184]....
        /*0c94*/ 	.word	0x0000d8c0
        /*0c98*/ 	.word	0x00000003
        /*0c9c*/ 	.word	0x00000100
        /*0ca0*/ 	.short	0x010a
        /*0ca2*/ 	.byte	0xff
	.zero		1


	//   ....[185]....
        /*0ca4*/ 	.word	0x0000d910
        /*0ca8*/ 	.word	0x00000067
        /*0cac*/ 	.word	0x00000100
        /*0cb0*/ 	.short	0x010a
        /*0cb2*/ 	.byte	0xff
	.zero		1


	//   ....[186]....
        /*0cb4*/ 	.word	0x0000d960
        /*0cb8*/ 	.word	0x00000010
        /*0cbc*/ 	.word	0x00000100
        /*0cc0*/ 	.short	0x010a
        /*0cc2*/ 	.byte	0xff
	.zero		1


	//----- nvinfo : EIATTR_NUM_MBARRIERS
	.align		4
.L_47:
        /*0cc4*/ 	.byte	0x03, 0x38
        /*0cc6*/ 	.short	0x0035


	//----- nvinfo : EIATTR_EXIT_INSTR_OFFSETS
	.align		4
        /*0cc8*/ 	.byte	0x04, 0x1c
        /*0cca*/ 	.short	(.L_49 - .L_48)


	//   ....[0]....
.L_48:
        /*0ccc*/ 	.word	0x00003790


	//   ....[1]....
        /*0cd0*/ 	.word	0x00003c80


	//   ....[2]....
        /*0cd4*/ 	.word	0x00003ce0


	//   ....[3]....
        /*0cd8*/ 	.word	0x00005000


	//   ....[4]....
        /*0cdc*/ 	.word	0x00006250


	//   ....[5]....
        /*0ce0*/ 	.word	0x00006290


	//   ....[6]....
        /*0ce4*/ 	.word	0x0000c7d0


	//   ....[7]....
        /*0ce8*/ 	.word	0x0000c840


	//   ....[8]....
        /*0cec*/ 	.word	0x0000c870


	//   ....[9]....
        /*0cf0*/ 	.word	0x0000c8e0


	//----- nvinfo : EIATTR_MAX_THREADS
	.align		4
.L_49:
        /*0cf4*/ 	.byte	0x04, 0x05
        /*0cf6*/ 	.short	(.L_51 - .L_50)
.L_50:
        /*0cf8*/ 	.word	0x00000100
        /*0cfc*/ 	.word	0x00000001
        /*0d00*/ 	.word	0x00000001


	//----- nvinfo : EIATTR_CRS_STACK_SIZE
	.align		4
.L_51:
        /*0d04*/ 	.byte	0x04, 0x1e
        /*0d06*/ 	.short	(.L_53 - .L_52)
.L_52:
        /*0d08*/ 	.word	0x00000000


	//----- nvinfo : EIATTR_CBANK_PARAM_SIZE
	.align		4
.L_53:
        /*0d0c*/ 	.byte	0x03, 0x19
        /*0d0e*/ 	.short	0x0c00


	//----- nvinfo : EIATTR_PARAM_CBANK
	.align		4
        /*0d10*/ 	.byte	0x04, 0x0a
        /*0d12*/ 	.short	(.L_55 - .L_54)
	.align		4
.L_54:
        /*0d14*/ 	.word	index@(.nv.constant0._ZN7cutlass13device_kernelINS_4gemm6kernel13GemmUniversalIN4cute5tupleIJiiiiEEENS1_10collective13CollectiveMmaINS1_46MainloopSm100TmaUmmaWarpSpecializedBlockScaledILi16ELi2ELi1ENS5_IJNS4_1CILi2EEENSA_ILi4EEENSA_ILi1EEEEEEEENS5_IJNSA_ILi256EEESG_NSA_ILi64EEEEEENS5_IJNS_12float_e2m1_tENS_13float_ue4m3_tEEEENS5_IJNS5_IJlSD_lEEENS4_6LayoutINS5_IJNS5_IJNS5_IJNSA_ILi32EEESC_EEEiEEENS5_IJNS5_IJNSA_ILi16EEESC_EEEiEEENS5_IJSD_iEEEEEENS5_IJST_NS5_IJNS5_IJNSA_ILi0EEESD_EEENSA_ILi512EEEEEENS5_IJSW_iEEEEEEEEEEESL_S13_NS4_8TiledMMAINS4_8MMA_AtomIJNS4_23SM100_MMA_MXF4_2x1SM_SSISJ_SJ_fSK_Li256ELi256ELi16ELNS4_4UMMA5MajorE0ELS18_0ELNS17_7ScaleInE0ELS19_0EEEEEENSN_INS5_IJSD_SD_SD_EEENS5_IJSW_SW_SW_EEEEENS5_IJNS4_10UnderscoreES1F_S1F_EEEEENS5_IJNS4_28SM100_TMA_2SM_LOAD_MULTICASTES1I_EEENS5_IJNS4_14ComposedLayoutINS4_7SwizzleILi1ELi4ELi3EEENS4_18smem_ptr_flag_bitsILi4EEENSN_INS5_IJNSA_ILi8EEESH_EEENS5_IJSH_SD_EEEEEEENSN_INS5_IJNS5_IJNS5_IJSP_SD_EEESS_EEESD_NS5_IJSD_SD_EEEEEENS5_IJNS5_IJNS5_IJSS_SY_EEESX_EEESW_NS5_IJSC_SY_EEEEEEEEEEEvNS4_8identityENS5_IJNS4_18SM100_TMA_2SM_LOADES1I_EEENS5_IJS1T_NSN_INS5_IJNS5_IJNS5_IJSP_SB_EEESS_EEESD_S1W_EEENS5_IJS1Z_SW_NS5_IJSC_NSA_ILi1024EEEEEEEEEEEEEEvS24_EENS_8epilogue10collective18CollectiveEpilogueINS2G_23Sm100TmaWarpSpecializedILi4ELi2ELi64ELb1ELb0EEEJNS5_IJNSA_ILi128EEESG_SH_EEENS5_IJNSN_IS2L_SD_EENSN_ISH_SD_EEEEENS_10bfloat16_tESM_S2Q_SM_NS2G_6fusion15FusionCallbacksIS2K_NS2R_17LinearCombinationIS2Q_fS2Q_fLNS_15FloatRoundStyleE2EEES2M_S2P_JEEENS4_5SM1004TMEM4LOAD26SM100_TMEM_LOAD_32dp32b64xENS4_13SM90_TMA_LOADENS1K_INS1L_ILi3ELi4ELi3EEENS1N_ILi16EEES1S_EENS4_39AutoVectorizingCopyWithAssumedAlignmentILi128EEENS4_14SM90_TMA_STOREES34_S36_S36_EEEvvEEEEvNT_6ParamsE)
        /*0d18*/ 	.short	0x0380
        /*0d1a*/ 	.short	0x0c00


	//----- nvinfo : EIATTR_SW_WAR
	.align		4
.L_55:
        /*0d1c*/ 	.byte	0x04, 0x36
        /*0d1e*/ 	.short	(.L_57 - .L_56)
.L_56:
        /*0d20*/ 	.word	0x00000008
.L_57:


//--------------------- .nv.callgraph             --------------------------
	.section	.nv.callgraph,"",@"SHT_CUDA_CALLGRAPH"
	.align	4
	.sectionentsize	8
	.align		4
        /*0000*/ 	.word	0x00000000
	.align		4
        /*0004*/ 	.word	0xffffffff
	.align		4
        /*0008*/ 	.word	index@(_ZN7cutlass13device_kernelINS_4gemm6kernel13GemmUniversalIN4cute5tupleIJiiiiEEENS1_10collective13CollectiveMmaINS1_46MainloopSm100TmaUmmaWarpSpecializedBlockScaledILi16ELi2ELi1ENS5_IJNS4_1CILi2EEENSA_ILi4EEENSA_ILi1EEEEEEEENS5_IJNSA_ILi256EEESG_NSA_ILi64EEEEEENS5_IJNS_12float_e2m1_tENS_13float_ue4m3_tEEEENS5_IJNS5_IJlSD_lEEENS4_6LayoutINS5_IJNS5_IJNS5_IJNSA_ILi32EEESC_EEEiEEENS5_IJNS5_IJNSA_ILi16EEESC_EEEiEEENS5_IJSD_iEEEEEENS5_IJST_NS5_IJNS5_IJNSA_ILi0EEESD_EEENSA_ILi512EEEEEENS5_IJSW_iEEEEEEEEEEESL_S13_NS4_8TiledMMAINS4_8MMA_AtomIJNS4_23SM100_MMA_MXF4_2x1SM_SSISJ_SJ_fSK_Li256ELi256ELi16ELNS4_4UMMA5MajorE0ELS18_0ELNS17_7ScaleInE0ELS19_0EEEEEENSN_INS5_IJSD_SD_SD_EEENS5_IJSW_SW_SW_EEEEENS5_IJNS4_10UnderscoreES1F_S1F_EEEEENS5_IJNS4_28SM100_TMA_2SM_LOAD_MULTICASTES1I_EEENS5_IJNS4_14ComposedLayoutINS4_7SwizzleILi1ELi4ELi3EEENS4_18smem_ptr_flag_bitsILi4EEENSN_INS5_IJNSA_ILi8EEESH_EEENS5_IJSH_SD_EEEEEEENSN_INS5_IJNS5_IJNS5_IJSP_SD_EEESS_EEESD_NS5_IJSD_SD_EEEEEENS5_IJNS5_IJNS5_IJSS_SY_EEESX_EEESW_NS5_IJSC_SY_EEEEEEEEEEEvNS4_8identityENS5_IJNS4_18SM100_TMA_2SM_LOADES1I_EEENS5_IJS1T_NSN_INS5_IJNS5_IJNS5_IJSP_SB_EEESS_EEESD_S1W_EEENS5_IJS1Z_SW_NS5_IJSC_NSA_ILi1024EEEEEEEEEEEEEEvS24_EENS_8epilogue10collective18CollectiveEpilogueINS2G_23Sm100TmaWarpSpecializedILi4ELi2ELi64ELb1ELb0EEEJNS5_IJNSA_ILi128EEESG_SH_EEENS5_IJNSN_IS2L_SD_EENSN_ISH_SD_EEEEENS_10bfloat16_tESM_S2Q_SM_NS2G_6fusion15FusionCallbacksIS2K_NS2R_17LinearCombinationIS2Q_fS2Q_fLNS_15FloatRoundStyleE2EEES2M_S2P_JEEENS4_5SM1004TMEM4LOAD26SM100_TMEM_LOAD_32dp32b64xENS4_13SM90_TMA_LOADENS1K_INS1L_ILi3ELi4ELi3EEENS1N_ILi16EEES1S_EENS4_39AutoVectorizingCopyWithAssumedAlignmentILi128EEENS4_14SM90_TMA_STOREES34_S36_S36_EEEvvEEEEvNT_6ParamsE)
	.align		4
        /*000c*/ 	.word	index@(__assertfail)
	.align		4
        /*0010*/ 	.word	0x00000000
	.align		4
        /*0014*/ 	.word	0xfffffffe
	.align		4
        /*0018*/ 	.word	0x00000000
	.align		4
        /*001c*/ 	.word	0xfffffffd
	.align		4
        /*0020*/ 	.word	0x00000000
	.align		4
        /*0024*/ 	.word	0xfffffffc


//--------------------- .nv.constant4             --------------------------
	.section	.nv.constant4,"a",@progbits
	.align	8
	.align		8
.nv.constant4:
        /*0000*/ 	.dword	__assertfail
	.align		8
        /*0008*/ 	.dword	__unnamed_1
	.align		8
        /*0010*/ 	.dword	__unnamed_2
	.align		8
        /*0018*/ 	.dword	_ZN40_INTERNAL_d65b9f62_4_k_cu_64ac4fa7_351454cuda3std3__45__cpo5beginE
	.align		8
        /*0020*/ 	.dword	_ZN40_INTERNAL_d65b9f62_4_k_cu_64ac4fa7_351454cuda3std3__45__cpo3endE
	.align		8
        /*0028*/ 	.dword	_ZN40_INTERNAL_d65b9f62_4_k_cu_64ac4fa7_351454cuda3std3__45__cpo6cbeginE
	.align		8
        /*0030*/ 	.dword	_ZN40_INTERNAL_d65b9f62_4_k_cu_64ac4fa7_351454cuda3std3__45__cpo4cendE
	.align		8
        /*0038*/ 	.dword	_ZN40_INTERNAL_d65b9f62_4_k_cu_64ac4fa7_351454cuda3std3__442_GLOBAL__N__d65b9f62_4_k_cu_64ac4fa7_351456ignoreE
	.align		8
        /*0040*/ 	.dword	_ZN40_INTERNAL_d65b9f62_4_k_cu_64ac4fa7_351454cuda3std3__419piecewise_constructE
	.align		8
        /*0048*/ 	.dword	_ZN40_INTERNAL_d65b9f62_4_k_cu_64ac4fa7_351454cuda3std3__48in_placeE
	.align		8
        /*0050*/ 	.dword	_ZN40_INTERNAL_d65b9f62_4_k_cu_64ac4fa7_351454cuda3std6ranges3__45__cpo4swapE
	.align		8
        /*0058*/ 	.dword	_ZN40_INTERNAL_d65b9f62_4_k_cu_64ac4fa7_351454cuda3std6ranges3__45__cpo9iter_moveE
	.align		8
        /*0060*/ 	.dword	_ZN40_INTERNAL_d65b9f62_4_k_cu_64ac4fa7_351454cute7productE
	.align		8
        /*0068*/ 	.dword	_ZN40_INTERNAL_d65b9f62_4_k_cu_64ac4fa7_351454cute1_E
	.align		8
        /*0070*/ 	.dword	$str$25
	.align		8
        /*0078*/ 	.dword	$str$26
	.align		8
        /*0080*/ 	.dword	$str$29
	.align		8
        /*0088*/ 	.dword	$str$30


//--------------------- .text._ZN7cutlass13device_kernelINS_4gemm6kernel13GemmUniversalIN4cute5tupleIJiiiiEEENS1_10collective13CollectiveMmaINS1_46MainloopSm100TmaUmmaWarpSpecializedBlockScaledILi16ELi2ELi1ENS5_IJNS4_1CILi2EEENSA_ILi4EEENSA_ILi1EEEEEEEENS5_IJNSA_ILi256EEESG_NSA_ILi64EEEEEENS5_IJNS_12float_e2m1_tENS_13float_ue4m3_tEEEENS5_IJNS5_IJlSD_lEEENS4_6LayoutINS5_IJNS5_IJNS5_IJNSA_ILi32EEESC_EEEiEEENS5_IJNS5_IJNSA_ILi16EEESC_EEEiEEENS5_IJSD_iEEEEEENS5_IJST_NS5_IJNS5_IJNSA_ILi0EEESD_EEENSA_ILi512EEEEEENS5_IJSW_iEEEEEEEEEEESL_S13_NS4_8TiledMMAINS4_8MMA_AtomIJNS4_23SM100_MMA_MXF4_2x1SM_SSISJ_SJ_fSK_Li256ELi256ELi16ELNS4_4UMMA5MajorE0ELS18_0ELNS17_7ScaleInE0ELS19_0EEEEEENSN_INS5_IJSD_SD_SD_EEENS5_IJSW_SW_SW_EEEEENS5_IJNS4_10UnderscoreES1F_S1F_EEEEENS5_IJNS4_28SM100_TMA_2SM_LOAD_MULTICASTES1I_EEENS5_IJNS4_14ComposedLayoutINS4_7SwizzleILi1ELi4ELi3EEENS4_18smem_ptr_flag_bitsILi4EEENSN_INS5_IJNSA_ILi8EEESH_EEENS5_IJSH_SD_EEEEEEENSN_INS5_IJNS5_IJNS5_IJSP_SD_EEESS_EEESD_NS5_IJSD_SD_EEEEEENS5_IJNS5_IJNS5_IJSS_SY_EEESX_EEESW_NS5_IJSC_SY_EEEEEEEEEEEvNS4_8identityENS5_IJNS4_18SM100_TMA_2SM_LOADES1I_EEENS5_IJS1T_NSN_INS5_IJNS5_IJNS5_IJSP_SB_EEESS_EEESD_S1W_EEENS5_IJS1Z_SW_NS5_IJSC_NSA_ILi1024EEEEEEEEEEEEEEvS24_EENS_8epilogue10collective18CollectiveEpilogueINS2G_23Sm100TmaWarpSpecializedILi4ELi2ELi64ELb1ELb0EEEJNS5_IJNSA_ILi128EEESG_SH_EEENS5_IJNSN_IS2L_SD_EENSN_ISH_SD_EEEEENS_10bfloat16_tESM_S2Q_SM_NS2G_6fusion15FusionCallbacksIS2K_NS2R_17LinearCombinationIS2Q_fS2Q_fLNS_15FloatRoundStyleE2EEES2M_S2P_JEEENS4_5SM1004TMEM4LOAD26SM100_TMEM_LOAD_32dp32b64xENS4_13SM90_TMA_LOADENS1K_INS1L_ILi3ELi4ELi3EEENS1N_ILi16EEES1S_EENS4_39AutoVectorizingCopyWithAssumedAlignmentILi128EEENS4_14SM90_TMA_STOREES34_S36_S36_EEEvvEEEEvNT_6ParamsE --------------------------
	.section	.text._ZN7cutlass13device_kernelINS_4gemm6kernel13GemmUniversalIN4cute5tupleIJiiiiEEENS1_10collective13CollectiveMmaINS1_46MainloopSm100TmaUmmaWarpSpecializedBlockScaledILi16ELi2ELi1ENS5_IJNS4_1CILi2EEENSA_ILi4EEENSA_ILi1EEEEEEEENS5_IJNSA_ILi256EEESG_NSA_ILi64EEEEEENS5_IJNS_12float_e2m1_tENS_13float_ue4m3_tEEEENS5_IJNS5_IJlSD_lEEENS4_6LayoutINS5_IJNS5_IJNS5_IJNSA_ILi32EEESC_EEEiEEENS5_IJNS5_IJNSA_ILi16EEESC_EEEiEEENS5_IJSD_iEEEEEENS5_IJST_NS5_IJNS5_IJNSA_ILi0EEESD_EEENSA_ILi512EEEEEENS5_IJSW_iEEEEEEEEEEESL_S13_NS4_8TiledMMAINS4_8MMA_AtomIJNS4_23SM100_MMA_MXF4_2x1SM_SSISJ_SJ_fSK_Li256ELi256ELi16ELNS4_4UMMA5MajorE0ELS18_0ELNS17_7ScaleInE0ELS19_0EEEEEENSN_INS5_IJSD_SD_SD_EEENS5_IJSW_SW_SW_EEEEENS5_IJNS4_10UnderscoreES1F_S1F_EEEEENS5_IJNS4_28SM100_TMA_2SM_LOAD_MULTICASTES1I_EEENS5_IJNS4_14ComposedLayoutINS4_7SwizzleILi1ELi4ELi3EEENS4_18smem_ptr_flag_bitsILi4EEENSN_INS5_IJNSA_ILi8EEESH_EEENS5_IJSH_SD_EEEEEEENSN_INS5_IJNS5_IJNS5_IJSP_SD_EEESS_EEESD_NS5_IJSD_SD_EEEEEENS5_IJNS5_IJNS5_IJSS_SY_EEESX_EEESW_NS5_IJSC_SY_EEEEEEEEEEEvNS4_8identityENS5_IJNS4_18SM100_TMA_2SM_LOADES1I_EEENS5_IJS1T_NSN_INS5_IJNS5_IJNS5_IJSP_SB_EEESS_EEESD_S1W_EEENS5_IJS1Z_SW_NS5_IJSC_NSA_ILi1024EEEEEEEEEEEEEEvS24_EENS_8epilogue10collective18CollectiveEpilogueINS2G_23Sm100TmaWarpSpecializedILi4ELi2ELi64ELb1ELb0EEEJNS5_IJNSA_ILi128EEESG_SH_EEENS5_IJNSN_IS2L_SD_EENSN_ISH_SD_EEEEENS_10bfloat16_tESM_S2Q_SM_NS2G_6fusion15FusionCallbacksIS2K_NS2R_17LinearCombinationIS2Q_fS2Q_fLNS_15FloatRoundStyleE2EEES2M_S2P_JEEENS4_5SM1004TMEM4LOAD26SM100_TMEM_LOAD_32dp32b64xENS4_13SM90_TMA_LOADENS1K_INS1L_ILi3ELi4ELi3EEENS1N_ILi16EEES1S_EENS4_39AutoVectorizingCopyWithAssumedAlignmentILi128EEENS4_14SM90_TMA_STOREES34_S36_S36_EEEvvEEEEvNT_6ParamsE,"ax",@progbits
	.align	128
.text._ZN7cutlass13device_kernelINS_4gemm6kernel13GemmUniversalIN4cute5tupleIJiiiiEEENS1_10collective13CollectiveMmaINS1_46MainloopSm100TmaUmmaWarpSpecializedBlockScaledILi16ELi2ELi1ENS5_IJNS4_1CILi2EEENSA_ILi4EEENSA_ILi1EEEEEEEENS5_IJNSA_ILi256EEESG_NSA_ILi64EEEEEENS5_IJNS_12float_e2m1_tENS_13float_ue4m3_tEEEENS5_IJNS5_IJlSD_lEEENS4_6LayoutINS5_IJNS5_IJNS5_IJNSA_ILi32EEESC_EEEiEEENS5_IJNS5_IJNSA_ILi16EEESC_EEEiEEENS5_IJSD_iEEEEEENS5_IJST_NS5_IJNS5_IJNSA_ILi0EEESD_EEENSA_ILi512EEEEEENS5_IJSW_iEEEEEEEEEEESL_S13_NS4_8TiledMMAINS4_8MMA_AtomIJNS4_23SM100_MMA_MXF4_2x1SM_SSISJ_SJ_fSK_Li256ELi256ELi16ELNS4_4UMMA5MajorE0ELS18_0ELNS17_7ScaleInE0ELS19_0EEEEEENSN_INS5_IJSD_SD_SD_EEENS5_IJSW_SW_SW_EEEEENS5_IJNS4_10UnderscoreES1F_S1F_EEEEENS5_IJNS4_28SM100_TMA_2SM_LOAD_MULTICASTES1I_EEENS5_IJNS4_14ComposedLayoutINS4_7SwizzleILi1ELi4ELi3EEENS4_18smem_ptr_flag_bitsILi4EEENSN_INS5_IJNSA_ILi8EEESH_EEENS5_IJSH_SD_EEEEEEENSN_INS5_IJNS5_IJNS5_IJSP_SD_EEESS_EEESD_NS5_IJSD_SD_EEEEEENS5_IJNS5_IJNS5_IJSS_SY_EEESX_EEESW_NS5_IJSC_SY_EEEEEEEEEEEvNS4_8identityENS5_IJNS4_18SM100_TMA_2SM_LOADES1I_EEENS5_IJS1T_NSN_INS5_IJNS5_IJNS5_IJSP_SB_EEESS_EEESD_S1W_EEENS5_IJS1Z_SW_NS5_IJSC_NSA_ILi1024EEEEEEEEEEEEEEvS24_EENS_8epilogue10collective18CollectiveEpilogueINS2G_23Sm100TmaWarpSpecializedILi4ELi2ELi64ELb1ELb0EEEJNS5_IJNSA_ILi128EEESG_SH_EEENS5_IJNSN_IS2L_SD_EENSN_ISH_SD_EEEEENS_10bfloat16_tESM_S2Q_SM_NS2G_6fusion15FusionCallbacksIS2K_NS2R_17LinearCombinationIS2Q_fS2Q_fLNS_15FloatRoundStyleE2EEES2M_S2P_JEEENS4_5SM1004TMEM4LOAD26SM100_TMEM_LOAD_32dp32b64xENS4_13SM90_TMA_LOADENS1K_INS1L_ILi3ELi4ELi3EEENS1N_ILi16EEES1S_EENS4_39AutoVectorizingCopyWithAssumedAlignmentILi128EEENS4_14SM90_TMA_STOREES34_S36_S36_EEEvvEEEEvNT_6ParamsE:
        .type           _ZN7cutlass13device_kernelINS_4gemm6kernel13GemmUniversalIN4cute5tupleIJiiiiEEENS1_10collective13CollectiveMmaINS1_46MainloopSm100TmaUmmaWarpSpecializedBlockScaledILi16ELi2ELi1ENS5_IJNS4_1CILi2EEENSA_ILi4EEENSA_ILi1EEEEEEEENS5_IJNSA_ILi256EEESG_NSA_ILi64EEEEEENS5_IJNS_12float_e2m1_tENS_13float_ue4m3_tEEEENS5_IJNS5_IJlSD_lEEENS4_6LayoutINS5_IJNS5_IJNS5_IJNSA_ILi32EEESC_EEEiEEENS5_IJNS5_IJNSA_ILi16EEESC_EEEiEEENS5_IJSD_iEEEEEENS5_IJST_NS5_IJNS5_IJNSA_ILi0EEESD_EEENSA_ILi512EEEEEENS5_IJSW_iEEEEEEEEEEESL_S13_NS4_8TiledMMAINS4_8MMA_AtomIJNS4_23SM100_MMA_MXF4_2x1SM_SSISJ_SJ_fSK_Li256ELi256ELi16ELNS4_4UMMA5MajorE0ELS18_0ELNS17_7ScaleInE0ELS19_0EEEEEENSN_INS5_IJSD_SD_SD_EEENS5_IJSW_SW_SW_EEEEENS5_IJNS4_10UnderscoreES1F_S1F_EEEEENS5_IJNS4_28SM100_TMA_2SM_LOAD_MULTICASTES1I_EEENS5_IJNS4_14ComposedLayoutINS4_7SwizzleILi1ELi4ELi3EEENS4_18smem_ptr_flag_bitsILi4EEENSN_INS5_IJNSA_ILi8EEESH_EEENS5_IJSH_SD_EEEEEEENSN_INS5_IJNS5_IJNS5_IJSP_SD_EEESS_EEESD_NS5_IJSD_SD_EEEEEENS5_IJNS5_IJNS5_IJSS_SY_EEESX_EEESW_NS5_IJSC_SY_EEEEEEEEEEEvNS4_8identityENS5_IJNS4_18SM100_TMA_2SM_LOADES1I_EEENS5_IJS1T_NSN_INS5_IJNS5_IJNS5_IJSP_SB_EEESS_EEESD_S1W_EEENS5_IJS1Z_SW_NS5_IJSC_NSA_ILi1024EEEEEEEEEEEEEEvS24_EENS_8epilogue10collective18CollectiveEpilogueINS2G_23Sm100TmaWarpSpecializedILi4ELi2ELi64ELb1ELb0EEEJNS5_IJNSA_ILi128EEESG_SH_EEENS5_IJNSN_IS2L_SD_EENSN_ISH_SD_EEEEENS_10bfloat16_tESM_S2Q_SM_NS2G_6fusion15FusionCallbacksIS2K_NS2R_17LinearCombinationIS2Q_fS2Q_fLNS_15FloatRoundStyleE2EEES2M_S2P_JEEENS4_5SM1004TMEM4LOAD26SM100_TMEM_LOAD_32dp32b64xENS4_13SM90_TMA_LOADENS1K_INS1L_ILi3ELi4ELi3EEENS1N_ILi16EEES1S_EENS4_39AutoVectorizingCopyWithAssumedAlignmentILi128EEENS4_14SM90_TMA_STOREES34_S36_S36_EEEvvEEEEvNT_6ParamsE,@function
        .size           _ZN7cutlass13device_kernelINS_4gemm6kernel13GemmUniversalIN4cute5tupleIJiiiiEEENS1_10collective13CollectiveMmaINS1_46MainloopSm100TmaUmmaWarpSpecializedBlockScaledILi16ELi2ELi1ENS5_IJNS4_1CILi2EEENSA_ILi4EEENSA_ILi1EEEEEEEENS5_IJNSA_ILi256EEESG_NSA_ILi64EEEEEENS5_IJNS_12float_e2m1_tENS_13float_ue4m3_tEEEENS5_IJNS5_IJlSD_lEEENS4_6LayoutINS5_IJNS5_IJNS5_IJNSA_ILi32EEESC_EEEiEEENS5_IJNS5_IJNSA_ILi16EEESC_EEEiEEENS5_IJSD_iEEEEEENS5_IJST_NS5_IJNS5_IJNSA_ILi0EEESD_EEENSA_ILi512EEEEEENS5_IJSW_iEEEEEEEEEEESL_S13_NS4_8TiledMMAINS4_8MMA_AtomIJNS4_23SM100_MMA_MXF4_2x1SM_SSISJ_SJ_fSK_Li256ELi256ELi16ELNS4_4UMMA5MajorE0ELS18_0ELNS17_7ScaleInE0ELS19_0EEEEEENSN_INS5_IJSD_SD_SD_EEENS5_IJSW_SW_SW_EEEEENS5_IJNS4_10UnderscoreES1F_S1F_EEEEENS5_IJNS4_28SM100_TMA_2SM_LOAD_MULTICASTES1I_EEENS5_IJNS4_14ComposedLayoutINS4_7SwizzleILi1ELi4ELi3EEENS4_18smem_ptr_flag_bitsILi4EEENSN_INS5_IJNSA_ILi8EEESH_EEENS5_IJSH_SD_EEEEEEENSN_INS5_IJNS5_IJNS5_IJSP_SD_EEESS_EEESD_NS5_IJSD_SD_EEEEEENS5_IJNS5_IJNS5_IJSS_SY_EEESX_EEESW_NS5_IJSC_SY_EEEEEEEEEEEvNS4_8identityENS5_IJNS4_18SM100_TMA_2SM_LOADES1I_EEENS5_IJS1T_NSN_INS5_IJNS5_IJNS5_IJSP_SB_EEESS_EEESD_S1W_EEENS5_IJS1Z_SW_NS5_IJSC_NSA_ILi1024EEEEEEEEEEEEEEvS24_EENS_8epilogue10collective18CollectiveEpilogueINS2G_23Sm100TmaWarpSpecializedILi4ELi2ELi64ELb1ELb0EEEJNS5_IJNSA_ILi128EEESG_SH_EEENS5_IJNSN_IS2L_SD_EENSN_ISH_SD_EEEEENS_10bfloat16_tESM_S2Q_SM_NS2G_6fusion15FusionCallbacksIS2K_NS2R_17LinearCombinationIS2Q_fS2Q_fLNS_15FloatRoundStyleE2EEES2M_S2P_JEEENS4_5SM1004TMEM4LOAD26SM100_TMEM_LOAD_32dp32b64xENS4_13SM90_TMA_LOADENS1K_INS1L_ILi3ELi4ELi3EEENS1N_ILi16EEES1S_EENS4_39AutoVectorizingCopyWithAssumedAlignmentILi128EEENS4_14SM90_TMA_STOREES34_S36_S36_EEEvvEEEEvNT_6ParamsE,(.L_x_231 - _ZN7cutlass13device_kernelINS_4gemm6kernel13GemmUniversalIN4cute5tupleIJiiiiEEENS1_10collective13CollectiveMmaINS1_46MainloopSm100TmaUmmaWarpSpecializedBlockScaledILi16ELi2ELi1ENS5_IJNS4_1CILi2EEENSA_ILi4EEENSA_ILi1EEEEEEEENS5_IJNSA_ILi256EEESG_NSA_ILi64EEEEEENS5_IJNS_12float_e2m1_tENS_13float_ue4m3_tEEEENS5_IJNS5_IJlSD_lEEENS4_6LayoutINS5_IJNS5_IJNS5_IJNSA_ILi32EEESC_EEEiEEENS5_IJNS5_IJNSA_ILi16EEESC_EEEiEEENS5_IJSD_iEEEEEENS5_IJST_NS5_IJNS5_IJNSA_ILi0EEESD_EEENSA_ILi512EEEEEENS5_IJSW_iEEEEEEEEEEESL_S13_NS4_8TiledMMAINS4_8MMA_AtomIJNS4_23SM100_MMA_MXF4_2x1SM_SSISJ_SJ_fSK_Li256ELi256ELi16ELNS4_4UMMA5MajorE0ELS18_0ELNS17_7ScaleInE0ELS19_0EEEEEENSN_INS5_IJSD_SD_SD_EEENS5_IJSW_SW_SW_EEEEENS5_IJNS4_10UnderscoreES1F_S1F_EEEEENS5_IJNS4_28SM100_TMA_2SM_LOAD_MULTICASTES1I_EEENS5_IJNS4_14ComposedLayoutINS4_7SwizzleILi1ELi4ELi3EEENS4_18smem_ptr_flag_bitsILi4EEENSN_INS5_IJNSA_ILi8EEESH_EEENS5_IJSH_SD_EEEEEEENSN_INS5_IJNS5_IJNS5_IJSP_SD_EEESS_EEESD_NS5_IJSD_SD_EEEEEENS5_IJNS5_IJNS5_IJSS_SY_EEESX_EEESW_NS5_IJSC_SY_EEEEEEEEEEEvNS4_8identityENS5_IJNS4_18SM100_TMA_2SM_LOADES1I_EEENS5_IJS1T_NSN_INS5_IJNS5_IJNS5_IJSP_SB_EEESS_EEESD_S1W_EEENS5_IJS1Z_SW_NS5_IJSC_NSA_ILi1024EEEEEEEEEEEEEEvS24_EENS_8epilogue10collective18CollectiveEpilogueINS2G_23Sm100TmaWarpSpecializedILi4ELi2ELi64ELb1ELb0EEEJNS5_IJNSA_ILi128EEESG_SH_EEENS5_IJNSN_IS2L_SD_EENSN_ISH_SD_EEEEENS_10bfloat16_tESM_S2Q_SM_NS2G_6fusion15FusionCallbacksIS2K_NS2R_17LinearCombinationIS2Q_fS2Q_fLNS_15FloatRoundStyleE2EEES2M_S2P_JEEENS4_5SM1004TMEM4LOAD26SM100_TMEM_LOAD_32dp32b64xENS4_13SM90_TMA_LOADENS1K_INS1L_ILi3ELi4ELi3EEENS1N_ILi16EEES1S_EENS4_39AutoVectorizingCopyWithAssumedAlignmentILi128EEENS4_14SM90_TMA_STOREES34_S36_S36_EEEvvEEEEvNT_6ParamsE)
        .other          _ZN7cutlass13device_kernelINS_4gemm6kernel13GemmUniversalIN4cute5tupleIJiiiiEEENS1_10collective13CollectiveMmaINS1_46MainloopSm100TmaUmmaWarpSpecializedBlockScaledILi16ELi2ELi1ENS5_IJNS4_1CILi2EEENSA_ILi4EEENSA_ILi1EEEEEEEENS5_IJNSA_ILi256EEESG_NSA_ILi64EEEEEENS5_IJNS_12float_e2m1_tENS_13float_ue4m3_tEEEENS5_IJNS5_IJlSD_lEEENS4_6LayoutINS5_IJNS5_IJNS5_IJNSA_ILi32EEESC_EEEiEEENS5_IJNS5_IJNSA_ILi16EEESC_EEEiEEENS5_IJSD_iEEEEEENS5_IJST_NS5_IJNS5_IJNSA_ILi0EEESD_EEENSA_ILi512EEEEEENS5_IJSW_iEEEEEEEEEEESL_S13_NS4_8TiledMMAINS4_8MMA_AtomIJNS4_23SM100_MMA_MXF4_2x1SM_SSISJ_SJ_fSK_Li256ELi256ELi16ELNS4_4UMMA5MajorE0ELS18_0ELNS17_7ScaleInE0ELS19_0EEEEEENSN_INS5_IJSD_SD_SD_EEENS5_IJSW_SW_SW_EEEEENS5_IJNS4_10UnderscoreES1F_S1F_EEEEENS5_IJNS4_28SM100_TMA_2SM_LOAD_MULTICASTES1I_EEENS5_IJNS4_14ComposedLayoutINS4_7SwizzleILi1ELi4ELi3EEENS4_18smem_ptr_flag_bitsILi4EEENSN_INS5_IJNSA_ILi8EEESH_EEENS5_IJSH_SD_EEEEEEENSN_INS5_IJNS5_IJNS5_IJSP_SD_EEESS_EEESD_NS5_IJSD_SD_EEEEEENS5_IJNS5_IJNS5_IJSS_SY_EEESX_EEESW_NS5_IJSC_SY_EEEEEEEEEEEvNS4_8identityENS5_IJNS4_18SM100_TMA_2SM_LOADES1I_EEENS5_IJS1T_NSN_INS5_IJNS5_IJNS5_IJSP_SB_EEESS_EEESD_S1W_EEENS5_IJS1Z_SW_NS5_IJSC_NSA_ILi1024EEEEEEEEEEEEEEvS24_EENS_8epilogue10collective18CollectiveEpilogueINS2G_23Sm100TmaWarpSpecializedILi4ELi2ELi64ELb1ELb0EEEJNS5_IJNSA_ILi128EEESG_SH_EEENS5_IJNSN_IS2L_SD_EENSN_ISH_SD_EEEEENS_10bfloat16_tESM_S2Q_SM_NS2G_6fusion15FusionCallbacksIS2K_NS2R_17LinearCombinationIS2Q_fS2Q_fLNS_15FloatRoundStyleE2EEES2M_S2P_JEEENS4_5SM1004TMEM4LOAD26SM100_TMEM_LOAD_32dp32b64xENS4_13SM90_TMA_LOADENS1K_INS1L_ILi3ELi4ELi3EEENS1N_ILi16EEES1S_EENS4_39AutoVectorizingCopyWithAssumedAlignmentILi128EEENS4_14SM90_TMA_STOREES34_S36_S36_EEEvvEEEEvNT_6ParamsE,@"STO_CUDA_ENTRY STV_DEFAULT"
_ZN7cutlass13device_kernelINS_4gemm6kernel13GemmUniversalIN4cute5tupleIJiiiiEEENS1_10collective13CollectiveMmaINS1_46MainloopSm100TmaUmmaWarpSpecializedBlockScaledILi16ELi2ELi1ENS5_IJNS4_1CILi2EEENSA_ILi4EEENSA_ILi1EEEEEEEENS5_IJNSA_ILi256EEESG_NSA_ILi64EEEEEENS5_IJNS_12float_e2m1_tENS_13float_ue4m3_tEEEENS5_IJNS5_IJlSD_lEEENS4_6LayoutINS5_IJNS5_IJNS5_IJNSA_ILi32EEESC_EEEiEEENS5_IJNS5_IJNSA_ILi16EEESC_EEEiEEENS5_IJSD_iEEEEEENS5_IJST_NS5_IJNS5_IJNSA_ILi0EEESD_EEENSA_ILi512EEEEEENS5_IJSW_iEEEEEEEEEEESL_S13_NS4_8TiledMMAINS4_8MMA_AtomIJNS4_23SM100_MMA_MXF4_2x1SM_SSISJ_SJ_fSK_Li256ELi256ELi16ELNS4_4UMMA5MajorE0ELS18_0ELNS17_7ScaleInE0ELS19_0EEEEEENSN_INS5_IJSD_SD_SD_EEENS5_IJSW_SW_SW_EEEEENS5_IJNS4_10UnderscoreES1F_S1F_EEEEENS5_IJNS4_28SM100_TMA_2SM_LOAD_MULTICASTES1I_EEENS5_IJNS4_14ComposedLayoutINS4_7SwizzleILi1ELi4ELi3EEENS4_18smem_ptr_flag_bitsILi4EEENSN_INS5_IJNSA_ILi8EEESH_EEENS5_IJSH_SD_EEEEEEENSN_INS5_IJNS5_IJNS5_IJSP_SD_EEESS_EEESD_NS5_IJSD_SD_EEEEEENS5_IJNS5_IJNS5_IJSS_SY_EEESX_EEESW_NS5_IJSC_SY_EEEEEEEEEEEvNS4_8identityENS5_IJNS4_18SM100_TMA_2SM_LOADES1I_EEENS5_IJS1T_NSN_INS5_IJNS5_IJNS5_IJSP_SB_EEESS_EEESD_S1W_EEENS5_IJS1Z_SW_NS5_IJSC_NSA_ILi1024EEEEEEEEEEEEEEvS24_EENS_8epilogue10collective18CollectiveEpilogueINS2G_23Sm100TmaWarpSpecializedILi4ELi2ELi64ELb1ELb0EEEJNS5_IJNSA_ILi128EEESG_SH_EEENS5_IJNSN_IS2L_SD_EENSN_ISH_SD_EEEEENS_10bfloat16_tESM_S2Q_SM_NS2G_6fusion15FusionCallbacksIS2K_NS2R_17LinearCombinationIS2Q_fS2Q_fLNS_15FloatRoundStyleE2EEES2M_S2P_JEEENS4_5SM1004TMEM4LOAD26SM100_TMEM_LOAD_32dp32b64xENS4_13SM90_TMA_LOADENS1K_INS1L_ILi3ELi4ELi3EEENS1N_ILi16EEES1S_EENS4_39AutoVectorizingCopyWithAssumedAlignmentILi128EEENS4_14SM90_TMA_STOREES34_S36_S36_EEEvvEEEEvNT_6ParamsE:
[----:B------:R-:W1:Y:S01]  /*0000*/  LDC R1, c[0x0][0x37c] ;  /* 0x0000df00ff017b82 */ /* 0x000e620000000800 */
[----:B------:R-:W2:Y:S01]  /*0010*/  S2R R155, SR_TID.X ;  /* 0x00000000009b7919 */ /* 0x000ea20000002100 */
[----:B------:R-:W3:Y:S06]  /*0020*/  LDCU.64 UR12, c[0x0][0xc90] ;  /* 0x00019200ff0c77ac */ /* 0x000eec0008000a00 */
[----:B------:R-:W4:Y:S01]  /*0030*/  S2UR UR57, SR_CgaCtaId ;  /* 0x00000000003979c3 */ /* 0x000f220000008800 */
[----:B------:R-:W-:Y:S02]  /*0040*/  PRMT R143, RZ, 0x7610, R143 ;  /* 0x00007610ff8f7816 */ /* 0x000fe4000000008f */
[----:B------:R-:W-:-:S02]  /*0050*/  ELECT P0, URZ, PT ;  /* 0x0000000000ff782f */ /* 0x000fc40003800000 */
[----:B---3--:R-:W-:-:S04]  /*0060*/  ISETP.NE.U32.AND P1, PT, RZ, UR12, PT ;  /* 0x0000000cff007c0c */ /* 0x008fc8000bf25070 */
[----:B------:R-:W-:Y:S01]  /*0070*/  ISETP.NE.AND.EX P2, PT, RZ, UR13, PT, P1 ;  /* 0x0000000dff007c0c */ /* 0x000fe2000bf45310 */
[----:B----4-:R-:W-:Y:S01]  /*0080*/  ULOP3.LUT UR32, UR57, 0x1, URZ, 0xc0, !UPT ;  /* 0x0000000139207892 */ /* 0x010fe2000f8ec0ff */
[----:B--2---:R-:W-:-:S05]  /*0090*/  SHF.R.U32.HI R144, RZ, 0x5, R155 ;  /* 0x00000005ff907819 */ /* 0x004fca000001169b */
[----:B------:R-:W2:Y:S02]  /*00a0*/  SHFL.IDX PT, R0, R144, RZ, 0x1f ;  /* 0x00001fff90007589 */ /* 0x000ea400000e0000 */
[----:B--2---:R-:W-:-:S04]  /*00b0*/  R2UR UR17, R0 ;  /* 0x00000000001172ca */ /* 0x004fc800000e0000 */
[----:B-1----:R-:W-:Y:S05]  /*00c0*/  @P2 BRA `(.L_x_0) ;  /* 0x0000000000302947 */ /* 0x002fea0003800000 */
[----:B------:R-:W1:Y:S02]  /*00d0*/  LDCU.64 UR4, c[0x0][0xc88] ;  /* 0x00019100ff0477ac */ /* 0x000e640008000a00 */
[----:B-1----:R-:W-:-:S04]  /*00e0*/  UISETP.NE.U32.AND UP0, UPT, UR4, URZ, UPT ;  /* 0x000000ff0400728c */ /* 0x002fc8000bf05070 */
[----:B------:R-:W-:-:S09]  /*00f0*/  UISETP.NE.AND.EX UP0, UPT, UR5, URZ, UPT, UP0 ;  /* 0x000000ff0500728c */ /* 0x000fd2000bf05300 */
[----:B------:R-:W-:Y:S05]  /*0100*/  BRA.U !UP0, `(.L_x_1) ;  /* 0x0000000108147547 */ /* 0x000fea000b800000 */
[----:B------:R-:W1:Y:S01]  /*0110*/  LDC.64 R2, c[0x0][0xc88] ;  /* 0x00032200ff027b82 */ /* 0x000e620000000a00 */
[----:B------:R-:W1:Y:S02]  /*0120*/  LDCU.64 UR4, c[0x0][0x358] ;  /* 0x00006b00ff0477ac */ /* 0x000e640008000a00 */
[----:B-1----:R1:W5:Y:S01]  /*0130*/  LDG.E R71, desc[UR4][R2.64] ;  /* 0x0000000402477981 */ /* 0x002362000c1e1900 */
[----:B------:R-:W-:Y:S01]  /*0140*/  HFMA2 R143, -RZ, RZ, 0, 5.9604644775390625e-08 ;  /* 0x00000001ff8f7431 */ /* 0x000fe200000001ff */
[----:B------:R-:W-:Y:S05]  /*0150*/  BRA `(.L_x_0) ;  /* 0x00000000000c7947 */ /* 0x000fea0003800000 */
.L_x_1:
[----:B------:R-:W1:Y:S01]  /*0160*/  LDCU UR4, c[0x0][0xc80] ;  /* 0x00019000ff0477ac */ /* 0x000e620008000800 */
[----:B------:R-:W-:Y:S01]  /*0170*/  HFMA2 R143, -RZ, RZ, 0, 5.9604644775390625e-08 ;  /* 0x00000001ff8f7431 */ /* 0x000fe200000001ff */
[----:B-1----:R-:W-:-:S07]  /*0180*/  MOV R71, UR4 ;  /* 0x0000000400477c02 */ /* 0x002fce0008000f00 */
.L_x_0:
[----:B------:R-:W2:Y:S02]  /*0190*/  LDCU.64 UR4, c[0x0][0xcb0] ;  /* 0x00019600ff0477ac */ /* 0x000ea40008000a00 */
[----:B--2---:R-:W-:-:S04]  /*01a0*/  UISETP.NE.U32.AND UP0, UPT, UR4, URZ, UPT ;  /* 0x000000ff0400728c */ /* 0x004fc8000bf05070 */
[----:B------:R-:W-:-:S09]  /*01b0*/  UISETP.NE.AND.EX UP0, UPT, UR5, URZ, UPT, UP0 ;  /* 0x000000ff0500728c */ /* 0x000fd2000bf05300 */
[----:B------:R-:W-:Y:S05]  /*01c0*/  BRA.U UP0, `(.L_x_2) ;  /* 0x0000000100287547 */ /* 0x000fea000b800000 */
[----:B------:R-:W2:Y:S02]  /*01d0*/  LDCU.64 UR4, c[0x0][0xca8] ;  /* 0x00019500ff0477ac */ /* 0x000ea40008000a00 */
[----:B--2---:R-:W-:-:S04]  /*01e0*/  UISETP.NE.U32.AND UP0, UPT, UR4, URZ, UPT ;  /* 0x000000ff0400728c */ /* 0x004fc8000bf05070 */
[----:B------:R-:W-:-:S09]  /*01f0*/  UISETP.NE.AND.EX UP0, UPT, UR5, URZ, UPT, UP0 ;  /* 0x000000ff0500728c */ /* 0x000fd2000bf05300 */
[----:B------:R-:W-:Y:S05]  /*0200*/  BRA.U !UP0, `(.L_x_3) ;  /* 0x0000000108107547 */ /* 0x000fea000b800000 */
[----:B------:R-:W2:Y:S01]  /*0210*/  LDC.64 R68, c[0x0][0xca8] ;  /* 0x00032a00ff447b82 */ /* 0x000ea20000000a00 */
[----:B------:R-:W2:Y:S02]  /*0220*/  LDCU.64 UR4, c[0x0][0x358] ;  /* 0x00006b00ff0477ac */ /* 0x000ea40008000a00 */
[----:B--2---:R2:W5:Y:S01]  /*0230*/  LDG.E R68, desc[UR4][R68.64] ;  /* 0x0000000444447981 */ /* 0x004562000c1e1900 */
[----:B------:R-:W-:Y:S05]  /*0240*/  BRA `(.L_x_2) ;  /* 0x0000000000087947 */ /* 0x000fea0003800000 */
.L_x_3:
[----:B------:R-:W2:Y:S02]  /*0250*/  LDCU UR4, c[0x0][0xca0] ;  /* 0x00019400ff0477ac */ /* 0x000ea40008000800 */
[----:B--2---:R-:W-:Y:S02]  /*0260*/  MOV R68, UR4 ;  /* 0x0000000400447c02 */ /* 0x004fe40008000f00 */
.L_x_2:
[----:B------:R-:W-:Y:S01]  /*0270*/  IMAD.U32 R0, RZ, RZ, UR17 ;  /* 0x00000011ff007e24 */ /* 0x000fe2000f8e00ff */
[----:B------:R-:W-:Y:S04]  /*0280*/  BSSY.RECONVERGENT B0, `(.L_x_4) ;  /* 0x0000012000007945 */ /* 0x000fe80003800200 */
[C---:B------:R-:W-:Y:S02]  /*0290*/  ISETP.NE.OR P3, PT, R0.reuse, 0x1, !P0 ;  /* 0x000000010000780c */ /* 0x040fe40004765670 */
[----:B------:R-:W-:-:S11]  /*02a0*/  ISETP.NE.OR P2, PT, R0, 0x3, !P0 ;  /* 0x000000030000780c */ /* 0x000fd60004745670 */
[----:B------:R-:W-:Y:S05]  /*02b0*/  @P3 BRA `(.L_x_5) ;  /* 0x0000000000383947 */ /* 0x000fea0003800000 */
[----:B------:R-:W3:Y:S02]  /*02c0*/  LDCU.64 UR4, c[0x0][0x348] ;  /* 0x00006900ff0477ac */ /* 0x000ee40008000a00 */
[----:B---3--:R-:W-:Y:S02]  /*02d0*/  UIADD3 UR10, UP3, UPT, UR4, 0x80, URZ ;  /* 0x00000080040a7890 */ /* 0x008fe4000ff7e0ff */
[----:B------:R-:W-:Y:S02]  /*02e0*/  UIADD3 UR8, UP2, UPT, UR4, 0x180, URZ ;  /* 0x0000018004087890 */ /* 0x000fe4000ff5e0ff */
[----:B------:R-:W-:Y:S02]  /*02f0*/  UIADD3 UR6, UP1, UPT, UR4, 0x280, URZ ;  /* 0x0000028004067890 */ /* 0x000fe4000ff3e0ff */
[----:B------:R-:W-:Y:S02]  /*0300*/  UIADD3 UR4, UP0, UPT, UR4, 0x380, URZ ;  /* 0x0000038004047890 */ /* 0x000fe4000ff1e0ff */
[----:B------:R-:W-:-:S02]  /*0310*/  UIADD3.X UR11, UPT, UPT, URZ, UR5, URZ, UP3, !UPT ;  /* 0x00000005ff0b7290 */ /* 0x000fc40009ffe4ff */
[----:B------:R-:W-:Y:S02]  /*0320*/  UIADD3.X UR9, UPT, UPT, URZ, UR5, URZ, UP2, !UPT ;  /* 0x00000005ff097290 */ /* 0x000fe400097fe4ff */
[----:B------:R-:W-:Y:S02]  /*0330*/  UIADD3.X UR7, UPT, UPT, URZ, UR5, URZ, UP1, !UPT ;  /* 0x00000005ff077290 */ /* 0x000fe40008ffe4ff */
[----:B------:R-:W-:-:S03]  /*0340*/  UIADD3.X UR5, UPT, UPT, URZ, UR5, URZ, UP0, !UPT ;  /* 0x00000005ff057290 */ /* 0x000fc600087fe4ff */
[----:B------:R3:W-:Y:S02]  /*0350*/  UTMACCTL.PF [UR10] ;  /* 0x000000000a0079b9 */ /* 0x0007e40008040000 */
[----:B------:R3:W-:Y:S02]  /*0360*/  UTMACCTL.PF [UR8] ;  /* 0x00000000080079b9 */ /* 0x0007e40008040000 */
[----:B------:R3:W-:Y:S02]  /*0370*/  UTMACCTL.PF [UR6] ;  /* 0x00000000060079b9 */ /* 0x0007e40008040000 */
[----:B------:R3:W-:Y:S02]  /*0380*/  UTMACCTL.PF [UR4] ;  /* 0x00000000040079b9 */ /* 0x0007e40008040000 */
[----:B---3--:R-:W-:Y:S01]  /*0390*/  NOP ;  /* 0x0000000000007918 */ /* 0x008fe20000000000 */
.L_x_5:
[----:B------:R-:W-:Y:S05]  /*03a0*/  BSYNC.RECONVERGENT B0 ;  /* 0x0000000000007941 */ /* 0x000fea0003800200 */
.L_x_4:
[----:B------:R-:W-:Y:S04]  /*03b0*/  BSSY.RECONVERGENT B0, `(.L_x_6) ;  /* 0x000000a000007945 */ /* 0x000fe80003800200 */
[----:B------:R-:W-:Y:S05]  /*03c0*/  @P2 BRA `(.L_x_7) ;  /* 0x0000000000202947 */ /* 0x000fea0003800000 */
[----:B------:R-:W3:Y:S02]  /*03d0*/  LDCU.64 UR4, c[0x0][0x348] ;  /* 0x00006900ff0477ac */ /* 0x000ee40008000a00 */
[----:B---3--:R-:W-:Y:S02]  /*03e0*/  UIADD3 UR6, UP1, UPT, UR4, 0x980, URZ ;  /* 0x0000098004067890 */ /* 0x008fe4000ff3e0ff */
[----:B------:R-:W-:Y:S02]  /*03f0*/  UIADD3 UR4, UP0, UPT, UR4, 0xa80, URZ ;  /* 0x00000a8004047890 */ /* 0x000fe4000ff1e0ff */
[----:B------:R-:W-:Y:S02]  /*0400*/  UIADD3.X UR7, UPT, UPT, URZ, UR5, URZ, UP1, !UPT ;  /* 0x00000005ff077290 */ /* 0x000fe40008ffe4ff */
[----:B------:R-:W-:-:S07]  /*0410*/  UIADD3.X UR5, UPT, UPT, URZ, UR5, URZ, UP0, !UPT ;  /* 0x00000005ff057290 */ /* 0x000fce00087fe4ff */
[----:B------:R3:W-:Y:S02]  /*0420*/  UTMACCTL.PF [UR6] ;  /* 0x00000000060079b9 */ /* 0x0007e40008040000 */
[----:B------:R3:W-:Y:S02]  /*0430*/  UTMACCTL.PF [UR4] ;  /* 0x00000000040079b9 */ /* 0x0007e40008040000 */
[----:B---3--:R-:W-:Y:S01]  /*0440*/  NOP ;  /* 0x0000000000007918 */ /* 0x008fe20000000000 */
.L_x_7:
[----:B------:R-:W-:Y:S05]  /*0450*/  BSYNC.RECONVERGENT B0 ;  /* 0x0000000000007941 */ /* 0x000fea0003800200 */
.L_x_6:
[----:B------:R-:W3:Y:S01]  /*0460*/  LDCU.64 UR4, c[0x0][0xc88] ;  /* 0x00019100ff0477ac */ /* 0x000ee20008000a00 */
[----:B------:R-:W-:Y:S01]  /*0470*/  ISETP.NE.AND.EX P1, PT, RZ, UR13, PT, P1 ;  /* 0x0000000dff007c0c */ /* 0x000fe2000bf25310 */
[----:B------:R-:W-:Y:S01]  /*0480*/  UPLOP3.LUT UP4, UPT, UPT, UPT, UPT, 0x80, 0x8 ;  /* 0x000000000008789c */ /* 0x000fe20003f8f070 */
[----:B---3--:R-:W-:-:S04]  /*0490*/  ISETP.NE.U32.AND P2, PT, RZ, UR4, PT ;  /* 0x00000004ff007c0c */ /* 0x008fc8000bf45070 */
[----:B------:R-:W-:-:S13]  /*04a0*/  ISETP.NE.AND.EX P2, PT, RZ, UR5, PT, P2 ;  /* 0x00000005ff007c0c */ /* 0x000fda000bf45320 */
[----:B------:R-:W-:Y:S05]  /*04b0*/  @P2 BRA P1, `(.L_x_8) ;  /* 0x0000000000282947 */ /* 0x000fea0000800000 */
[----:B------:R-:W-:Y:S01]  /*04c0*/  UISETP.NE.U32.AND UP0, UPT, UR12, URZ, UPT ;  /* 0x000000ff0c00728c */ /* 0x000fe2000bf05070 */
[----:B-----5:R-:W-:Y:S01]  /*04d0*/  FSETP.NEU.AND P1, PT, R71, RZ, PT ;  /* 0x000000ff4700720b */ /* 0x020fe20003f2d000 */
[----:B------:R-:W-:Y:S02]  /*04e0*/  UISETP.NE.U32.AND UP2, UPT, UR4, URZ, UPT ;  /* 0x000000ff0400728c */ /* 0x000fe4000bf45070 */
[----:B------:R-:W-:Y:S02]  /*04f0*/  UISETP.NE.AND.EX UP1, UPT, UR13, URZ, UPT, UP0 ;  /* 0x000000ff0d00728c */ /* 0x000fe4000bf25300 */
[----:B------:R-:W-:-:S04]  /*0500*/  UISETP.NE.AND.EX UP0, UPT, UR5, URZ, UPT, UP2 ;  /* 0x000000ff0500728c */ /* 0x000fc8000bf05320 */
[----:B------:R-:W-:-:S04]  /*0510*/  USEL UR4, URZ, 0xffffffff, UP0 ;  /* 0xffffffffff047887 */ /* 0x000fc80008000000 */
[----:B------:R-:W-:Y:S01]  /*0520*/  VOTEU.ANY UP0, P1 ;  /* 0x0000000000ff7886 */ /* 0x000fe20000800100 */
[----:B------:R-:W-:-:S04]  /*0530*/  @!UP1 USEL UR4, URZ, 0xffffffff, UP0 ;  /* 0xffffffffff049887 */ /* 0x000fc80008000000 */
[----:B------:R-:W-:-:S04]  /*0540*/  ULOP3.LUT UR4, UR4, 0x1, URZ, 0xc0, !UPT ;  /* 0x0000000104047892 */ /* 0x000fc8000f8ec0ff */
[----:B------:R-:W-:-:S11]  /*0550*/  UISETP.NE.U32.AND UP4, UPT, UR4, 0x1, UPT ;  /* 0x000000010400788c */ /* 0x000fd6000bf85070 */
.L_x_8:
[----:B------:R-:W3:Y:S01]  /*0560*/  SHFL.IDX PT, R0, R144, RZ, 0x1f ;  /* 0x00001fff90007589 */ /* 0x000ee200000e0000 */
[----:B------:R-:W-:-:S04]  /*0570*/  UISETP.NE.AND UP0, UPT, UR17, 0x2, UPT ;  /* 0x000000021100788c */ /* 0x000fc8000bf05270 */
[----:B------:R-:W-:Y:S02]  /*0580*/  UISETP.EQ.AND UP1, UPT, UR32, URZ, !UP0 ;  /* 0x000000ff2000728c */ /* 0x000fe4000c722270 */
[----:B------:R-:W-:-:S04]  /*0590*/  USEL UR49, URZ, 0x1, UP0 ;  /* 0x00000001ff317887 */ /* 0x000fc80008000000 */
[----:B------:R-:W-:Y:S02]  /*05a0*/  PLOP3.LUT P4, PT, P0, PT, UP1, 0x80, 0x8 ;  /* 0x000000000008781c */ /* 0x000fe4000078f018 */
[----:B---3--:R-:W-:-:S13]  /*05b0*/  ISETP.NE.AND P1, PT, R0, RZ, PT ;  /* 0x000000ff0000720c */ /* 0x008fda0003f25270 */
[----:B------:R-:W-:Y:S05]  /*05c0*/  @P1 BRA `(.L_x_9) ;  /* 0x0000000000c01947 */ /* 0x000fea0003800000 */
[----:B------:R-:W-:Y:S01]  /*05d0*/  ELECT P1, URZ, PT ;  /* 0x0000000000ff782f */ /* 0x000fe20003820000 */
[----:B------:R-:W-:-:S12]  /*05e0*/  BSSY.RECONVERGENT B0, `(.L_x_9) ;  /* 0x000002e000007945 */ /* 0x000fd80003800200 */
[----:B------:R-:W-:Y:S05]  /*05f0*/  @!P1 BRA `(.L_x_10) ;  /* 0x0000000000b09947 */ /* 0x000fea0003800000 */
[----:B------:R-:W-:Y:S01]  /*0600*/  UMOV UR4, 0x400 ;  /* 0x0000040000047882 */ /* 0x000fe20000000000 */
[----:B------:R-:W-:Y:S01]  /*0610*/  UMOV UR8, 0x1 ;  /* 0x0000000100087882 */ /* 0x000fe20000000000 */
[----:B------:R-:W-:Y:S01]  /*0620*/  UMOV UR6, 0x4 ;  /* 0x0000000400067882 */ /* 0x000fe20000000000 */
[----:B------:R-:W-:Y:S02]  /*0630*/  ULEA UR4, UR57, UR4, 0x18 ;  /* 0x0000000439047291 */ /* 0x000fe4000f8ec0ff */
[----:B------:R-:W-:-:S04]  /*0640*/  UIADD3 UR8, UPT, UPT, -UR8, 0x100000, URZ ;  /* 0x0010000008087890 */ /* 0x000fc8000fffe1ff */
[----:B------:R-:W-:Y:S02]  /*0650*/  USHF.L.U32 UR9, UR8, 0xb, URZ ;  /* 0x0000000b08097899 */ /* 0x000fe400080006ff */
[----:B------:R-:W-:Y:S02]  /*0660*/  USHF.L.U32 UR8, UR8, 0x1, URZ ;  /* 0x0000000108087899 */ /* 0x000fe400080006ff */
[----:B------:R-:W-:-:S04]  /*0670*/  UIADD3 UR6, UPT, UPT, -UR6, 0x100000, URZ ;  /* 0x0010000006067890 */ /* 0x000fc8000fffe1ff */
[----:B------:R-:W-:Y:S02]  /*0680*/  USHF.L.U32 UR7, UR6, 0xb, URZ ;  /* 0x0000000b06077899 */ /* 0x000fe400080006ff */
[----:B------:R-:W-:Y:S01]  /*0690*/  USHF.L.U32 UR6, UR6, 0x1, URZ ;  /* 0x0000000106067899 */ /* 0x000fe200080006ff */
[----:B------:R-:W3:Y:S03]  /*06a0*/  FENCE.VIEW.ASYNC.S ;  /* 0x00000000000073c6 */ /* 0x000ee60000000000 */
[----:B---3--:R3:W4:Y:S08]  /*06b0*/  SYNCS.EXCH.64 URZ, [UR4], UR8 ;  /* 0x0000000804ff75b2 */ /* 0x0087300008000100 */
[----:B------:R3:W1:Y:S01]  /*06c0*/  SYNCS.EXCH.64 URZ, [UR4+0x80], UR6 ;  /* 0x0000800604ff75b2 */ /* 0x0006620008000100 */
        /* <DEDUP_REMOVED lines=29> */
[----:B------:R3:W1:Y:S02]  /*08a0*/  SYNCS.EXCH.64 URZ, [UR4+0xf8], UR6 ;  /* 0x0000f80604ff75b2 */ /* 0x0006640008000100 */
[----:B---34-:R-:W-:Y:S01]  /*08b0*/  NOP ;  /* 0x0000000000007918 */ /* 0x018fe20000000000 */
.L_x_10:
[----:B------:R-:W-:Y:S05]  /*08c0*/  BSYNC.RECONVERGENT B0 ;  /* 0x0000000000007941 */ /* 0x000fea0003800200 */
.L_x_9:
[----:B------:R-:W3:Y:S01]  /*08d0*/  SHFL.IDX PT, R0, R144, RZ, 0x1f ;  /* 0x00001fff90007589 */ /* 0x000ee200000e0000 */
[----:B------:R-:W-:Y:S01]  /*08e0*/  NOP ;  /* 0x0000000000007918 */ /* 0x000fe20000000000 */
[----:B---3--:R-:W-:-:S13]  /*08f0*/  ISETP.NE.AND P1, PT, R0, 0x1, PT ;  /* 0x000000010000780c */ /* 0x008fda0003f25270 */
[----:B------:R-:W-:Y:S05]  /*0900*/  @P1 BRA `(.L_x_11) ;  /* 0x0000000000541947 */ /* 0x000fea0003800000 */
        /* <DEDUP_REMOVED lines=10> */
[----:B------:R-:W-:Y:S01]  /*09b0*/  ELECT P1, URZ, PT ;  /* 0x0000000000ff782f */ /* 0x000fe20003820000 */
[----:B------:R-:W3:Y:S02]  /*09c0*/  FENCE.VIEW.ASYNC.S ;  /* 0x00000000000073c6 */ /* 0x000ee40000000000 */
[----:B---3--:R3:W4:Y:S08]  /*09d0*/  SYNCS.EXCH.64 URZ, [UR4+0x100], UR8 ;  /* 0x0001000804ff75b2 */ /* 0x0087300008000100 */
[----:B------:R3:W1:Y:S01]  /*09e0*/  SYNCS.EXCH.64 URZ, [UR4+0x120], UR6 ;  /* 0x0001200604ff75b2 */ /* 0x0006620008000100 */
[----:B------:R3:W1:Y:S01]  /*09f0*/  SYNCS.EXCH.64 URZ, [UR4+0x108], UR8 ;  /* 0x0001080804ff75b2 */ /* 0x0006620008000100 */
[----:B------:R3:W1:Y:S01]  /*0a00*/  SYNCS.EXCH.64 URZ, [UR4+0x128], UR6 ;  /* 0x0001280604ff75b2 */ /* 0x0006620008000100 */
[----:B------:R3:W1:Y:S01]  /*0a10*/  SYNCS.EXCH.64 URZ, [UR4+0x110], UR8 ;  /* 0x0001100804ff75b2 */ /* 0x0006620008000100 */
[----:B------:R3:W1:Y:S01]  /*0a20*/  SYNCS.EXCH.64 URZ, [UR4+0x130], UR6 ;  /* 0x0001300604ff75b2 */ /* 0x0006620008000100 */
[----:B------:R3:W1:Y:S01]  /*0a30*/  SYNCS.EXCH.64 URZ, [UR4+0x118], UR8 ;  /* 0x0001180804ff75b2 */ /* 0x0006620008000100 */
[----:B------:R3:W1:Y:S01]  /*0a40*/  SYNCS.EXCH.64 URZ, [UR4+0x138], UR6 ;  /* 0x0001380604ff75b2 */ /* 0x0006620008000100 */
[----:B------:R-:W-:Y:S01]  /*0a50*/  NOP ;  /* 0x0000000000007918 */ /* 0x000fe20000000000 */
.L_x_11:
[----:B------:R-:W2:Y:S01]  /*0a60*/  SHFL.IDX PT, R0, R144, RZ, 0x1f ;  /* 0x00001fff90007589 */ /* 0x000ea200000e0000 */
[----:B------:R-:W-:Y:S01]  /*0a70*/  NOP ;  /* 0x0000000000007918 */ /* 0x000fe20000000000 */
[----:B--2---:R-:W-:-:S13]  /*0a80*/  ISETP.NE.AND P1, PT, R0, 0x3, PT ;  /* 0x000000030000780c */ /* 0x004fda0003f25270 */
[----:B------:R-:W-:Y:S05]  /*0a90*/  @P1 BRA `(.L_x_12) ;  /* 0x00000000002c1947 */ /* 0x000fea0003800000 */
[----:B---3--:R-:W-:Y:S01]  /*0aa0*/  UMOV UR6, 0x400 ;  /* 0x0000040000067882 */ /* 0x008fe20000000000 */
[----:B------:R-:W-:Y:S01]  /*0ab0*/  UMOV UR4, 0x20 ;  /* 0x0000002000047882 */ /* 0x000fe20000000000 */
[----:B------:R-:W-:Y:S02]  /*0ac0*/  ULEA UR6, UR57, UR6, 0x18 ;  /* 0x0000000639067291 */ /* 0x000fe4000f8ec0ff */
[----:B------:R-:W-:-:S04]  /*0ad0*/  UIADD3 UR4, UPT, UPT, -UR4, 0x100000, URZ ;  /* 0x0010000004047890 */ /* 0x000fc8000fffe1ff */
[----:B------:R-:W-:Y:S02]  /*0ae0*/  USHF.L.U32 UR5, UR4, 0xb, URZ ;  /* 0x0000000b04057899 */ /* 0x000fe400080006ff */
[----:B------:R-:W-:Y:S01]  /*0af0*/  USHF.L.U32 UR4, UR4, 0x1, URZ ;  /* 0x0000000104047899 */ /* 0x000fe200080006ff */
[----:B------:R-:W-:Y:S01]  /*0b00*/  ELECT P1, URZ, PT ;  /* 0x0000000000ff782f */ /* 0x000fe20003820000 */
[----:B------:R-:W2:Y:S10]  /*0b10*/  FENCE.VIEW.ASYNC.S ;  /* 0x00000000000073c6 */ /* 0x000eb40000000000 */
[----:B--2---:R2:W3:Y:S01]  /*0b20*/  SYNCS.EXCH.64 URZ, [UR6+0x140], UR4 ;  /* 0x0001400406ff75b2 */ /* 0x0044e20008000100 */
[----:B------:R2:W1:Y:S01]  /*0b30*/  SYNCS.EXCH.64 URZ, [UR6+0x148], UR4 ;  /* 0x0001480406ff75b2 */ /* 0x0004620008000100 */
[----:B------:R-:W-:Y:S01]  /*0b40*/  NOP ;  /* 0x0000000000007918 */ /* 0x000fe20000000000 */
.L_x_12:
[----:B------:R-:W4:Y:S01]  /*0b50*/  SHFL.IDX PT, R0, R144, RZ, 0x1f ;  /* 0x00001fff90007589 */ /* 0x000f2200000e0000 */
[----:B------:R-:W-:Y:S01]  /*0b60*/  NOP ;  /* 0x0000000000007918 */ /* 0x000fe20000000000 */
[----:B----4-:R-:W-:-:S13]  /*0b70*/  ISETP.NE.AND P1, PT, R0, 0x4, PT ;  /* 0x000000040000780c */ /* 0x010fda0003f25270 */
[----:B------:R-:W-:Y:S05]  /*0b80*/  @P1 BRA `(.L_x_13) ;  /* 0x0000000000481947 */ /* 0x000fea0003800000 */
[----:B--23--:R-:W-:Y:S01]  /*0b90*/  UMOV UR4, 0x720 ;  /* 0x0000072000047882 */ /* 0x00cfe20000000000 */
[----:B------:R-:W-:Y:S01]  /*0ba0*/  UMOV UR6, 0x400 ;  /* 0x0000040000067882 */ /* 0x000fe20000000000 */
[----:B------:R-:W-:Y:S01]  /*0bb0*/  USEL UR4, UR4, 0x620, UP4 ;  /* 0x0000062004047887 */ /* 0x000fe2000a000000 */
        /* <DEDUP_REMOVED lines=9> */
[----:B------:R-:W2:Y:S02]  /*0c50*/  FENCE.VIEW.ASYNC.S ;  /* 0x00000000000073c6 */ /* 0x000ea40000000000 */
[----:B--2---:R4:W2:Y:S08]  /*0c60*/  SYNCS.EXCH.64 URZ, [UR6+0x150], UR8 ;  /* 0x0001500806ff75b2 */ /* 0x0048b00008000100 */
[----:B------:R4:W3:Y:S01]  /*0c70*/  SYNCS.EXCH.64 URZ, [UR6+0x160], UR4 ;  /* 0x0001600406ff75b2 */ /* 0x0008e20008000100 */
[----:B------:R4:W1:Y:S01]  /*0c80*/  SYNCS.EXCH.64 URZ, [UR6+0x158], UR8 ;  /* 0x0001580806ff75b2 */ /* 0x0008620008000100 */
[----:B------:R4:W1:Y:S02]  /*0c90*/  SYNCS.EXCH.64 URZ, [UR6+0x168], UR4 ;  /* 0x0001680406ff75b2 */ /* 0x0008640008000100 */
[----:B----4-:R-:W-:Y:S01]  /*0ca0*/  NOP ;  /* 0x0000000000007918 */ /* 0x010fe20000000000 */
.L_x_13:
[----:B------:R-:W4:Y:S01]  /*0cb0*/  SHFL.IDX PT, R0, R144, RZ, 0x1f ;  /* 0x00001fff90007589 */ /* 0x000f2200000e0000 */
[----:B------:R-:W-:Y:S01]  /*0cc0*/  NOP ;  /* 0x0000000000007918 */ /* 0x000fe20000000000 */
[----:B----4-:R-:W-:-:S13]  /*0cd0*/  ISETP.NE.AND P1, PT, R0, 0x5, PT ;  /* 0x000000050000780c */ /* 0x010fda0003f25270 */
[----:B------:R-:W-:Y:S05]  /*0ce0*/  @P1 BRA `(.L_x_14) ;  /* 0x00000000003c1947 */ /* 0x000fea0003800000 */
[----:B--23--:R-:W-:Y:S01]  /*0cf0*/  UMOV UR4, 0x400 ;  /* 0x0000040000047882 */ /* 0x00cfe20000000000 */
        /* <DEDUP_REMOVED lines=12> */
[----:B------:R4:W3:Y:S02]  /*0dc0*/  SYNCS.EXCH.64 URZ, [UR4+0x178], UR8 ;  /* 0x0001780804ff75b2 */ /* 0x0008e40008000100 */
[----:B----4-:R-:W-:Y:S01]  /*0dd0*/  NOP ;  /* 0x0000000000007918 */ /* 0x010fe20000000000 */
.L_x_14:
[----:B------:R-:W4:Y:S01]  /*0de0*/  SHFL.IDX PT, R0, R144, RZ, 0x1f ;  /* 0x00001fff90007589 */ /* 0x000f2200000e0000 */
[----:B------:R-:W-:Y:S01]  /*0df0*/  ISETP.NE.OR P0, PT, RZ, UR17, !P0 ;  /* 0x00000011ff007c0c */ /* 0x000fe2000c705670 */
[----:B------:R-:W-:Y:S01]  /*0e00*/  NOP ;  /* 0x0000000000007918 */ /* 0x000fe20000000000 */
[----:B----4-:R-:W-:-:S13]  /*0e10*/  ISETP.NE.AND P1, PT, R0, 0x3, PT ;  /* 0x000000030000780c */ /* 0x010fda0003f25270 */
[----:B------:R-:W-:Y:S05]  /*0e20*/  @P1 BRA `(.L_x_15) ;  /* 0x0000000000341947 */ /* 0x000fea0003800000 */
[----:B--23--:R-:W-:Y:S01]  /*0e30*/  UMOV UR4, 0x400 ;  /* 0x0000040000047882 */ /* 0x00cfe20000000000 */
[----:B------:R-:W-:Y:S01]  /*0e40*/  UMOV UR6, 0x20 ;  /* 0x0000002000067882 */ /* 0x000fe20000000000 */
[----:B------:R-:W-:Y:S02]  /*0e50*/  ULEA UR4, UR57, UR4, 0x18 ;  /* 0x0000000439047291 */ /* 0x000fe4000f8ec0ff */
[----:B------:R-:W-:-:S04]  /*0e60*/  UIADD3 UR6, UPT, UPT, -UR6, 0x100000, URZ ;  /* 0x0010000006067890 */ /* 0x000fc8000fffe1ff */
[----:B------:R-:W-:Y:S02]  /*0e70*/  USHF.L.U32 UR7, UR6, 0xb, URZ ;  /* 0x0000000b06077899 */ /* 0x000fe400080006ff */
[----:B------:R-:W-:Y:S01]  /*0e80*/  USHF.L.U32 UR6, UR6, 0x1, URZ ;  /* 0x0000000106067899 */ /* 0x000fe200080006ff */
[----:B------:R-:W-:Y:S01]  /*0e90*/  ELECT P1, URZ, PT ;  /* 0x0000000000ff782f */ /* 0x000fe20003820000 */
[----:B------:R-:W2:Y:S10]  /*0ea0*/  FENCE.VIEW.ASYNC.S ;  /* 0x00000000000073c6 */ /* 0x000eb40000000000 */
[----:B--2---:R4:W2:Y:S01]  /*0eb0*/  SYNCS.EXCH.64 URZ, [UR4+0x180], UR6 ;  /* 0x0001800604ff75b2 */ /* 0x0048a20008000100 */
[----:B------:R4:W3:Y:S01]  /*0ec0*/  SYNCS.EXCH.64 URZ, [UR4+0x190], UR6 ;  /* 0x0001900604ff75b2 */ /* 0x0008e20008000100 */
[----:B------:R4:W1:Y:S01]  /*0ed0*/  SYNCS.EXCH.64 URZ, [UR4+0x188], UR6 ;  /* 0x0001880604ff75b2 */ /* 0x0008620008000100 */
[----:B------:R4:W1:Y:S02]  /*0ee0*/  SYNCS.EXCH.64 URZ, [UR4+0x198], UR6 ;  /* 0x0001980604ff75b2 */ /* 0x0008640008000100 */
[----:B----4-:R-:W-:Y:S01]  /*0ef0*/  NOP ;  /* 0x0000000000007918 */ /* 0x010fe20000000000 */
.L_x_15:
[----:B------:R-:W-:Y:S01]  /*0f00*/  VOTEU.ALL UP0, P0 ;  /* 0x0000000000ff7886 */ /* 0x000fe20000000000 */
[----:B--23--:R-:W-:Y:S01]  /*0f10*/  UMOV UR4, 0x100 ;  /* 0x0000010000047882 */ /* 0x00cfe20000000000 */
[----:B------:R-:W2:Y:S01]  /*0f20*/  LDCU UR7, c[0x0][0x36c] ;  /* 0x00006d80ff0777ac */ /* 0x000ea20008000800 */
[----:B------:R-:W-:Y:S01]  /*0f30*/  NOP ;  /* 0x0000000000007918 */ /* 0x000fe20000000000 */
[----:B------:R-:W-:Y:S01]  /*0f40*/  LOP3.LUT R0, R155, 0x1f, RZ, 0xc0, !PT ;  /* 0x0000001f9b007812 */ /* 0x000fe200078ec0ff */
[----:B------:R-:W-:Y:S01]  /*0f50*/  @!UP0 UMOV UR6, 0x400 ;  /* 0x0000040000068882 */ /* 0x000fe20000000000 */
[----:B------:R-:W-:-:S04]  /*0f60*/  @!UP0 UIADD3 UR4, UPT, UPT, -UR4, 0x100000, URZ ;  /* 0x0010000004048890 */ /* 0x000fc8000fffe1ff */
[----:B------:R-:W-:Y:S02]  /*0f70*/  @!UP0 USHF.L.U32 UR5, UR4, 0xb, URZ ;  /* 0x0000000b04058899 */ /* 0x000fe400080006ff */
[----:B------:R-:W-:Y:S02]  /*0f80*/  @!UP0 USHF.L.U32 UR4, UR4, 0x1, URZ ;  /* 0x0000000104048899 */ /* 0x000fe400080006ff */
[----:B------:R-:W-:Y:S01]  /*0f90*/  @!UP0 ULEA UR6, UR57, UR6, 0x18 ;  /* 0x0000000639068291 */ /* 0x000fe2000f8ec0ff */
[----:B------:R-:W-:Y:S01]  /*0fa0*/  VOTEU.ALL UP0, P0 ;  /* 0x0000000000ff7886 */ /* 0x000fe20000000000 */
[----:B------:R-:W-:Y:S02]  /*0fb0*/  UISETP.NE.AND UP5, UPT, UR17, URZ, UPT ;  /* 0x000000ff1100728c */ /* 0x000fe4000bfa5270 */
[----:B--2---:R-:W-:Y:S01]  /*0fc0*/  UISETP.EQ.U32.AND UP6, UPT, UR7, 0x1, UPT ;  /* 0x000000010700788c */ /* 0x004fe2000bfc2070 */
[----:B------:R-:W2:Y:S07]  /*0fd0*/  FENCE.VIEW.ASYNC.S ;  /* 0x00000000000073c6 */ /* 0x000eae0000000000 */
[----:B--2---:R2:W3:Y:S01]  /*0fe0*/  @!UP0 SYNCS.EXCH.64 URZ, [UR6+0x1a0], UR4 ;  /* 0x0001a00406ff85b2 */ /* 0x0044e20008000100 */
[----:B------:R-:W-:Y:S05]  /*0ff0*/  BRA.U !UP6, `(.L_x_16) ;  /* 0x000000010e087547 */ /* 0x000fea000b800000 */
[----:B-1-3--:R-:W-:Y:S01]  /*1000*/  UCGABAR_ARV ;  /* 0x00000000000079c7 */ /* 0x00afe20008000000 */
[----:B------:R-:W-:Y:S05]  /*1010*/  BRA `(.L_x_17) ;  /* 0x0000000000047947 */ /* 0x000fea0003800000 */
.L_x_16:
[----:B-1-3--:R-:W-:Y:S01]  /*1020*/  NOP ;  /* 0x0000000000007918 */ /* 0x00afe20000000000 */
.L_x_17:
[----:B------:R-:W1:Y:S01]  /*1030*/  S2UR UR68, SR_CTAID.X ;  /* 0x00000000004479c3 */ /* 0x000e620000002500 */
[----:B------:R-:W-:-:S05]  /*1040*/  CS2R.32 R146, SR_CgaSize ;  /* 0x0000000000927805 */ /* 0x000fca0000008a00 */
[----:B------:R-:W-:-:S05]  /*1050*/  IMAD R146, R146, -0xa0, RZ ;  /* 0xffffff6092927824 */ /* 0x000fca00078e02ff */
[----:B--2---:R-:W-:-:S14]  /*1060*/  R2UR UR5, R146 ;  /* 0x00000000920572ca */ /* 0x004fdc00000e0000 */
[----:B------:R-:W2:Y:S01]  /*1070*/  LDCU UR5, c[0x0][UR5+0x2b0] ;  /* 0x00005600050577ac */ /* 0x000ea20008000800 */
[----:B------:R-:W-:-:S05]  /*1080*/  CS2R.32 R146, SR_CgaSize ;  /* 0x0000000000927805 */ /* 0x000fca0000008a00 */
[----:B------:R-:W-:-:S05]  /*1090*/  IMAD R146, R146, -0xa0, RZ ;  /* 0xffffff6092927824 */ /* 0x000fca00078e02ff */
[----:B------:R-:W-:-:S14]  /*10a0*/  R2UR UR4, R146 ;  /* 0x00000000920472ca */ /* 0x000fdc00000e0000 */
[----:B------:R-:W3:Y:S01]  /*10b0*/  LDCU UR4, c[0x0][UR4+0x2b4] ;  /* 0x00005680040477ac */ /* 0x000ee20008000800 */
[----:B------:R-:W4:Y:S01]  /*10c0*/  S2UR UR16, SR_CTAID.Y ;  /* 0x00000000001079c3 */ /* 0x000f220000002600 */
[----:B------:R-:W-:-:S05]  /*10d0*/  CS2R.32 R146, SR_CgaSize ;  /* 0x0000000000927805 */ /* 0x000fca0000008a00 */
[----:B------:R-:W-:-:S05]  /*10e0*/  IMAD R146, R146, -0xa0, RZ ;  /* 0xffffff6092927824 */ /* 0x000fca00078e02ff */
[----:B------:R-:W-:-:S14]  /*10f0*/  R2UR UR7, R146 ;  /* 0x00000000920772ca */ /* 0x000fdc00000e0000 */
[----:B------:R-:W3:Y:S01]  /*1100*/  LDCU UR7, c[0x0][UR7+0x2a0] ;  /* 0x00005400070777ac */ /* 0x000ee20008000800 */
[----:B------:R-:W-:-:S05]  /*1110*/  CS2R.32 R146, SR_CgaSize ;  /* 0x0000000000927805 */ /* 0x000fca0000008a00 */
[----:B------:R-:W-:-:S05]  /*1120*/  IMAD R146, R146, -0xa0, RZ ;  /* 0xffffff6092927824 */ /* 0x000fca00078e02ff */
[----:B------:R-:W-:-:S14]  /*1130*/  R2UR UR8, R146 ;  /* 0x00000000920872ca */ /* 0x000fdc00000e0000 */
[----:B------:R-:W3:Y:S01]  /*1140*/  LDCU UR8, c[0x0][UR8+0x2a4] ;  /* 0x00005480080877ac */ /* 0x000ee20008000800 */
[----:B------:R-:W-:Y:S02]  /*1150*/  UISETP.GT.U32.AND UP1, UPT, UR32, 0xffff, UPT ;  /* 0x0000ffff2000788c */ /* 0x000fe4000bf24070 */
[----:B------:R-:W-:Y:S02]  /*1160*/  USHF.L.U32 UR11, UR57, 0x4, URZ ;  /* 0x00000004390b7899 */ /* 0x000fe400080006ff */
[----:B------:R-:W-:Y:S02]  /*1170*/  USHF.L.U32 UR56, UR57, 0x9, URZ ;  /* 0x0000000939387899 */ /* 0x000fe400080006ff */
[----:B------:R-:W-:Y:S01]  /*1180*/  USHF.L.U32 UR50, UR57, 0x6, URZ ;  /* 0x0000000639327899 */ /* 0x000fe200080006ff */
[----:B-1----:R-:W-:Y:S01]  /*1190*/  I2FP.F32.U32 R3, UR68 ;  /* 0x0000004400037c45 */ /* 0x002fe20008201000 */
[----:B------:R-:W-:Y:S01]  /*11a0*/  USHF.L.U32 UR18, UR57, 0x5, URZ ;  /* 0x0000000539127899 */ /* 0x000fe200080006ff */
[----:B------:R-:W-:Y:S01]  /*11b0*/  UMOV UR13, 0x55 ;  /* 0x00000055000d7882 */ /* 0x000fe20000000000 */
[----:B------:R-:W-:-:S02]  /*11c0*/  UMOV UR12, 0x3 ;  /* 0x00000003000c7882 */ /* 0x000fc40000000000 */
[----:B--2---:R-:W-:Y:S01]  /*11d0*/  FMUL R3, R3, UR5 ;  /* 0x0000000503037c20 */ /* 0x004fe20008400000 */
[----:B------:R-:W-:Y:S01]  /*11e0*/  ULOP3.LUT UR5, UR57, 0x6, URZ, 0xc0, !UPT ;  /* 0x0000000639057892 */ /* 0x000fe2000f8ec0ff */
[----:B----4-:R-:W-:Y:S01]  /*11f0*/  I2FP.F32.U32 R2, UR16 ;  /* 0x0000001000027c45 */ /* 0x010fe20008201000 */
[----:B------:R-:W1:Y:S03]  /*1200*/  LDCU UR19, c[0x0][0xf24] ;  /* 0x0001e480ff1377ac */ /* 0x000e660008000800 */
[----:B------:R-:W2:Y:S01]  /*1210*/  F2I.U32.TRUNC.NTZ R3, R3 ;  /* 0x0000000300037305 */ /* 0x000ea2000020f000 */
[----:B---3--:R-:W-:Y:S01]  /*1220*/  FMUL R2, R2, UR4 ;  /* 0x0000000402027c20 */ /* 0x008fe20008400000 */
[----:B------:R-:W-:Y:S01]  /*1230*/  UISETP.GT.U32.AND UP0, UPT, UR5, 0xffff, UPT ;  /* 0x0000ffff0500788c */ /* 0x000fe2000bf04070 */
[----:B------:R-:W3:Y:S05]  /*1240*/  LDCU UR45, c[0x0][0xf24] ;  /* 0x0001e480ff2d77ac */ /* 0x000eea0008000800 */
[----:B------:R-:W4:Y:S01]  /*1250*/  F2I.U32.TRUNC.NTZ R2, R2 ;  /* 0x0000000200027305 */ /* 0x000f22000020f000 */
[----:B------:R-:W-:Y:S01]  /*1260*/  USEL UR37, UR5, 0xffff, !UP0 ;  /* 0x0000ffff05257887 */ /* 0x000fe2000c000000 */
[----:B------:R-:W1:Y:S01]  /*1270*/  LDCU UR28, c[0x0][0xf30] ;  /* 0x0001e600ff1c77ac */ /* 0x000e620008000800 */
[----:B--2---:R-:W-:Y:S01]  /*1280*/  R2UR UR4, R3 ;  /* 0x00000000030472ca */ /* 0x004fe200000e0000 */
[----:B------:R-:W-:Y:S01]  /*1290*/  USEL UR46, UR32, 0xffff, !UP1 ;  /* 0x0000ffff202e7887 */ /* 0x000fe2000c800000 */
[----:B------:R-:W-:Y:S01]  /*12a0*/  PRMT R3, RZ, 0x7610, R3 ;  /* 0x00007610ff037816 */ /* 0x000fe20000000003 */
[----:B------:R-:W-:Y:S01]  /*12b0*/  UMOV UR20, UR68 ;  /* 0x0000004400147c82 */ /* 0x000fe20008000000 */
[----:B----4-:R-:W-:-:S02]  /*12c0*/  R2UR UR6, R2 ;  /* 0x00000000020672ca */ /* 0x010fc400000e0000 */
[----:B------:R-:W-:-:S07]  /*12d0*/  PRMT R2, RZ, 0x7610, R2 ;  /* 0x00007610ff027816 */ /* 0x000fce0000000002 */
[----:B------:R-:W-:-:S04]  /*12e0*/  UIADD3 UR5, UPT, UPT, -UR4, URZ, URZ ;  /* 0x000000ff04057290 */ /* 0x000fc8000fffe1ff */
[----:B------:R-:W-:Y:S02]  /*12f0*/  UIMAD UR5, UR7, UR5, UR68 ;  /* 0x00000005070572a4 */ /* 0x000fe4000f8e0244 */
[----:B------:R-:W-:-:S04]  /*1300*/  UIADD3 UR4, UPT, UPT, -UR6, URZ, URZ ;  /* 0x000000ff06047290 */ /* 0x000fc8000fffe1ff */
[----:B------:R-:W-:Y:S01]  /*1310*/  IMAD.U32 R146, RZ, RZ, UR5 ;  /* 0x00000005ff927e24 */ /* 0x000fe2000f8e00ff */
[----:B------:R-:W-:-:S06]  /*1320*/  UIMAD UR4, UR8, UR4, UR16 ;  /* 0x00000004080472a4 */ /* 0x000fcc000f8e0210 */
[----:B------:R-:W-:Y:S01]  /*1330*/  IMAD.U32 R145, RZ, RZ, UR4 ;  /* 0x00000004ff917e24 */ /* 0x000fe2000f8e00ff */
[----:B-1-3--:R-:W-:Y:S06]  /*1340*/  BRA.U UP5, `(.L_x_18) ;  /* 0x0000000105607547 */ /* 0x00afec000b800000 */
[----:B------:R-:W-:Y:S02]  /*1350*/  R2UR UR4, R146 ;  /* 0x00000000920472ca */ /* 0x000fe400000e0000 */
[----:B------:R-:W-:-:S11]  /*1360*/  R2UR UR14, R145 ;  /* 0x00000000910e72ca */ /* 0x000fd600000e0000 */
[----:B------:R-:W-:Y:S02]  /*1370*/  UISETP.GT.U32.AND UP0, UPT, UR4, 0x1, UPT ;  /* 0x000000010400788c */ /* 0x000fe4000bf04070 */
[----:B------:R-:W-:Y:S02]  /*1380*/  ULOP3.LUT UR10, UR4, 0xfffffffe, URZ, 0xc0, !UPT ;  /* 0xfffffffe040a7892 */ /* 0x000fe4000f8ec0ff */
[----:B------:R-:W-:Y:S02]  /*1390*/  UISETP.NE.AND UP3, UPT, UR14, URZ, UP0 ;  /* 0x000000ff0e00728c */ /* 0x000fe40008765270 */
[----:B------:R-:W-:Y:S02]  /*13a0*/  UISETP.NE.AND UP2, UPT, UR14, 0x1, UP0 ;  /* 0x000000010e00788c */ /* 0x000fe40008745270 */
[----:B------:R-:W-:Y:S02]  /*13b0*/  UISETP.NE.AND UP1, UPT, UR14, 0x2, UP0 ;  /* 0x000000020e00788c */ /* 0x000fe40008725270 */
[----:B------:R-:W-:-:S02]  /*13c0*/  UISETP.NE.AND UP0, UPT, UR14, 0x3, UP0 ;  /* 0x000000030e00788c */ /* 0x000fc40008705270 */
[----:B------:R-:W-:Y:S02]  /*13d0*/  USEL UR6, URZ, 0x1, UP3 ;  /* 0x00000001ff067887 */ /* 0x000fe40009800000 */
[----:B------:R-:W-:Y:S02]  /*13e0*/  USEL UR5, URZ, 0x4, UP2 ;  /* 0x00000004ff057887 */ /* 0x000fe40009000000 */
[----:B------:R-:W-:Y:S02]  /*13f0*/  USEL UR4, URZ, 0x10, UP1 ;  /* 0x00000010ff047887 */ /* 0x000fe40008800000 */
[----:B------:R-:W-:Y:S02]  /*1400*/  USEL UR9, URZ, 0x40, UP0 ;  /* 0x00000040ff097887 */ /* 0x000fe40008000000 */
[----:B------:R-:W-:Y:S02]  /*1410*/  USEL UR8, URZ, 0x2, UP3 ;  /* 0x00000002ff087887 */ /* 0x000fe40009800000 */
[----:B------:R-:W-:-:S02]  /*1420*/  UIADD3 UR4, UPT, UPT, UR4, UR5, UR6 ;  /* 0x0000000504047290 */ /* 0x000fc4000fffe006 */
[----:B------:R-:W-:Y:S02]  /*1430*/  USEL UR7, URZ, 0x8, UP2 ;  /* 0x00000008ff077887 */ /* 0x000fe40009000000 */
[----:B------:R-:W-:Y:S02]  /*1440*/  USEL UR6, URZ, 0x20, UP1 ;  /* 0x00000020ff067887 */ /* 0x000fe40008800000 */
[----:B------:R-:W-:Y:S02]  /*1450*/  UIADD3 UR5, UPT, UPT, UR8, UR9, UR4 ;  /* 0x0000000908057290 */ /* 0x000fe4000fffe004 */
[----:B------:R-:W-:Y:S02]  /*1460*/  ULEA UR4, UR14, UR10, 0x1 ;  /* 0x0000000a0e047291 */ /* 0x000fe4000f8e08ff */
[----:B------:R-:W-:Y:S02]  /*1470*/  USEL UR8, URZ, 0x80, UP0 ;  /* 0x00000080ff087887 */ /* 0x000fe40008000000 */
[----:B------:R-:W-:-:S02]  /*1480*/  UIADD3 UR5, UPT, UPT, UR6, UR7, UR5 ;  /* 0x0000000706057290 */ /* 0x000fc4000fffe005 */
[----:B------:R-:W-:Y:S02]  /*1490*/  USHF.L.U32 UR4, UR12, UR4, URZ ;  /* 0x000000040c047299 */ /* 0x000fe400080006ff */
[----:B------:R-:W-:-:S04]  /*14a0*/  UIADD3 UR5, UPT, UPT, UR5, UR8, URZ ;  /* 0x0000000805057290 */ /* 0x000fc8000fffe0ff */
[----:B------:R-:W-:Y:S02]  /*14b0*/  IMAD.U32 R2, RZ, RZ, UR4 ;  /* 0x00000004ff027e24 */ /* 0x000fe4000f8e00ff */
[----:B------:R-:W-:-:S07]  /*14c0*/  IMAD.U32 R3, RZ, RZ, UR5 ;  /* 0x00000005ff037e24 */ /* 0x000fce000f8e00ff */
.L_x_18:
[----:B------:R-:W1:Y:S01]  /*14d0*/  S2UR UR44, SR_CTAID.Z ;  /* 0x00000000002c79c3 */ /* 0x000e620000002700 */
[----:B------:R-:W-:Y:S02]  /*14e0*/  UISETP.GE.AND UP0, UPT, UR19, 0x1, UPT ;  /* 0x000000011300788c */ /* 0x000fe4000bf06270 */
[----:B------:R-:W-:Y:S02]  /*14f0*/  USHF.L.U32 UR4, UR68, 0x7, URZ ;  /* 0x0000000744047899 */ /* 0x000fe400080006ff */
[----:B------:R-:W-:Y:S02]  /*1500*/  ULOP3.LUT UR46, UR46, 0xffff, URZ, 0xc0, !UPT ;  /* 0x0000ffff2e2e7892 */ /* 0x000fe4000f8ec0ff */
[----:B------:R-:W-:Y:S02]  /*1510*/  ULOP3.LUT UR37, UR37, 0xffff, URZ, 0xc0, !UPT ;  /* 0x0000ffff25257892 */ /* 0x000fe4000f8ec0ff */
[----:B------:R-:W-:Y:S02]  /*1520*/  UISETP.NE.AND UP3, UPT, UR17, 0x2, UPT ;  /* 0x000000021100788c */ /* 0x000fe4000bf65270 */
[----:B------:R-:W-:-:S02]  /*1530*/  ULOP3.LUT UR64, UR11, 0x60, URZ, 0xc0, !UPT ;  /* 0x000000600b407892 */ /* 0x000fc4000f8ec0ff */
[----:B------:R-:W-:Y:S02]  /*1540*/  ULOP3.LUT UR50, UR50, 0x180, URZ, 0xc0, !UPT ;  /* 0x0000018032327892 */ /* 0x000fe4000f8ec0ff */
[----:B------:R-:W-:Y:S02]  /*1550*/  ULOP3.LUT UR47, UR56, 0x200, URZ, 0xc0, !UPT ;  /* 0x00000200382f7892 */ /* 0x000fe4000f8ec0ff */
[----:B------:R-:W-:Y:S02]  /*1560*/  ULOP3.LUT UR18, UR18, 0xc0, URZ, 0xc0, !UPT ;  /* 0x000000c012127892 */ /* 0x000fe4000f8ec0ff */
[----:B------:R-:W-:Y:S02]  /*1570*/  ULOP3.LUT UR66, UR4, 0x80, URZ, 0xc0, !UPT ;  /* 0x0000008004427892 */ /* 0x000fe4000f8ec0ff */
[----:B------:R-:W-:Y:S02]  /*1580*/  USHF.L.U32 UR46, UR13, UR46, URZ ;  /* 0x0000002e0d2e7299 */ /* 0x000fe400080006ff */
[----:B------:R-:W-:Y:S01]  /*1590*/  USHF.L.U32 UR37, UR12, UR37, URZ ;  /* 0x000000250c257299 */ /* 0x000fe200080006ff */
[----:B-1----:R-:W-:Y:S11]  /*15a0*/  BRA.U !UP0, `(.L_x_19) ;  /* 0x0000000108d47547 */ /* 0x002ff6000b800000 */
[----:B------:R-:W1:Y:S01]  /*15b0*/  LDCU.128 UR12, c[0x0][0xf10] ;  /* 0x0001e200ff0c77ac */ /* 0x000e620008000c00 */
[----:B------:R-:W2:Y:S01]  /*15c0*/  LDCU UR6, c[0x0][0x370] ;  /* 0x00006e00ff0677ac */ /* 0x000ea20008000800 */
[----:B------:R-:W3:Y:S01]  /*15d0*/  LDCU UR5, c[0x0][0x374] ;  /* 0x00006e80ff0577ac */ /* 0x000ee20008000800 */
[----:B------:R-:W4:Y:S01]  /*15e0*/  LDCU UR21, c[0x0][0xf0c] ;  /* 0x0001e180ff1577ac */ /* 0x000f220008000800 */
[----:B------:R-:W4:Y:S01]  /*15f0*/  LDCU UR7, c[0x0][0xf20] ;  /* 0x0001e400ff0777ac */ /* 0x000f220008000800 */
[----:B------:R-:W4:Y:S01]  /*1600*/  LDCU.64 UR8, c[0x0][0xf28] ;  /* 0x0001e500ff0877ac */ /* 0x000f220008000a00 */
[----:B-1----:R-:W-:Y:S02]  /*1610*/  UISETP.NE.AND UP0, UPT, UR14, 0x1, UPT ;  /* 0x000000010e00788c */ /* 0x002fe4000bf05270 */
[----:B---3--:R-:W-:Y:S02]  /*1620*/  UIMAD.WIDE.U32 UR10, UR5, UR15, URZ ;  /* 0x0000000f050a72a5 */ /* 0x008fe4000f8e00ff */
[----:B--2---:R-:W-:-:S02]  /*1630*/  UIMAD.WIDE.U32 UR24, UR6, UR12, URZ ;  /* 0x0000000c061872a5 */ /* 0x004fc4000f8e00ff */
[----:B----4-:R-:W-:Y:S02]  /*1640*/  UISETP.NE.AND UP1, UPT, UR21, 0x1, UPT ;  /* 0x000000011500788c */ /* 0x010fe4000bf25270 */
[----:B------:R-:W-:Y:S01]  /*1650*/  UISETP.NE.AND UP2, UPT, UR19, 0x1, UPT ;  /* 0x000000011300788c */ /* 0x000fe2000bf45270 */
[----:B------:R-:W-:Y:S02]  /*1660*/  UMOV UR10, UR11 ;  /* 0x0000000b000a7c82 */ /* 0x000fe40008000000 */
[----:B------:R-:W-:Y:S01]  /*1670*/  UMOV UR24, UR25 ;  /* 0x0000001900187c82 */ /* 0x000fe20008000000 */
[----:B------:R-:W-:Y:S02]  /*1680*/  @UP0 USHF.R.U32.HI UR5, URZ, UR7, UR10 ;  /* 0x00000007ff050299 */ /* 0x000fe4000801160a */
[----:B------:R-:W-:Y:S02]  /*1690*/  UIMAD.WIDE.U32 UR26, UR16, UR15, URZ ;  /* 0x0000000f101a72a5 */ /* 0x000fe4000f8e00ff */
[----:B------:R-:W-:-:S02]  /*16a0*/  UIMAD.WIDE.U32 UR10, UR5, UR8, URZ ;  /* 0x00000008050a72a5 */ /* 0x000fc4000f8e00ff */
[----:B------:R-:W-:Y:S02]  /*16b0*/  @UP1 USHF.R.U32.HI UR6, URZ, UR13, UR24 ;  /* 0x0000000dff061299 */ /* 0x000fe40008011618 */
[----:B------:R-:W-:Y:S02]  /*16c0*/  UIMAD.WIDE.U32 UR22, UR20, UR12, URZ ;  /* 0x0000000c141672a5 */ /* 0x000fe4000f8e00ff */
[----:B------:R-:W-:Y:S01]  /*16d0*/  UIMAD.WIDE.U32 UR24, UR6, UR8, URZ ;  /* 0x00000008061872a5 */ /* 0x000fe2000f8e00ff */
[----:B------:R-:W-:Y:S01]  /*16e0*/  UMOV UR4, UR27 ;  /* 0x0000001b00047c82 */ /* 0x000fe20008000000 */
[----:B------:R-:W-:Y:S01]  /*16f0*/  UMOV UR10, UR11 ;  /* 0x0000000b000a7c82 */ /* 0x000fe20008000000 */
[----:B------:R-:W-:Y:S02]  /*1700*/  USHF.R.U32.HI UR4, URZ, UR7, UR4 ;  /* 0x00000007ff047299 */ /* 0x000fe40008011604 */
[----:B------:R-:W-:Y:S01]  /*1710*/  @UP2 USHF.R.U32.HI UR5, URZ, UR9, UR10 ;  /* 0x00000009ff052299 */ /* 0x000fe2000801160a */
[----:B------:R-:W-:Y:S01]  /*1720*/  UMOV UR22, UR23 ;  /* 0x0000001700167c82 */ /* 0x000fe20008000000 */
[----:B------:R-:W-:Y:S01]  /*1730*/  UMOV UR24, UR25 ;  /* 0x0000001900187c82 */ /* 0x000fe20008000000 */
[----:B------:R-:W-:-:S02]  /*1740*/  USHF.R.U32.HI UR13, URZ, UR13, UR22 ;  /* 0x0000000dff0d7299 */ /* 0x000fc40008011616 */
[----:B------:R-:W-:Y:S02]  /*1750*/  USEL UR4, UR16, UR4, !UP0 ;  /* 0x0000000410047287 */ /* 0x000fe4000c000000 */
[----:B------:R-:W-:Y:S02]  /*1760*/  @UP2 USHF.R.U32.HI UR6, URZ, UR9, UR24 ;  /* 0x00000009ff062299 */ /* 0x000fe40008011618 */
[----:B------:R-:W-:Y:S02]  /*1770*/  UIMAD UR7, UR5, UR19, URZ ;  /* 0x00000013050772a4 */ /* 0x000fe4000f8e02ff */
[----:B------:R-:W-:Y:S02]  /*1780*/  USEL UR5, UR20, UR13, !UP1 ;  /* 0x0000000d14057287 */ /* 0x000fe4000c800000 */
[----:B------:R-:W-:Y:S02]  /*1790*/  UIMAD UR12, UR6, UR19, URZ ;  /* 0x00000013060c72a4 */ /* 0x000fe4000f8e02ff */
[----:B------:R-:W-:-:S02]  /*17a0*/  UISETP.GE.AND UP0, UPT, UR4, UR7, UPT ;  /* 0x000000070400728c */ /* 0x000fc4000bf06270 */
[----:B------:R-:W-:Y:S02]  /*17b0*/  UIMAD.WIDE.U32 UR10, UR4, UR8, URZ ;  /* 0x00000008040a72a5 */ /* 0x000fe4000f8e00ff */
[----:B------:R-:W-:Y:S02]  /*17c0*/  UISETP.GE.OR UP0, UPT, UR5, UR12, UP0 ;  /* 0x0000000c0500728c */ /* 0x000fe40008706670 */
[----:B------:R-:W-:Y:S02]  /*17d0*/  UIMAD.WIDE.U32 UR12, UR5, UR8, URZ ;  /* 0x00000008050c72a5 */ /* 0x000fe4000f8e00ff */
[----:B------:R-:W-:Y:S01]  /*17e0*/  UIADD3 UR10, UPT, UPT, -UR4, URZ, URZ ;  /* 0x000000ff040a7290 */ /* 0x000fe2000fffe1ff */
[----:B------:R-:W-:Y:S01]  /*17f0*/  UMOV UR8, UR11 ;  /* 0x0000000b00087c82 */ /* 0x000fe20008000000 */
[----:B------:R-:W-:Y:S02]  /*1800*/  UIADD3 UR11, UPT, UPT, -UR5, URZ, URZ ;  /* 0x000000ff050b7290 */ /* 0x000fe4000fffe1ff */
[----:B------:R-:W-:-:S03]  /*1810*/  USHF.R.U32.HI UR8, URZ, UR9, UR8 ;  /* 0x00000009ff087299 */ /* 0x000fc60008011608 */
[----:B------:R-:W-:Y:S01]  /*1820*/  @!UP0 UMOV UR7, UR13 ;  /* 0x0000000d00078c82 */ /* 0x000fe20008000000 */
[----:B------:R-:W-:Y:S02]  /*1830*/  UIMAD UR16, UR14, UR10, UR16 ;  /* 0x0000000a0e1072a4 */ /* 0x000fe4000f8e0210 */
[----:B------:R-:W-:Y:S02]  /*1840*/  USEL UR8, UR4, UR8, !UP2 ;  /* 0x0000000804087287 */ /* 0x000fe4000d000000 */
[----:B------:R-:W-:Y:S02]  /*1850*/  @!UP0 USHF.R.U32.HI UR7, URZ, UR9, UR7 ;  /* 0x00000009ff078299 */ /* 0x000fe40008011607 */
[----:B------:R-:W-:Y:S02]  /*1860*/  UIADD3 UR9, UPT, UPT, -UR8, URZ, URZ ;  /* 0x000000ff08097290 */ /* 0x000fe4000fffe1ff */
[----:B------:R-:W-:Y:S02]  /*1870*/  @!UP0 USEL UR7, UR5, UR7, !UP2 ;  /* 0x0000000705078287 */ /* 0x000fe4000d000000 */
[----:B------:R-:W-:-:S02]  /*1880*/  UIMAD UR9, UR19, UR9, UR4 ;  /* 0x00000009130972a4 */ /* 0x000fc4000f8e0204 */
[----:B------:R-:W-:Y:S02]  /*1890*/  @!UP0 UIADD3 UR8, UPT, UPT, UR8, -UR7, URZ ;  /* 0x8000000708088290 */ /* 0x000fe4000fffe0ff */
[----:B------:R-:W-:Y:S02]  /*18a0*/  @!UP0 UIMAD UR6, UR9, UR6, UR7 ;  /* 0x00000006090682a4 */ /* 0x000fe4000f8e0207 */
[----:B------:R-:W-:Y:S02]  /*18b0*/  @!UP0 UIMAD UR4, UR8, UR19, UR5 ;  /* 0x00000013080482a4 */ /* 0x000fe4000f8e0205 */
[----:B------:R-:W-:Y:S02]  /*18c0*/  UIMAD UR20, UR21, UR11, UR20 ;  /* 0x0000000b151472a4 */ /* 0x000fe4000f8e0214 */
[----:B------:R-:W-:Y:S01]  /*18d0*/  UIMAD UR16, UR4, UR14, UR16 ;  /* 0x0000000e041072a4 */ /* 0x000fe2000f8e0210 */
[----:B------:R-:W-:Y:S02]  /*18e0*/  @!UP0 UMOV UR5, UR6 ;  /* 0x0000000600058c82 */ /* 0x000fe40008000000 */
[----:B------:R-:W-:-:S12]  /*18f0*/  UIMAD UR20, UR5, UR21, UR20 ;  /* 0x00000015051472a4 */ /* 0x000fd8000f8e0214 */
.L_x_19:
[----:B------:R-:W-:-:S09]  /*1900*/  UISETP.NE.AND UP0, UPT, UR28, 0x1, UPT ;  /* 0x000000011c00788c */ /* 0x000fd2000bf05270 */
[----:B------:R-:W-:Y:S05]  /*1910*/  BRA.U UP0, `(.L_x_20) ;  /* 0x0000000100447547 */ /* 0x000fea000b800000 */
[----:B------:R-:W1:Y:S01]  /*1920*/  LDCU.128 UR8, c[0x0][0xf10] ;  /* 0x0001e200ff0877ac */ /* 0x000e620008000c00 */
[----:B------:R-:W2:Y:S01]  /*1930*/  LDCU UR12, c[0x0][0xf0c] ;  /* 0x0001e180ff0c77ac */ /* 0x000ea20008000800 */
[----:B------:R-:W3:Y:S01]  /*1940*/  LDCU UR13, c[0x0][0xf20] ;  /* 0x0001e400ff0d77ac */ /* 0x000ee20008000800 */
[----:B-1----:R-:W-:Y:S02]  /*1950*/  UIMAD.WIDE.U32 UR6, UR20, UR8, URZ ;  /* 0x00000008140672a5 */ /* 0x002fe4000f8e00ff */
[----:B------:R-:W-:Y:S02]  /*1960*/  UIMAD.WIDE.U32 UR4, UR16, UR11, URZ ;  /* 0x0000000b100472a5 */ /* 0x000fe4000f8e00ff */
[----:B--2---:R-:W-:Y:S02]  /*1970*/  UISETP.NE.AND UP1, UPT, UR12, 0x1, UPT ;  /* 0x000000010c00788c */ /* 0x004fe4000bf25270 */
[----:B------:R-:W-:Y:S01]  /*1980*/  UISETP.NE.AND UP0, UPT, UR10, 0x1, UPT ;  /* 0x000000010a00788c */ /* 0x000fe2000bf05270 */
[----:B------:R-:W-:-:S02]  /*1990*/  UMOV UR6, UR7 ;  /* 0x0000000700067c82 */ /* 0x000fc40008000000 */
[----:B------:R-:W-:Y:S01]  /*19a0*/  UMOV UR4, UR5 ;  /* 0x0000000500047c82 */ /* 0x000fe20008000000 */
[----:B------:R-:W-:Y:S02]  /*19b0*/  USHF.R.U32.HI UR9, URZ, UR9, UR6 ;  /* 0x00000009ff097299 */ /* 0x000fe40008011606 */
[----:B---3--:R-:W-:Y:S02]  /*19c0*/  USHF.R.U32.HI UR4, URZ, UR13, UR4 ;  /* 0x0000000dff047299 */ /* 0x008fe40008011604 */
[----:B------:R-:W-:Y:S02]  /*19d0*/  USEL UR5, UR20, UR9, !UP1 ;  /* 0x0000000914057287 */ /* 0x000fe4000c800000 */
[----:B------:R-:W-:-:S04]  /*19e0*/  USEL UR4, UR16, UR4, !UP0 ;  /* 0x0000000410047287 */ /* 0x000fc8000c000000 */
[----:B------:R-:W-:Y:S02]  /*19f0*/  UIADD3 UR6, UPT, UPT, UR5, -UR4, URZ ;  /* 0x8000000405067290 */ /* 0x000fe4000fffe0ff */
[----:B------:R-:W-:Y:S02]  /*1a00*/  UIADD3 UR4, UPT, UPT, -UR5, UR4, URZ ;  /* 0x0000000405047290 */ /* 0x000fe4000fffe1ff */
[----:B------:R-:W-:Y:S02]  /*1a10*/  UIMAD UR16, UR6, UR10, UR16 ;  /* 0x0000000a061072a4 */ /* 0x000fe4000f8e0210 */
[----:B------:R-:W-:-:S12]  /*1a20*/  UIMAD UR20, UR4, UR12, UR20 ;  /* 0x0000000c041472a4 */ /* 0x000fd8000f8e0214 */
.L_x_20:
[----:B------:R-:W-:Y:S05]  /*1a30*/  BRA.U !UP6, `(.L_x_21) ;  /* 0x000000010e0c7547 */ /* 0x000fea000b800000 */
[----:B------:R-:W-:Y:S01]  /*1a40*/  UCGABAR_WAIT ;  /* 0x0000000000007dc7 */ /* 0x000fe20008000000 */
[----:B------:R-:W-:Y:S01]  /*1a50*/  CCTL.IVALL ;  /* 0x00000000ff00798f */ /* 0x000fe20002000000 */
[----:B------:R-:W-:Y:S05]  /*1a60*/  BRA `(.L_x_22) ;  /* 0x0000000000047947 */ /* 0x000fea0003800000 */
.L_x_21:
[----:B------:R-:W-:Y:S06]  /*1a70*/  BAR.SYNC.DEFER_BLOCKING 0x0 ;  /* 0x0000000000007b1d */ /* 0x000fec0000010000 */
.L_x_22:
[----:B------:R-:W-:Y:S05]  /*1a80*/  BRA.U UP3, `(.L_x_23) ;  /* 0x0000001d03487547 */ /* 0x000fea000b800000 */
[----:B------:R-:W1:Y:S01]  /*1a90*/  LDCU UR6, c[0x0][0x38c] ;  /* 0x00007180ff0677ac */ /* 0x000e620008000800 */
[----:B------:R-:W-:Y:S01]  /*1aa0*/  PLOP3.LUT P2, PT, PT, PT, UP4, 0x80, 0x8 ;  /* 0x000000000008781c */ /* 0x000fe20003f4f048 */
[----:B------:R-:W-:Y:S01]  /*1ab0*/  IMAD.MOV.U32 R12, RZ, RZ, 0x1 ;  /* 0x00000001ff0c7424 */ /* 0x000fe200078e00ff */
[----:B------:R-:W-:Y:S01]  /*1ac0*/  ISETP.NE.AND P3, PT, R0, RZ, P4 ;  /* 0x000000ff0000720c */ /* 0x000fe20002765270 */
[----:B------:R-:W-:Y:S01]  /*1ad0*/  UMOV UR7, 0x400 ;  /* 0x0000040000077882 */ /* 0x000fe20000000000 */
[----:B------:R-:W-:Y:S01]  /*1ae0*/  UISETP.NE.AND UP1, UPT, UR17, URZ, UPT ;  /* 0x000000ff1100728c */ /* 0x000fe2000bf25270 */
[----:B------:R-:W-:Y:S01]  /*1af0*/  PLOP3.LUT P2, PT, P2, PT, PT, 0x8, 0x80 ;  /* 0x000000000080781c */ /* 0x000fe2000174e170 */
[----:B------:R-:W-:Y:S01]  /*1b00*/  ULEA UR7, UR57, UR7, 0x18 ;  /* 0x0000000739077291 */ /* 0x000fe2000f8ec0ff */
[----:B------:R-:W-:Y:S01]  /*1b10*/  CS2R R10, SRZ ;  /* 0x00000000000a7805 */ /* 0x000fe2000001ff00 */
[----:B------:R-:W-:Y:S01]  /*1b20*/  IMAD.MOV.U32 R9, RZ, RZ, RZ ;  /* 0x000000ffff097224 */ /* 0x000fe200078e00ff */
[----:B------:R-:W2:Y:S01]  /*1b30*/  LDCU UR59, c[0x0][0x370] ;  /* 0x00006e00ff3b77ac */ /* 0x000ea20008000800 */
[----:B------:R-:W-:Y:S01]  /*1b40*/  IMAD.MOV.U32 R8, RZ, RZ, 0x1 ;  /* 0x00000001ff087424 */ /* 0x000fe200078e00ff */
[----:B------:R-:W3:Y:S01]  /*1b50*/  LDCU.64 UR38, c[0x0][0x348] ;  /* 0x00006900ff2677ac */ /* 0x000ee20008000a00 */
[----:B-1----:R-:W-:-:S02]  /*1b60*/  UIADD3 UR5, UPT, UPT, UR6, 0x3f, URZ ;  /* 0x0000003f06057890 */ /* 0x002fc4000fffe0ff */
[----:B------:R-:W-:Y:S02]  /*1b70*/  USHF.R.U32.HI UR65, URZ, 0x9, UR47 ;  /* 0x00000009ff417899 */ /* 0x000fe4000801162f */
[----:B------:R-:W-:Y:S02]  /*1b80*/  USHF.R.S32.HI UR4, URZ, 0x1f, UR5 ;  /* 0x0000001fff047899 */ /* 0x000fe40008011405 */
[----:B------:R-:W-:Y:S02]  /*1b90*/  UIADD3 UR64, UPT, UPT, UR66, UR64, URZ ;  /* 0x0000004042407290 */ /* 0x000fe4000fffe0ff */
[----:B------:R-:W-:Y:S02]  /*1ba0*/  ULEA.HI UR4, UR4, UR5, URZ, 0x6 ;  /* 0x0000000504047291 */ /* 0x000fe4000f8f30ff */
[----:B------:R-:W-:Y:S02]  /*1bb0*/  UIADD3 UR67, UPT, UPT, UR6, 0x7e, URZ ;  /* 0x0000007e06437890 */ /* 0x000fe4000fffe0ff */
[----:B------:R-:W-:-:S02]  /*1bc0*/  USHF.R.S32.HI UR61, URZ, 0x6, UR4 ;  /* 0x00000006ff3d7899 */ /* 0x000fc40008011404 */
[----:B------:R-:W-:Y:S02]  /*1bd0*/  UIADD3 UR4, UPT, UPT, UR6, -0x1, URZ ;  /* 0xffffffff06047890 */ /* 0x000fe4000fffe0ff */
[----:B------:R-:W-:Y:S02]  /*1be0*/  UISETP.LT.U32.AND UP0, UPT, UR61, 0x10, UPT ;  /* 0x000000103d00788c */ /* 0x000fe4000bf01070 */
[----:B------:R-:W-:Y:S02]  /*1bf0*/  UISETP.GE.U32.AND UP2, UPT, UR4, -0x7f, UPT ;  /* 0xffffff810400788c */ /* 0x000fe4000bf46070 */
[----:B------:R-:W-:Y:S01]  /*1c00*/  USEL UR60, UR61, 0x10, UP0 ;  /* 0x000000103d3c7887 */ /* 0x000fe20008000000 */
[----:B------:R-:W1:Y:S03]  /*1c10*/  LDCU UR58, c[0x0][0x374] ;  /* 0x00006e80ff3a77ac */ /* 0x000e660008000800 */
[----:B------:R-:W-:-:S02]  /*1c20*/  UIADD3 UR4, UPT, UPT, UR60, -0x1, URZ ;  /* 0xffffffff3c047890 */ /* 0x000fc4000fffe0ff */
[----:B------:R-:W-:-:S03]  /*1c30*/  USEL UR31, UR49, 0x2, UP1 ;  /* 0x00000002311f7887 */ /* 0x000fc60008800000 */
[----:B------:R-:W-:Y:S02]  /*1c40*/  @UP2 UIADD3 UR4, UPT, UPT, UR60, URZ, URZ ;  /* 0x000000ff3c042290 */ /* 0x000fe4000fffe0ff */
[----:B------:R-:W-:Y:S02]  /*1c50*/  UIADD3 UR53, UPT, UPT, UR7, 0x30800, UR50 ;  /* 0x0003080007357890 */ /* 0x000fe4000fffe032 */
[----:B------:R-:W-:Y:S02]  /*1c60*/  UIADD3 UR52, UPT, UPT, UR7, 0x32800, UR47 ;  /* 0x0003280007347890 */ /* 0x000fe4000fffe02f */
[----:B------:R-:W-:Y:S02]  /*1c70*/  UIADD3 UR63, UPT, UPT, UR61, -UR60, URZ ;  /* 0x8000003c3d3f7290 */ /* 0x000fe4000fffe0ff */
[----:B------:R-:W-:Y:S02]  /*1c80*/  UIADD3 UR51, UPT, UPT, UR4, 0x1, URZ ;  /* 0x0000000104337890 */ /* 0x000fe4000fffe0ff */
[----:B------:R-:W-:Y:S01]  /*1c90*/  UIADD3 UR62, UPT, UPT, -UR4, URZ, URZ ;  /* 0x000000ff043e7290 */ /* 0x000fe2000fffe1ff */
[----:B-123--:R-:W-:-:S11]  /*1ca0*/  UMOV UR14, URZ ;  /* 0x000000ff000e7c82 */ /* 0x00efd60008000000 */
.L_x_47:
[----:B------:R-:W-:-:S09]  /*1cb0*/  UISETP.NE.AND UP0, UPT, UR57, URZ, UPT ;  /* 0x000000ff3900728c */ /* 0x000fd2000bf05270 */
[----:B-1-3--:R-:W-:Y:S05]  /*1cc0*/  BRA.U UP0, `(.L_x_24) ;  /* 0x0000000100287547 */ /* 0x00afea000b800000 */
[----:B------:R-:W-:Y:S02]  /*1cd0*/  LEA R0, R9, UR7, 0x3 ;  /* 0x0000000709007c11 */ /* 0x000fe4000f8e18ff */
[----:B------:R-:W-:-:S04]  /*1ce0*/  SHF.L.U32 R3, R8, 0x1f, RZ ;  /* 0x0000001f08037819 */ /* 0x000fc800000006ff */
[----:B------:R-:W1:Y:S02]  /*1cf0*/  SYNCS.PHASECHK.TRANS64.TRYWAIT P0, [R0+URZ+0x190], R3 ;  /* 0x00019003000075a7 */ /* 0x000e6400080011ff */
[----:B-1----:R-:W-:Y:S05]  /*1d00*/  @!P0 BRA `(.L_x_25) ;  /* 0x000000a800f88947 */ /* 0x002fea0003800000 */
.L_x_164:
[----:B------:R2:W-:Y:S01]  /*1d10*/  SYNCS.ARRIVE.TRANS64.A1T0 RZ, [R0+URZ+0x180], RZ ;  /* 0x000180ff00ff79a7 */ /* 0x0005e200081000ff */
[----:B------:R-:W-:-:S05]  /*1d20*/  VIADD R9, R9, 0x1 ;  /* 0x0000000109097836 */ /* 0x000fca0000000000 */
[----:B------:R-:W-:-:S04]  /*1d30*/  ISETP.NE.AND P0, PT, R9, 0x2, PT ;  /* 0x000000020900780c */ /* 0x000fc80003f05270 */
[----:B-1----:R-:W-:Y:S02]  /*1d40*/  SEL R3, RZ, 0x1, P0 ;  /* 0x00000001ff037807 */ /* 0x002fe40000000000 */
[----:B------:R-:W-:Y:S02]  /*1d50*/  SEL R9, R9, RZ, P0 ;  /* 0x000000ff09097207 */ /* 0x000fe40000000000 */
[----:B------:R-:W-:Y:S02]  /*1d60*/  LOP3.LUT R8, R8, R3, RZ, 0x3c, !PT ;  /* 0x0000000308087212 */ /* 0x000fe400078e3cff */
.L_x_24:
[----:B------:R-:W-:Y:S01]  /*1d70*/  ULEA UR4, UR14, UR7, 0x3 ;  /* 0x000000070e047291 */ /* 0x000fe2000f8e18ff */
[----:B--2---:R-:W-:Y:S01]  /*1d80*/  SHF.L.U32 R0, R12, 0x1f, RZ ;  /* 0x0000001f0c007819 */ /* 0x004fe200000006ff */
[----:B------:R-:W-:Y:S02]  /*1d90*/  UISETP.GE.U32.AND UP0, UPT, UR67, 0x7f, UPT ;  /* 0x0000007f4300788c */ /* 0x000fe4000bf06070 */
[----:B------:R-:W-:Y:S02]  /*1da0*/  ULEA UR35, UR16, UR66, 0x8 ;  /* 0x0000004210237291 */ /* 0x000fe4000f8e40ff */
[----:B------:R-:W-:Y:S01]  /*1db0*/  ULEA UR11, UR16, UR65, 0x1 ;  /* 0x00000041100b7291 */ /* 0x000fe2000f8e08ff */
[----:B------:R-:W-:Y:S02]  /*1dc0*/  UMOV UR28, URZ ;  /* 0x000000ff001c7c82 */ /* 0x000fe40008000000 */
[----:B------:R1:W2:Y:S01]  /*1dd0*/  SYNCS.PHASECHK.TRANS64.TRYWAIT P1, [UR4+0x80], R0 ;  /* 0x00008000ff0075a7 */ /* 0x0002a20008021104 */
[----:B------:R-:W-:-:S04]  /*1de0*/  ULEA.HI UR4, UR20, UR20, URZ, 0x1 ;  /* 0x0000001414047291 */ /* 0x000fc8000f8f08ff */
[----:B------:R-:W-:Y:S02]  /*1df0*/  USHF.L.U32 UR5, UR4, 0x7, URZ ;  /* 0x0000000704057899 */ /* 0x000fe400080006ff */
[----:B------:R-:W-:Y:S02]  /*1e00*/  ULOP3.LUT UR19, UR4, 0xfffffffe, URZ, 0xc0, !UPT ;  /* 0xfffffffe04137892 */ /* 0x000fe4000f8ec0ff */
[----:B------:R-:W-:Y:S02]  /*1e10*/  ULOP3.LUT UR5, UR5, 0xffffff00, URZ, 0xc0, !UPT ;  /* 0xffffff0005057892 */ /* 0x000fe4000f8ec0ff */
[----:B------:R-:W-:Y:S02]  /*1e20*/  ULOP3.LUT UR19, UR19, 0x1, UR68, 0xf8, !UPT ;  /* 0x0000000113137892 */ /* 0x000fe4000f8ef844 */
[----:B------:R-:W-:Y:S01]  /*1e30*/  UIADD3 UR43, UPT, UPT, UR64, UR5, URZ ;  /* 0x00000005402b7290 */ /* 0x000fe2000fffe0ff */
[----:B------:R-:W-:Y:S11]  /*1e40*/  BRA.U !UP0, `(.L_x_26) ;  /* 0x0000000508247547 */ /* 0x000ff6000b800000 */
[----:B------:R-:W-:Y:S01]  /*1e50*/  UMOV UR15, UR62 ;  /* 0x0000003e000f7c82 */ /* 0x000fe20008000000 */
[----:B------:R-:W-:Y:S01]  /*1e60*/  UMOV UR4, UR14 ;  /* 0x0000000e00047c82 */ /* 0x000fe20008000000 */
[----:B------:R-:W-:Y:S01]  /*1e70*/  UMOV UR20, 0xffffffff ;  /* 0xffffffff00147882 */ /* 0x000fe20000000000 */
[----:B------:R-:W-:-:S05]  /*1e80*/  UMOV UR42, URZ ;  /* 0x000000ff002a7c82 */ /* 0x000fca0008000000 */
.L_x_34:
[----:B------:R-:W-:Y:S01]  /*1e90*/  ULEA UR5, UR4, UR7, 0x3 ;  /* 0x0000000704057291 */ /* 0x000fe2000f8e18ff */
[----:B--2---:R-:W-:Y:S01]  /*1ea0*/  @P4 MOV R2, 0x4c00 ;  /* 0x00004c0000024802 */ /* 0x004fe20000000f00 */
[----:B--23--:R-:W-:Y:S10]  /*1eb0*/  @P1 BRA `(.L_x_27) ;  /* 0x00000000000c1947 */ /* 0x00cff40003800000 */
[----:B------:R-:W-:-:S04]  /*1ec0*/  SHF.L.U32 R3, R12, 0x1f, RZ ;  /* 0x0000001f0c037819 */ /* 0x000fc800000006ff */
[----:B------:R-:W2:Y:S02]  /*1ed0*/  SYNCS.PHASECHK.TRANS64.TRYWAIT P0, [UR5+0x80], R3 ;  /* 0x00008003ff0075a7 */ /* 0x000ea40008001105 */
[----:B--2---:R-:W-:Y:S05]  /*1ee0*/  @!P0 BRA `(.L_x_28) ;  /* 0x000000a800948947 */ /* 0x004fea0003800000 */
.L_x_27:
[----:B------:R2:W-:Y:S01]  /*1ef0*/  @P4 SYNCS.ARRIVE.TRANS64 RZ, [UR5], R2 ;  /* 0x00000002ffff49a7 */ /* 0x0005e20008000005 */
[----:B------:R-:W-:Y:S02]  /*1f00*/  ULOP3.LUT UR6, UR31, 0x2, URZ, 0xfc, !UPT ;  /* 0x000000021f067892 */ /* 0x000fe4000f8efcff */
[----:B------:R-:W-:Y:S02]  /*1f10*/  UIADD3 UR15, UPT, UPT, UR15, 0x1, URZ ;  /* 0x000000010f0f7890 */ /* 0x000fe4000fffe0ff */
[----:B------:R-:W-:Y:S02]  /*1f20*/  UISETP.NE.AND UP0, UPT, UR6, 0x2, UPT ;  /* 0x000000020600788c */ /* 0x000fe4000bf05270 */
[----:B------:R-:W-:Y:S02]  /*1f30*/  UIADD3 UR20, UPT, UPT, UR20, 0x1, URZ ;  /* 0x0000000114147890 */ /* 0x000fe4000fffe0ff */
[----:B------:R-:W-:-:S05]  /*1f40*/  UISETP.NE.AND UP4, UPT, UR15, 0x1, UPT ;  /* 0x000000010f00788c */ /* 0x000fca000bf85270 */
[----:B------:R-:W-:Y:S05]  /*1f50*/  BRA.U UP0, `(.L_x_29) ;  /* 0x0000000100047547 */ /* 0x000fea000b800000 */
[----:B------:R-:W-:Y:S05]  /*1f60*/  BPT.TRAP 0x1 ;  /* 0x000000040000795c */ /* 0x000fea0000300000 */
.L_x_29:
[----:B------:R-:W-:Y:S04]  /*1f70*/  BSSY.RECONVERGENT B0, `(.L_x_30) ;  /* 0x0000003000007945 */ /* 0x000fe80003800200 */
[----:B------:R-:W-:Y:S05]  /*1f80*/  @!P3 BRA `(.L_x_31) ;  /* 0x000000000004b947 */ /* 0x000fea0003800000 */
[----:B------:R-:W-:Y:S05]  /*1f90*/  BPT.TRAP 0x1 ;  /* 0x000000040000795c */ /* 0x000fea0000300000 */
.L_x_31:
[----:B------:R-:W-:Y:S05]  /*1fa0*/  BSYNC.RECONVERGENT B0 ;  /* 0x0000000000007941 */ /* 0x000fea0003800200 */
.L_x_30:
[----:B------:R-:W-:Y:S01]  /*1fb0*/  UIADD3 UR6, UPT, UPT, UR4, 0x1, URZ ;  /* 0x0000000104067890 */ /* 0x000fe2000fffe0ff */
[----:B------:R-:W-:Y:S01]  /*1fc0*/  BSSY.RECONVERGENT B0, `(.L_x_32) ;  /* 0x000002d000007945 */ /* 0x000fe20003800200 */
[----:B------:R-:W-:Y:S02]  /*1fd0*/  ELECT P0, URZ, PT ;  /* 0x0000000000ff782f */ /* 0x000fe40003800000 */
[----:B------:R-:W-:-:S04]  /*1fe0*/  UISETP.NE.AND UP0, UPT, UR6, 0x10, UPT ;  /* 0x000000100600788c */ /* 0x000fc8000bf05270 */
[----:B------:R-:W-:Y:S02]  /*1ff0*/  USEL UR8, URZ, 0x1, UP0 ;  /* 0x00000001ff087887 */ /* 0x000fe40008000000 */
[----:B------:R-:W-:-:S04]  /*2000*/  USEL UR14, UR6, URZ, UP0 ;  /* 0x000000ff060e7287 */ /* 0x000fc80008000000 */
[----:B------:R-:W-:Y:S01]  /*2010*/  ULEA UR6, UR14, UR7, 0x3 ;  /* 0x000000070e067291 */ /* 0x000fe2000f8e18ff */
[----:B------:R-:W-:-:S04]  /*2020*/  LOP3.LUT R12, R12, UR8, RZ, 0x3c, !PT ;  /* 0x000000080c0c7c12 */ /* 0x000fc8000f8e3cff */
[----:B-1----:R-:W-:-:S04]  /*2030*/  SHF.L.U32 R0, R12, 0x1f, RZ ;  /* 0x0000001f0c007819 */ /* 0x002fc800000006ff */
[----:B------:R1:W3:Y:S01]  /*2040*/  SYNCS.PHASECHK.TRANS64.TRYWAIT P1, [UR6+0x80], R0 ;  /* 0x00008000ff0075a7 */ /* 0x0002e20008021106 */
[----:B------:R-:W-:Y:S05]  /*2050*/  @!P0 BRA `(.L_x_33) ;  /* 0x00000000008c8947 */ /* 0x000fea0003800000 */
[----:B------:R-:W-:Y:S02]  /*2060*/  USHF.L.U32 UR32, UR4, 0xc, URZ ;  /* 0x0000000c04207899 */ /* 0x000fe400080006ff */
[----:B------:R-:W-:Y:S02]  /*2070*/  UIADD3 UR28, UP3, UPT, UR38, 0x80, URZ ;  /* 0x00000080261c7890 */ /* 0x000fe4000ff7e0ff */
[----:B------:R-:W-:Y:S02]  /*2080*/  ULOP3.LUT UR40, UR32, 0xc00, UR56, 0xf8, !UPT ;  /* 0x00000c0020287892 */ /* 0x000fe4000f8ef838 */
[----:B------:R-:W-:Y:S02]  /*2090*/  UIADD3 UR26, UP2, UPT, UR38, 0x180, URZ ;  /* 0x00000180261a7890 */ /* 0x000fe4000ff5e0ff */
[----:B------:R-:W-:Y:S02]  /*20a0*/  ULEA UR16, UR4, UR50, 0x9 ;  /* 0x0000003204107291 */ /* 0x000fe4000f8e48ff */
[----:B------:R-:W-:-:S02]  /*20b0*/  UIADD3 UR24, UP1, UPT, UR38, 0x280, URZ ;  /* 0x0000028026187890 */ /* 0x000fc4000ff3e0ff */
[----:B------:R-:W-:Y:S02]  /*20c0*/  ULEA UR8, UR4, UR47, 0xa ;  /* 0x0000002f04087291 */ /* 0x000fe4000f8e50ff */
[----:B------:R-:W-:Y:S02]  /*20d0*/  UIADD3 UR22, UP0, UPT, UR38, 0x380, URZ ;  /* 0x0000038026167890 */ /* 0x000fe4000ff1e0ff */
[----:B------:R-:W-:Y:S02]  /*20e0*/  ULOP3.LUT UR41, UR5, 0xfefffff8, URZ, 0xc0, !UPT ;  /* 0xfefffff805297892 */ /* 0x000fe4000f8ec0ff */
[----:B------:R-:W-:Y:S02]  /*20f0*/  UIADD3.X UR29, UPT, UPT, URZ, UR39, URZ, UP3, !UPT ;  /* 0x00000027ff1d7290 */ /* 0x000fe40009ffe4ff */
[----:B------:R-:W-:Y:S02]  /*2100*/  UPRMT UR6, URZ, 0x5410, UR46 ;  /* 0x00005410ff067896 */ /* 0x000fe4000800002e */
[----:B------:R-:W-:-:S02]  /*2110*/  UIADD3 UR40, UPT, UPT, UR7, 0x10800, UR40 ;  /* 0x0001080007287890 */ /* 0x000fc4000fffe028 */
[----:B------:R-:W-:Y:S02]  /*2120*/  UIADD3.X UR27, UPT, UPT, URZ, UR39, URZ, UP2, !UPT ;  /* 0x00000027ff1b7290 */ /* 0x000fe400097fe4ff */
[----:B------:R-:W-:Y:S02]  /*2130*/  UIADD3 UR32, UPT, UPT, UR7, 0x20800, UR32 ;  /* 0x0002080007207890 */ /* 0x000fe4000fffe020 */
[----:B------:R-:W-:Y:S02]  /*2140*/  UIADD3.X UR25, UPT, UPT, URZ, UR39, URZ, UP1, !UPT ;  /* 0x00000027ff197290 */ /* 0x000fe40008ffe4ff */
[----:B------:R-:W-:Y:S02]  /*2150*/  UIADD3 UR16, UPT, UPT, UR7, 0x30800, UR16 ;  /* 0x0003080007107890 */ /* 0x000fe4000fffe010 */
[----:B------:R-:W-:Y:S02]  /*2160*/  UIADD3.X UR23, UPT, UPT, URZ, UR39, URZ, UP0, !UPT ;  /* 0x00000027ff177290 */ /* 0x000fe400087fe4ff */
[----:B------:R-:W-:-:S02]  /*2170*/  UPRMT UR30, URZ, 0x5410, UR37 ;  /* 0x00005410ff1e7896 */ /* 0x000fc40008000025 */
[----:B------:R-:W-:Y:S01]  /*2180*/  UIADD3 UR8, UPT, UPT, UR7, 0x32800, UR8 ;  /* 0x0003280007087890 */ /* 0x000fe2000fffe008 */
[----:B------:R-:W-:Y:S01]  /*2190*/  UMOV UR48, 0x0 ;  /* 0x0000000000307882 */ /* 0x000fe20000000000 */
[----:B------:R-:W-:Y:S01]  /*21a0*/  UMOV UR49, 0x10000000 ;  /* 0x1000000000317882 */ /* 0x000fe20000000000 */
[----:B------:R-:W-:Y:S01]  /*21b0*/  UMOV UR34, UR42 ;  /* 0x0000002a00227c82 */ /* 0x000fe20008000000 */
[----:B------:R-:W-:Y:S01]  /*21c0*/  UMOV UR36, UR44 ;  /* 0x0000002c00247c82 */ /* 0x000fe20008000000 */
[----:B------:R-:W-:Y:S01]  /*21d0*/  UMOV UR33, UR41 ;  /* 0x0000002900217c82 */ /* 0x000fe20008000000 */
[----:B------:R-:W-:Y:S01]  /*21e0*/  UMOV UR21, UR44 ;  /* 0x0000002c00157c82 */ /* 0x000fe20008000000 */
[----:B------:R-:W-:Y:S01]  /*21f0*/  UMOV UR17, UR41 ;  /* 0x0000002900117c82 */ /* 0x000fe20008000000 */
[----:B------:R4:W-:Y:S01]  /*2200*/  UTMALDG.3D.MULTICAST.2CTA [UR40], [UR28], UR6, desc[UR48] ;  /* 0x000030281c0073b4 */ /* 0x0009e20008211806 */
[----:B------:R-:W-:Y:S01]  /*2210*/  UMOV UR10, URZ ;  /* 0x000000ff000a7c82 */ /* 0x000fe20008000000 */
[----:B------:R-:W-:Y:S01]  /*2220*/  UMOV UR12, UR20 ;  /* 0x00000014000c7c82 */ /* 0x000fe20008000000 */
[----:B------:R-:W-:Y:S01]  /*2230*/  UMOV UR13, UR44 ;  /* 0x0000002c000d7c82 */ /* 0x000fe20008000000 */
[----:B------:R-:W-:Y:S01]  /*2240*/  UMOV UR9, UR41 ;  /* 0x0000002900097c82 */ /* 0x000fe20008000000 */
[----:B------:R4:W-:Y:S01]  /*2250*/  UTMALDG.3D.2CTA [UR32], [UR26], desc[UR48] ;  /* 0x000030201a0075b4 */ /* 0x0009e20008211000 */
[----:B------:R4:W-:Y:S01]  /*2260*/  UTMALDG.4D.MULTICAST.2CTA [UR16], [UR24], UR6, desc[UR48] ;  /* 0x00003010180073b4 */ /* 0x0009e20008219806 */
[----:B------:R4:W-:Y:S02]  /*2270*/  UTMALDG.4D.MULTICAST.2CTA [UR8], [UR22], UR30, desc[UR48] ;  /* 0x00003008160073b4 */ /* 0x0009e4000821981e */
[----:B----4-:R-:W-:Y:S01]  /*2280*/  NOP ;  /* 0x0000000000007918 */ /* 0x010fe20000000000 */
.L_x_33:
[----:B------:R-:W-:Y:S05]  /*2290*/  BSYNC.RECONVERGENT B0 ;  /* 0x0000000000007941 */ /* 0x000fea0003800200 */
.L_x_32:
[----:B------:R-:W-:Y:S01]  /*22a0*/  UIADD3 UR42, UPT, UPT, UR42, 0x40, URZ ;  /* 0x000000402a2a7890 */ /* 0x000fe2000fffe0ff */
[----:B------:R-:W-:Y:S01]  /*22b0*/  UMOV UR4, UR14 ;  /* 0x0000000e00047c82 */ /* 0x000fe20008000000 */
[----:B------:R-:W-:Y:S01]  /*22c0*/  UMOV UR28, UR51 ;  /* 0x00000033001c7c82 */ /* 0x000fe20008000000 */
[----:B------:R-:W-:Y:S09]  /*22d0*/  BRA.U UP4, `(.L_x_34) ;  /* 0xfffffff904ec7547 */ /* 0x000ff2000b83ffff */
.L_x_26:
[----:B------:R-:W-:Y:S01]  /*22e0*/  ULEA UR4, UR14, UR7, 0x3 ;  /* 0x000000070e047291 */ /* 0x000fe2000f8e18ff */
[----:B-1----:R-:W-:Y:S01]  /*22f0*/  SHF.L.U32 R0, R12, 0x1f, RZ ;  /* 0x0000001f0c007819 */ /* 0x002fe200000006ff */
[----:B------:R-:W-:Y:S01]  /*2300*/  @!P2 SYNCS.ARRIVE.TRANS64.A1T0 RZ, [UR7+0x148], RZ ;  /* 0x000148ffffffa9a7 */ /* 0x000fe20008100007 */
[----:B------:R-:W-:-:S06]  /*2310*/  UISETP.GT.AND UP0, UPT, UR61, UR60, UPT ;  /* 0x0000003c3d00728c */ /* 0x000fcc000bf04270 */
[----:B--23--:R1:W2:Y:S03]  /*2320*/  SYNCS.PHASECHK.TRANS64.TRYWAIT P1, [UR4+0x80], R0 ;  /* 0x00008000ff0075a7 */ /* 0x00c2a60008021104 */
[----:B------:R-:W-:Y:S05]  /*2330*/  BRA.U !UP0, `(.L_x_35) ;  /* 0x0000000508147547 */ /* 0x000fea000b800000 */
[----:B------:R-:W-:Y:S01]  /*2340*/  UIADD3 UR30, UPT, UPT, UR63, UR28, URZ ;  /* 0x0000001c3f1e7290 */ /* 0x000fe2000fffe0ff */
[----:B------:R-:W-:-:S11]  /*2350*/  UMOV UR5, UR14 ;  /* 0x0000000e00057c82 */ /* 0x000fd60008000000 */
.L_x_43:
[----:B------:R-:W-:Y:S01]  /*2360*/  ULEA UR6, UR5, UR7, 0x3 ;  /* 0x0000000705067291 */ /* 0x000fe2000f8e18ff */
[----:B--2---:R-:W-:Y:S01]  /*2370*/  @P4 MOV R2, 0x4c00 ;  /* 0x00004c0000024802 */ /* 0x004fe20000000f00 */
[----:B--23--:R-:W-:Y:S10]  /*2380*/  @P1 BRA `(.L_x_36) ;  /* 0x00000000000c1947 */ /* 0x00cff40003800000 */
[----:B------:R-:W-:-:S04]  /*2390*/  SHF.L.U32 R3, R12, 0x1f, RZ ;  /* 0x0000001f0c037819 */ /* 0x000fc800000006ff */
[----:B------:R-:W2:Y:S02]  /*23a0*/  SYNCS.PHASECHK.TRANS64.TRYWAIT P0, [UR6+0x80], R3 ;  /* 0x00008003ff0075a7 */ /* 0x000ea40008001106 */
[----:B--2---:R-:W-:Y:S05]  /*23b0*/  @!P0 BRA `(.L_x_37) ;  /* 0x000000a400788947 */ /* 0x004fea0003800000 */
.L_x_36:
[----:B------:R2:W-:Y:S01]  /*23c0*/  @P4 SYNCS.ARRIVE.TRANS64 RZ, [UR6], R2 ;  /* 0x00000002ffff49a7 */ /* 0x0005e20008000006 */
[----:B------:R-:W-:-:S04]  /*23d0*/  ULOP3.LUT UR4, UR31, 0x2, URZ, 0xfc, !UPT ;  /* 0x000000021f047892 */ /* 0x000fc8000f8efcff */
[----:B------:R-:W-:-:S09]  /*23e0*/  UISETP.NE.AND UP0, UPT, UR4, 0x2, UPT ;  /* 0x000000020400788c */ /* 0x000fd2000bf05270 */
[----:B------:R-:W-:Y:S05]  /*23f0*/  BRA.U UP0, `(.L_x_38) ;  /* 0x0000000100047547 */ /* 0x000fea000b800000 */
[----:B------:R-:W-:Y:S05]  /*2400*/  BPT.TRAP 0x1 ;  /* 0x000000040000795c */ /* 0x000fea0000300000 */
.L_x_38:
[----:B------:R-:W-:Y:S04]  /*2410*/  BSSY.RECONVERGENT B0, `(.L_x_39) ;  /* 0x0000003000007945 */ /* 0x000fe80003800200 */
[----:B------:R-:W-:Y:S05]  /*2420*/  @!P3 BRA `(.L_x_40) ;  /* 0x000000000004b947 */ /* 0x000fea0003800000 */
[----:B------:R-:W-:Y:S05]  /*2430*/  BPT.TRAP 0x1 ;  /* 0x000000040000795c */ /* 0x000fea0000300000 */
.L_x_40:
[----:B------:R-:W-:Y:S05]  /*2440*/  BSYNC.RECONVERGENT B0 ;  /* 0x0000000000007941 */ /* 0x000fea0003800200 */
.L_x_39:
        /* <DEDUP_REMOVED lines=15> */
[----:B------:R-:W-:Y:S02]  /*2540*/  UIADD3 UR22, UP1, UPT, UR38, 0x280, URZ ;  /* 0x0000028026167890 */ /* 0x000fe4000ff3e0ff */
[----:B------:R-:W-:-:S02]  /*2550*/  UIADD3 UR20, UP0, UPT, UR38, 0x380, URZ ;  /* 0x0000038026147890 */ /* 0x000fc4000ff1e0ff */
[----:B------:R-:W-:Y:S02]  /*2560*/  USHF.L.U32 UR42, UR28, 0x6, URZ ;  /* 0x000000061c2a7899 */ /* 0x000fe400080006ff */
[----:B------:R-:W-:Y:S02]  /*2570*/  ULOP3.LUT UR41, UR6, 0xfefffff8, URZ, 0xc0, !UPT ;  /* 0xfefffff806297892 */ /* 0x000fe4000f8ec0ff */
[----:B------:R-:W-:Y:S02]  /*2580*/  UIADD3.X UR17, UPT, UPT, URZ, UR39, URZ, UP3, !UPT ;  /* 0x00000027ff117290 */ /* 0x000fe40009ffe4ff */
[----:B------:R-:W-:Y:S02]  /*2590*/  UIADD3 UR40, UPT, UPT, UR7, 0x10800, UR40 ;  /* 0x0001080007287890 */ /* 0x000fe4000fffe028 */
[----:B------:R-:W-:Y:S02]  /*25a0*/  UPRMT UR4, URZ, 0x5410, UR46 ;  /* 0x00005410ff047896 */ /* 0x000fe4000800002e */
[----:B------:R-:W-:-:S02]  /*25b0*/  UIADD3 UR32, UPT, UPT, UR7, 0x20800, UR32 ;  /* 0x0002080007207890 */ /* 0x000fc4000fffe020 */
[----:B------:R-:W-:Y:S02]  /*25c0*/  UIADD3.X UR13, UPT, UPT, URZ, UR39, URZ, UP2, !UPT ;  /* 0x00000027ff0d7290 */ /* 0x000fe400097fe4ff */
[----:B------:R-:W-:Y:S02]  /*25d0*/  ULEA UR24, UR5, UR53, 0x9 ;  /* 0x0000003505187291 */ /* 0x000fe4000f8e48ff */
[----:B------:R-:W-:Y:S02]  /*25e0*/  UIADD3.X UR23, UPT, UPT, URZ, UR39, URZ, UP1, !UPT ;  /* 0x00000027ff177290 */ /* 0x000fe40008ffe4ff */
[----:B------:R-:W-:Y:S02]  /*25f0*/  ULEA UR8, UR5, UR52, 0xa ;  /* 0x0000003405087291 */ /* 0x000fe4000f8e50ff */
[----:B------:R-:W-:Y:S02]  /*2600*/  UPRMT UR15, URZ, 0x5410, UR37 ;  /* 0x00005410ff0f7896 */ /* 0x000fe40008000025 */
[----:B------:R-:W-:Y:S01]  /*2610*/  UIADD3.X UR21, UPT, UPT, URZ, UR39, URZ, UP0, !UPT ;  /* 0x00000027ff157290 */ /* 0x000fe200087fe4ff */
[----:B------:R-:W-:Y:S01]  /*2620*/  UMOV UR48, 0x0 ;  /* 0x0000000000307882 */ /* 0x000fe20000000000 */
[----:B------:R-:W-:Y:S01]  /*2630*/  UMOV UR49, 0x10000000 ;  /* 0x1000000000317882 */ /* 0x000fe20000000000 */
[----:B------:R-:W-:Y:S01]  /*2640*/  UMOV UR36, UR44 ;  /* 0x0000002c00247c82 */ /* 0x000fe20008000000 */
[----:B------:R-:W-:Y:S01]  /*2650*/  UMOV UR33, UR41 ;  /* 0x0000002900217c82 */ /* 0x000fe20008000000 */
[----:B------:R-:W-:Y:S01]  /*2660*/  UMOV UR34, UR42 ;  /* 0x0000002a00227c82 */ /* 0x000fe20008000000 */
[----:B------:R-:W-:Y:S01]  /*2670*/  UTMALDG.3D.MULTICAST.2CTA [UR40], [UR16], UR4, desc[UR48] ;  /* 0x00003028100073b4 */ /* 0x000fe20008211804 */
[----:B------:R-:W-:Y:S01]  /*2680*/  UMOV UR26, UR18 ;  /* 0x00000012001a7c82 */ /* 0x000fe20008000000 */
[----:B------:R-:W-:Y:S01]  /*2690*/  UMOV UR27, UR19 ;  /* 0x00000013001b7c82 */ /* 0x000fe20008000000 */
[----:B------:R-:W-:Y:S01]  /*26a0*/  UMOV UR29, UR44 ;  /* 0x0000002c001d7c82 */ /* 0x000fe20008000000 */
[----:B------:R-:W-:Y:S01]  /*26b0*/  UMOV UR25, UR41 ;  /* 0x0000002900197c82 */ /* 0x000fe20008000000 */
[----:B------:R-:W-:Y:S01]  /*26c0*/  UMOV UR10, URZ ;  /* 0x000000ff000a7c82 */ /* 0x000fe20008000000 */
[----:B------:R-:W-:Y:S01]  /*26d0*/  UMOV UR9, UR41 ;  /* 0x0000002900097c82 */ /* 0x000fe20008000000 */
[----:B------:R4:W-:Y:S01]  /*26e0*/  UTMALDG.3D.2CTA [UR32], [UR12], desc[UR48] ;  /* 0x000030200c0075b4 */ /* 0x0009e20008211000 */
[----:B------:R1:W-:Y:S01]  /*26f0*/  UTMALDG.4D.MULTICAST.2CTA [UR24], [UR22], UR4, desc[UR48] ;  /* 0x00003018160073b4 */ /* 0x0003e20008219804 */
[----:B----4-:R-:W-:Y:S01]  /*2700*/  UMOV UR12, UR28 ;  /* 0x0000001c000c7c82 */ /* 0x010fe20008000000 */
[----:B------:R-:W-:-:S02]  /*2710*/  UMOV UR13, UR44 ;  /* 0x0000002c000d7c82 */ /* 0x000fc40008000000 */
[----:B------:R1:W-:Y:S02]  /*2720*/  UTMALDG.4D.MULTICAST.2CTA [UR8], [UR20], UR15, desc[UR48] ;  /* 0x00003008140073b4 */ /* 0x0003e4000821980f */
[----:B-1----:R-:W-:Y:S01]  /*2730*/  NOP ;  /* 0x0000000000007918 */ /* 0x002fe20000000000 */
.L_x_42:
[----:B------:R-:W-:Y:S05]  /*2740*/  BSYNC.RECONVERGENT B0 ;  /* 0x0000000000007941 */ /* 0x000fea0003800200 */
.L_x_41:
[----:B------:R-:W-:Y:S01]  /*2750*/  UIADD3 UR28, UPT, UPT, UR28, 0x1, URZ ;  /* 0x000000011c1c7890 */ /* 0x000fe2000fffe0ff */
[----:B------:R-:W-:-:S03]  /*2760*/  UMOV UR5, UR14 ;  /* 0x0000000e00057c82 */ /* 0x000fc60008000000 */
[----:B------:R-:W-:-:S09]  /*2770*/  UISETP.NE.AND UP0, UPT, UR28, UR30, UPT ;  /* 0x0000001e1c00728c */ /* 0x000fd2000bf05270 */
[----:B------:R-:W-:Y:S05]  /*2780*/  BRA.U UP0, `(.L_x_43) ;  /* 0xfffffff900f47547 */ /* 0x000fea000b83ffff */
.L_x_35:
[C---:B------:R-:W-:Y:S01]  /*2790*/  LEA R3, R11.reuse, UR7, 0x3 ;  /* 0x000000070b037c11 */ /* 0x040fe2000f8e18ff */
[----:B------:R-:W-:Y:S01]  /*27a0*/  NOP ;  /* 0x0000000000007918 */ /* 0x000fe20000000000 */
[----:B-1----:R-:W-:Y:S02]  /*27b0*/  SHF.L.U32 R0, R10, 0x1f, RZ ;  /* 0x0000001f0a007819 */ /* 0x002fe400000006ff */
[----:B------:R-:W-:Y:S02]  /*27c0*/  LEA R5, R11, UR7, 0x4 ;  /* 0x000000070b057c11 */ /* 0x000fe4000f8e20ff */
[----:B------:R-:W1:Y:S02]  /*27d0*/  SYNCS.PHASECHK.TRANS64.TRYWAIT P0, [R3+URZ+0x150], R0 ;  /* 0x00015000030075a7 */ /* 0x000e6400080011ff */
[----:B-1----:R-:W-:Y:S05]  /*27e0*/  @!P0 BRA `(.L_x_44) ;  /* 0x000000a000848947 */ /* 0x002fea0003800000 */
.L_x_167:
[----:B------:R-:W4:Y:S01]  /*27f0*/  LDS.128 R4, [R5+0x1b0] ;  /* 0x0001b00005047984 */ /* 0x000f220000000c00 */
[----:B------:R-:W-:Y:S01]  /*2800*/  UISETP.GE.AND UP0, UPT, UR45, 0x1, UPT ;  /* 0x000000012d00788c */ /* 0x000fe2000bf06270 */
[----:B------:R-:W-:Y:S01]  /*2810*/  @!PT LDS RZ, [RZ] ;  /* 0x00000000fffff984 */ /* 0x000fe20000000800 */
[----:B------:R-:W-:Y:S01]  /*2820*/  @!PT LDS RZ, [RZ] ;  /* 0x00000000fffff984 */ /* 0x000fe20000000800 */
[----:B------:R-:W-:Y:S01]  /*2830*/  @!PT LDS RZ, [RZ] ;  /* 0x00000000fffff984 */ /* 0x000fe20000000800 */
[----:B------:R-:W-:Y:S01]  /*2840*/  @!PT LDS RZ, [RZ] ;  /* 0x00000000fffff984 */ /* 0x000fe20000000800 */
[----:B------:R1:W-:Y:S06]  /*2850*/  MEMBAR.ALL.CTA ;  /* 0x0000000000007992 */ /* 0x0003ec0000008000 */
[----:B-1----:R-:W1:Y:S01]  /*2860*/  FENCE.VIEW.ASYNC.S ;  /* 0x00000000000073c6 */ /* 0x002e620000000000 */
[----:B----4-:R-:W-:-:S13]  /*2870*/  LOP3.LUT P0, RZ, R6, 0x1, RZ, 0xc0, !PT ;  /* 0x0000000106ff7812 */ /* 0x010fda000780c0ff */
[----:B-1----:R-:W-:Y:S01]  /*2880*/  VOTEU.ANY UP1, P0 ;  /* 0x0000000000ff7886 */ /* 0x002fe20000020100 */
[----:B------:R-:W-:-:S13]  /*2890*/  PLOP3.LUT P0, PT, PT, PT, UP1, 0x80, 0x8 ;  /* 0x000000000008781c */ /* 0x000fda0003f0f018 */
[----:B------:R-:W-:Y:S02]  /*28a0*/  @P0 LOP3.LUT R0, R5, 0xffff, RZ, 0xc0, !PT ;  /* 0x0000ffff05000812 */ /* 0x000fe400078ec0ff */
[----:B--2---:R-:W-:Y:S02]  /*28b0*/  @P0 MOV R2, R4 ;  /* 0x0000000400020202 */ /* 0x004fe40000000f00 */
[----:B------:R-:W-:Y:S01]  /*28c0*/  @P0 R2UR UR5, R0 ;  /* 0x00000000000502ca */ /* 0x000fe200000e0000 */
[----:B------:R-:W-:Y:S01]  /*28d0*/  VIADD R0, R3, 0x160 ;  /* 0x0000016003007836 */ /* 0x000fe20000000000 */
[----:B------:R-:W-:Y:S02]  /*28e0*/  @P0 SHF.R.U32.HI R4, RZ, 0x10, R5 ;  /* 0x00000010ff040819 */ /* 0x000fe40000011605 */
[----:B------:R-:W-:Y:S02]  /*28f0*/  @P0 R2UR UR6, R2 ;  /* 0x00000000020602ca */ /* 0x000fe400000e0000 */
[----:B------:R-:W-:-:S02]  /*2900*/  PRMT R0, RZ, 0x654, R0 ;  /* 0x00000654ff007816 */ /* 0x000fc40000000000 */
[----:B------:R-:W-:Y:S02]  /*2910*/  @P0 R2UR UR4, R4 ;  /* 0x00000000040402ca */ /* 0x000fe400000e0000 */
[----:B------:R1:W-:Y:S03]  /*2920*/  SYNCS.ARRIVE.TRANS64.RED.A1T0 RZ, [R0+URZ], RZ ;  /* 0x000000ff00ff79a7 */ /* 0x0003e600081004ff */
[----:B------:R-:W-:-:S04]  /*2930*/  @UP1 UMOV UR54, UR5 ;  /* 0x0000000500361c82 */ /* 0x000fc80008000000 */
[----:B------:R-:W-:-:S04]  /*2940*/  @UP1 UMOV UR55, UR6 ;  /* 0x0000000600371c82 */ /* 0x000fc80008000000 */
[----:B------:R-:W-:Y:S01]  /*2950*/  @UP1 UMOV UR44, UR4 ;  /* 0x00000004002c1c82 */ /* 0x000fe20008000000 */
[----:B------:R-:W-:Y:S05]  /*2960*/  BRA.U !UP0, `(.L_x_45) ;  /* 0x0000000108d47547 */ /* 0x000fea000b800000 */
[----:B------:R-:W2:Y:S01]  /*2970*/  LDCU.128 UR20, c[0x0][0xf10] ;  /* 0x0001e200ff1477ac */ /* 0x000ea20008000c00 */
[----:B------:R-:W4:Y:S01]  /*2980*/  LDCU UR19, c[0x0][0xf20] ;  /* 0x0001e400ff1377ac */ /* 0x000f220008000800 */
[----:B------:R-:W3:Y:S01]  /*2990*/  LDCU UR15, c[0x0][0xf0c] ;  /* 0x0001e180ff0f77ac */ /* 0x000ee20008000800 */
[----:B------:R-:W1:Y:S01]  /*29a0*/  LDCU.64 UR8, c[0x0][0xf28] ;  /* 0x0001e500ff0877ac */ /* 0x000e620008000a00 */
[----:B------:R-:W-:Y:S02]  /*29b0*/  UISETP.NE.AND UP3, UPT, UR45, 0x1, UPT ;  /* 0x000000012d00788c */ /* 0x000fe4000bf65270 */
[----:B--2---:R-:W-:Y:S02]  /*29c0*/  UIMAD.WIDE.U32 UR10, UR58, UR23, URZ ;  /* 0x000000173a0a72a5 */ /* 0x004fe4000f8e00ff */
[----:B------:R-:W-:Y:S02]  /*29d0*/  UIMAD.WIDE.U32 UR4, UR59, UR20, URZ ;  /* 0x000000143b0472a5 */ /* 0x000fe4000f8e00ff */
[----:B------:R-:W-:-:S02]  /*29e0*/  UISETP.NE.AND UP0, UPT, UR22, 0x1, UPT ;  /* 0x000000011600788c */ /* 0x000fc4000bf05270 */
[----:B------:R-:W-:Y:S01]  /*29f0*/  UIMAD.WIDE.U32 UR16, UR54, UR23, URZ ;  /* 0x00000017361072a5 */ /* 0x000fe2000f8e00ff */
[----:B------:R-:W-:Y:S02]  /*2a00*/  UMOV UR10, UR11 ;  /* 0x0000000b000a7c82 */ /* 0x000fe40008000000 */
[----:B------:R-:W-:Y:S01]  /*2a10*/  UMOV UR4, UR5 ;  /* 0x0000000500047c82 */ /* 0x000fe20008000000 */
[----:B----4-:R-:W-:Y:S02]  /*2a20*/  USHF.R.U32.HI UR10, URZ, UR19, UR10 ;  /* 0x00000013ff0a7299 */ /* 0x010fe4000801160a */
[----:B---3--:R-:W-:Y:S02]  /*2a30*/  UISETP.NE.AND UP2, UPT, UR15, 0x1, UPT ;  /* 0x000000010f00788c */ /* 0x008fe4000bf45270 */
[----:B------:R-:W-:Y:S02]  /*2a40*/  USHF.R.U32.HI UR4, URZ, UR21, UR4 ;  /* 0x00000015ff047299 */ /* 0x000fe40008011604 */
[----:B------:R-:W-:-:S02]  /*2a50*/  USEL UR5, UR58, UR10, !UP0 ;  /* 0x0000000a3a057287 */ /* 0x000fc4000c000000 */
[----:B------:R-:W-:Y:S02]  /*2a60*/  USEL UR6, UR59, UR4, !UP2 ;  /* 0x000000043b067287 */ /* 0x000fe4000d000000 */
[----:B-1----:R-:W-:Y:S01]  /*2a70*/  UIMAD.WIDE.U32 UR10, UR5, UR8, URZ ;  /* 0x00000008050a72a5 */ /* 0x002fe2000f8e00ff */
[----:B------:R-:W-:Y:S01]  /*2a80*/  UMOV UR4, UR17 ;  /* 0x0000001100047c82 */ /* 0x000fe20008000000 */
[----:B------:R-:W-:Y:S02]  /*2a90*/  UIMAD.WIDE.U32 UR12, UR55, UR20, URZ ;  /* 0x00000014370c72a5 */ /* 0x000fe4000f8e00ff */
[----:B------:R-:W-:-:S03]  /*2aa0*/  UIMAD.WIDE.U32 UR16, UR6, UR8, URZ ;  /* 0x00000008061072a5 */ /* 0x000fc6000f8e00ff */
[----:B------:R-:W-:Y:S01]  /*2ab0*/  UMOV UR10, UR11 ;  /* 0x0000000b000a7c82 */ /* 0x000fe20008000000 */
[----:B------:R-:W-:Y:S02]  /*2ac0*/  USHF.R.U32.HI UR4, URZ, UR19, UR4 ;  /* 0x00000013ff047299 */ /* 0x000fe40008011604 */
[----:B------:R-:W-:Y:S01]  /*2ad0*/  @UP3 USHF.R.U32.HI UR5, URZ, UR9, UR10 ;  /* 0x00000009ff053299 */ /* 0x000fe2000801160a */
[----:B------:R-:W-:Y:S01]  /*2ae0*/  UMOV UR12, UR13 ;  /* 0x0000000d000c7c82 */ /* 0x000fe20008000000 */
[----:B------:R-:W-:Y:S01]  /*2af0*/  UMOV UR16, UR17 ;  /* 0x0000001100107c82 */ /* 0x000fe20008000000 */
[----:B------:R-:W-:Y:S02]  /*2b00*/  USHF.R.U32.HI UR21, URZ, UR21, UR12 ;  /* 0x00000015ff157299 */ /* 0x000fe4000801160c */
[----:B------:R-:W-:Y:S02]  /*2b10*/  USEL UR4, UR54, UR4, !UP0 ;  /* 0x0000000436047287 */ /* 0x000fe4000c000000 */
[----:B------:R-:W-:-:S02]  /*2b20*/  @UP3 USHF.R.U32.HI UR6, URZ, UR9, UR16 ;  /* 0x00000009ff063299 */ /* 0x000fc40008011610 */
[----:B------:R-:W-:Y:S02]  /*2b30*/  UIMAD UR10, UR45, UR5, URZ ;  /* 0x000000052d0a72a4 */ /* 0x000fe4000f8e02ff */
[----:B------:R-:W-:Y:S02]  /*2b40*/  USEL UR5, UR55, UR21, !UP2 ;  /* 0x0000001537057287 */ /* 0x000fe4000d000000 */
[----:B------:R-:W-:Y:S02]  /*2b50*/  UIMAD UR12, UR45, UR6, URZ ;  /* 0x000000062d0c72a4 */ /* 0x000fe4000f8e02ff */
[----:B------:R-:W-:Y:S02]  /*2b60*/  UISETP.GE.AND UP0, UPT, UR4, UR10, UPT ;  /* 0x0000000a0400728c */ /* 0x000fe4000bf06270 */
[----:B------:R-:W-:Y:S02]  /*2b70*/  UIMAD.WIDE.U32 UR10, UR4, UR8, URZ ;  /* 0x00000008040a72a5 */ /* 0x000fe4000f8e00ff */
[----:B------:R-:W-:-:S02]  /*2b80*/  UISETP.GE.OR UP0, UPT, UR5, UR12, UP0 ;  /* 0x0000000c0500728c */ /* 0x000fc40008706670 */
        /* <DEDUP_REMOVED lines=19> */
.L_x_45:
[----:B------:R-:W2:Y:S02]  /*2cc0*/  LDCU UR4, c[0x0][0xf30] ;  /* 0x0001e600ff0477ac */ /* 0x000ea40008000800 */
[----:B--2---:R-:W-:-:S09]  /*2cd0*/  UISETP.NE.AND UP0, UPT, UR4, 0x1, UPT ;  /* 0x000000010400788c */ /* 0x004fd2000bf05270 */
[----:B------:R-:W-:Y:S05]  /*2ce0*/  BRA.U UP0, `(.L_x_46) ;  /* 0x0000000100447547 */ /* 0x000fea000b800000 */
[----:B------:R-:W2:Y:S01]  /*2cf0*/  LDCU.128 UR20, c[0x0][0xf10] ;  /* 0x0001e200ff1477ac */ /* 0x000ea20008000c00 */
[----:B------:R-:W4:Y:S01]  /*2d00*/  LDCU UR10, c[0x0][0xf0c] ;  /* 0x0001e180ff0a77ac */ /* 0x000f220008000800 */
[----:B------:R-:W1:Y:S01]  /*2d10*/  LDCU UR6, c[0x0][0xf20] ;  /* 0x0001e400ff0677ac */ /* 0x000e620008000800 */
[----:B--2---:R-:W-:Y:S02]  /*2d20*/  UIMAD.WIDE.U32 UR8, UR55, UR20, URZ ;  /* 0x00000014370872a5 */ /* 0x004fe4000f8e00ff */
[----:B------:R-:W-:Y:S02]  /*2d30*/  UIMAD.WIDE.U32 UR4, UR54, UR23, URZ ;  /* 0x00000017360472a5 */ /* 0x000fe4000f8e00ff */
[----:B----4-:R-:W-:Y:S02]  /*2d40*/  UISETP.NE.AND UP2, UPT, UR10, 0x1, UPT ;  /* 0x000000010a00788c */ /* 0x010fe4000bf45270 */
[----:B------:R-:W-:Y:S01]  /*2d50*/  UISETP.NE.AND UP0, UPT, UR22, 0x1, UPT ;  /* 0x000000011600788c */ /* 0x000fe2000bf05270 */
[----:B------:R-:W-:-:S02]  /*2d60*/  UMOV UR8, UR9 ;  /* 0x0000000900087c82 */ /* 0x000fc40008000000 */
[----:B------:R-:W-:Y:S01]  /*2d70*/  UMOV UR4, UR5 ;  /* 0x0000000500047c82 */ /* 0x000fe20008000000 */
[----:B------:R-:W-:Y:S02]  /*2d80*/  USHF.R.U32.HI UR21, URZ, UR21, UR8 ;  /* 0x00000015ff157299 */ /* 0x000fe40008011608 */
[----:B-1----:R-:W-:Y:S02]  /*2d90*/  USHF.R.U32.HI UR4, URZ, UR6, UR4 ;  /* 0x00000006ff047299 */ /* 0x002fe40008011604 */
[----:B------:R-:W-:Y:S02]  /*2da0*/  USEL UR5, UR55, UR21, !UP2 ;  /* 0x0000001537057287 */ /* 0x000fe4000d000000 */
[----:B------:R-:W-:-:S04]  /*2db0*/  USEL UR4, UR54, UR4, !UP0 ;  /* 0x0000000436047287 */ /* 0x000fc8000c000000 */
[----:B------:R-:W-:Y:S02]  /*2dc0*/  UIADD3 UR6, UPT, UPT, UR5, -UR4, URZ ;  /* 0x8000000405067290 */ /* 0x000fe4000fffe0ff */
[----:B------:R-:W-:Y:S02]  /*2dd0*/  UIADD3 UR4, UPT, UPT, -UR5, UR4, URZ ;  /* 0x0000000405047290 */ /* 0x000fe4000fffe1ff */
[----:B------:R-:W-:Y:S02]  /*2de0*/  UIMAD UR54, UR6, UR22, UR54 ;  /* 0x00000016063672a4 */ /* 0x000fe4000f8e0236 */
[----:B------:R-:W-:-:S12]  /*2df0*/  UIMAD UR55, UR4, UR10, UR55 ;  /* 0x0000000a043772a4 */ /* 0x000fd8000f8e0237 */
.L_x_46:
[----:B------:R-:W-:Y:S01]  /*2e00*/  VIADD R11, R11, 0x1 ;  /* 0x000000010b0b7836 */ /* 0x000fe20000000000 */
[----:B------:R-:W-:Y:S02]  /*2e10*/  R2UR UR5, R146 ;  /* 0x00000000920572ca */ /* 0x000fe400000e0000 */
[----:B------:R-:W-:Y:S02]  /*2e20*/  R2UR UR4, R145 ;  /* 0x00000000910472ca */ /* 0x000fe400000e0000 */
[C---:B------:R-:W-:Y:S02]  /*2e30*/  ISETP.NE.AND P0, PT, R11.reuse, 0x2, PT ;  /* 0x000000020b00780c */ /* 0x040fe40003f05270 */
[----:B------:R-:W-:Y:S02]  /*2e40*/  PLOP3.LUT P2, PT, PT, PT, PT, 0x80, 0x8 ;  /* 0x000000000008781c */ /* 0x000fe40003f4f070 */
[----:B------:R-:W-:Y:S02]  /*2e50*/  SEL R3, RZ, 0x1, P0 ;  /* 0x00000001ff037807 */ /* 0x000fe40000000000 */
[----:B------:R-:W-:-:S02]  /*2e60*/  SEL R11, R11, RZ, P0 ;  /* 0x000000ff0b0b7207 */ /* 0x000fc40000000000 */
[----:B------:R-:W-:Y:S01]  /*2e70*/  LOP3.LUT R10, R10, R3, RZ, 0x3c, !PT ;  /* 0x000000030a0a7212 */ /* 0x000fe200078e3cff */
[----:B------:R-:W-:Y:S02]  /*2e80*/  UIADD3 UR20, UPT, UPT, UR55, UR5, URZ ;  /* 0x0000000537147290 */ /* 0x000fe4000fffe0ff */
[----:B------:R-:W-:Y:S01]  /*2e90*/  UIADD3 UR16, UPT, UPT, UR54, UR4, URZ ;  /* 0x0000000436107290 */ /* 0x000fe2000fffe0ff */
[----:B------:R-:W-:Y:S11]  /*2ea0*/  BRA.U UP1, `(.L_x_47) ;  /* 0xffffffed01807547 */ /* 0x000ff6000b83ffff */
[----:B------:R-:W-:Y:S01]  /*2eb0*/  UIADD3 UR7, UPT, UPT, UR7, 0x80, URZ ;  /* 0x0000008007077890 */ /* 0x000fe2000fffe0ff */
[----:B------:R-:W-:-:S03]  /*2ec0*/  SHF.L.U32 R3, R12, 0x1f, RZ ;  /* 0x0000001f0c037819 */ /* 0x000fc600000006ff */
[----:B------:R-:W-:-:S09]  /*2ed0*/  ULEA UR4, UR14, UR7, 0x3 ;  /* 0x000000070e047291 */ /* 0x000fd2000f8e18ff */
[----:B------:R-:W2:Y:S02]  /*2ee0*/  SYNCS.PHASECHK.TRANS64.TRYWAIT P0, [UR4], R3 ;  /* 0x00000003ff0075a7 */ /* 0x000ea40008001104 */
[----:B--2---:R-:W-:Y:S05]  /*2ef0*/  @!P0 BRA `(.L_x_48) ;  /* 0x0000009800d48947 */ /* 0x004fea0003800000 */
.L_x_169:
[----:B------:R-:W-:-:S04]  /*2f00*/  UIADD3 UR4, UPT, UPT, UR14, 0x1, URZ ;  /* 0x000000010e047890 */ /* 0x000fc8000fffe0ff */
[----:B------:R-:W-:-:S04]  /*2f10*/  UISETP.NE.AND UP0, UPT, UR4, 0x10, UPT ;  /* 0x000000100400788c */ /* 0x000fc8000bf05270 */
[----:B------:R-:W-:Y:S02]  /*2f20*/  USEL UR6, URZ, 0x1, UP0 ;  /* 0x00000001ff067887 */ /* 0x000fe40008000000 */
[----:B------:R-:W-:-:S04]  /*2f30*/  USEL UR4, UR4, URZ, UP0 ;  /* 0x000000ff04047287 */ /* 0x000fc80008000000 */
[----:B------:R-:W-:Y:S01]  /*2f40*/  ULEA UR5, UR4, UR7, 0x3 ;  /* 0x0000000704057291 */ /* 0x000fe2000f8e18ff */
[----:B------:R-:W-:-:S04]  /*2f50*/  LOP3.LUT R2, R12, UR6, RZ, 0x3c, !PT ;  /* 0x000000060c027c12 */ /* 0x000fc8000f8e3cff */
[----:B-1----:R-:W-:-:S04]  /*2f60*/  SHF.L.U32 R3, R2, 0x1f, RZ ;  /* 0x0000001f02037819 */ /* 0x002fc800000006ff */
[----:B------:R-:W1:Y:S02]  /*2f70*/  SYNCS.PHASECHK.TRANS64.TRYWAIT P0, [UR5], R3 ;  /* 0x00000003ff0075a7 */ /* 0x000e640008001105 */
[----:B-1----:R-:W-:Y:S05]  /*2f80*/  @!P0 BRA `(.L_x_49) ;  /* 0x0000009800c88947 */ /* 0x002fea0003800000 */
.L_x_171:
        /* <DEDUP_REMOVED lines=9> */
.L_x_173:
        /* <DEDUP_REMOVED lines=9> */
.L_x_175:
        /* <DEDUP_REMOVED lines=9> */
.L_x_177:
        /* <DEDUP_REMOVED lines=9> */
.L_x_179:
        /* <DEDUP_REMOVED lines=9> */
.L_x_181:
        /* <DEDUP_REMOVED lines=9> */
.L_x_183:
        /* <DEDUP_REMOVED lines=9> */
.L_x_185:
        /* <DEDUP_REMOVED lines=9> */
.L_x_187:
        /* <DEDUP_REMOVED lines=9> */
.L_x_189:
        /* <DEDUP_REMOVED lines=9> */
.L_x_191:
        /* <DEDUP_REMOVED lines=9> */
.L_x_193:
        /* <DEDUP_REMOVED lines=9> */
.L_x_195:
        /* <DEDUP_REMOVED lines=9> */
.L_x_197:
[----:B------:R-:W-:-:S04]  /*36e0*/  UIADD3 UR4, UPT, UPT, UR4, 0x1, URZ ;  /* 0x0000000104047890 */ /* 0x000fc8000fffe0ff */
[----:B------:R-:W-:-:S04]  /*36f0*/  UISETP.NE.AND UP0, UPT, UR4, 0x10, UPT ;  /* 0x000000100400788c */ /* 0x000fc8000bf05270 */
[----:B------:R-:W-:Y:S02]  /*3700*/  USEL UR5, URZ, 0x1, UP0 ;  /* 0x00000001ff057887 */ /* 0x000fe40008000000 */
[----:B------:R-:W-:-:S04]  /*3710*/  USEL UR4, UR4, URZ, UP0 ;  /* 0x000000ff04047287 */ /* 0x000fc80008000000 */
[----:B------:R-:W-:Y:S01]  /*3720*/  ULEA UR4, UR4, UR7, 0x3 ;  /* 0x0000000704047291 */ /* 0x000fe2000f8e18ff */
[----:B-1----:R-:W-:-:S04]  /*3730*/  LOP3.LUT R3, R2, UR5, RZ, 0x3c, !PT ;  /* 0x0000000502037c12 */ /* 0x002fc8000f8e3cff */
[----:B------:R-:W-:Y:S01]  /*3740*/  SHF.L.U32 R3, R3, 0x1f, RZ ;  /* 0x0000001f03037819 */ /* 0x000fe200000006ff */
[----:B------:R-:W-:-:S07]  /*3750*/  IMAD.U32 R0, RZ, RZ, UR4 ;  /* 0x00000004ff007e24 */ /* 0x000fce000f8e00ff */
.L_x_63:
[----:B-1----:R1:W2:Y:S02]  /*3760*/  SYNCS.PHASECHK.TRANS64.TRYWAIT P0, [R0+URZ], R3 ;  /* 0x00000003000075a7 */ /* 0x0022a400080011ff */
[----:B--2---:R-:W-:Y:S05]  /*3770*/  @!P0 NANOSLEEP.SYNCS 0x989680 ;  /* 0x009896800000895d */ /* 0x004fea0003900000 */
[----:B------:R-:W2:Y:S02]  /*3780*/  @!P0 SYNCS.PHASECHK.TRANS64 P0, [R0+URZ], R3 ;  /* 0x00000003000085a7 */ /* 0x000ea400080010ff */
[----:B--2---:R-:W-:Y:S05]  /*3790*/  @P0 EXIT ;  /* 0x000000000000094d */ /* 0x004fea0003800000 */
[----:B------:R-:W-:Y:S05]  /*37a0*/  BRA `(.L_x_63) ;  /* 0xfffffffc00ec7947 */ /* 0x000fea000383ffff */
.L_x_23:
[----:B------:R-:W-:-:S04]  /*37b0*/  UISETP.NE.AND UP0, UPT, UR57, URZ, UPT ;  /* 0x000000ff3900728c */ /* 0x000fc8000bf05270 */
[----:B------:R-:W-:-:S09]  /*37c0*/  UISETP.NE.OR UP0, UPT, UR17, 0x1, UP0 ;  /* 0x000000011100788c */ /* 0x000fd20008705670 */
[----:B------:R-:W-:Y:S05]  /*37d0*/  BRA.U UP0, `(.L_x_64) ;  /* 0x0000000500487547 */ /* 0x000fea000b800000 */
[----:B------:R-:W-:Y:S01]  /*37e0*/  ISETP.GE.U32.AND P2, PT, R0, 0x8, PT ;  /* 0x000000080000780c */ /* 0x000fe20003f46070 */
[----:B------:R-:W-:Y:S01]  /*37f0*/  IMAD.MOV.U32 R12, RZ, RZ, 0x1 ;  /* 0x00000001ff0c7424 */ /* 0x000fe200078e00ff */
[----:B------:R-:W-:Y:S02]  /*3800*/  CS2R R10, SRZ ;  /* 0x00000000000a7805 */ /* 0x000fe4000001ff00 */
[----:B------:R-:W-:Y:S01]  /*3810*/  CS2R R8, SRZ ;  /* 0x0000000000087805 */ /* 0x000fe2000001ff00 */
[----:B------:R-:W-:Y:S01]  /*3820*/  UMOV UR6, 0x400 ;  /* 0x0000040000067882 */ /* 0x000fe20000000000 */
[----:B------:R-:W-:Y:S01]  /*3830*/  UMOV UR5, URZ ;  /* 0x000000ff00057c82 */ /* 0x000fe20008000000 */
[----:B------:R-:W-:-:S12]  /*3840*/  ULEA UR6, UR57, UR6, 0x18 ;  /* 0x0000000639067291 */ /* 0x000fd8000f8ec0ff */
.L_x_68:
[----:B------:R-:W-:Y:S02]  /*3850*/  LEA R2, R8, UR6, 0x3 ;  /* 0x0000000608027c11 */ /* 0x000fe4000f8e18ff */
[----:B------:R-:W-:-:S03]  /*3860*/  SHF.L.U32 R5, R9, 0x1f, RZ ;  /* 0x0000001f09057819 */ /* 0x000fc600000006ff */
[----:B------:R-:W-:Y:S01]  /*3870*/  VIADD R4, R2, 0x190 ;  /* 0x0000019002047836 */ /* 0x000fe20000000000 */
[----:B------:R-:W1:Y:S02]  /*3880*/  SYNCS.PHASECHK.TRANS64.TRYWAIT P0, [R2+URZ+0x180], R5 ;  /* 0x00018005020075a7 */ /* 0x000e6400080011ff */
[----:B-1----:R-:W-:Y:S05]  /*3890*/  @!P0 BRA `(.L_x_65) ;  /* 0x0000009400d48947 */ /* 0x002fea0003800000 */
.L_x_198:
[----:B------:R-:W-:Y:S01]  /*38a0*/  ULEA UR4, UR5, UR6, 0x3 ;  /* 0x0000000605047291 */ /* 0x000fe2000f8e18ff */
[----:B------:R-:W-:Y:S02]  /*38b0*/  PRMT R4, RZ, 0x654, R4 ;  /* 0x00000654ff047816 */ /* 0x000fe40000000004 */
[----:B-1----:R-:W-:Y:S01]  /*38c0*/  SHF.L.U32 R5, R12, 0x1f, RZ ;  /* 0x0000001f0c057819 */ /* 0x002fe200000006ff */
[----:B------:R-:W-:Y:S01]  /*38d0*/  UIADD3 UR7, UPT, UPT, UR4, 0x150, URZ ;  /* 0x0000015004077890 */ /* 0x000fe2000fffe0ff */
[----:B------:R1:W-:Y:S05]  /*38e0*/  SYNCS.ARRIVE.TRANS64.RED.A1T0 RZ, [R4+URZ], RZ ;  /* 0x000000ff04ff79a7 */ /* 0x0003ea00081004ff */
[----:B------:R-:W-:Y:S01]  /*38f0*/  IMAD.U32 R7, RZ, RZ, UR7 ;  /* 0x00000007ff077e24 */ /* 0x000fe2000f8e00ff */
[----:B------:R-:W2:Y:S04]  /*3900*/  SYNCS.PHASECHK.TRANS64.TRYWAIT P0, [UR4+0x160], R5 ;  /* 0x00016005ff0075a7 */ /* 0x000ea80008001104 */
[----:B------:R-:W-:Y:S01]  /*3910*/  PRMT R6, R0, 0x654, R7 ;  /* 0x0000065400067816 */ /* 0x000fe20000000007 */
[----:B-1----:R-:W-:Y:S01]  /*3920*/  @!P2 IMAD.MOV.U32 R4, RZ, RZ, 0x10 ;  /* 0x00000010ff04a424 */ /* 0x002fe200078e00ff */
[----:B--2---:R-:W-:Y:S06]  /*3930*/  @!P0 BRA `(.L_x_66) ;  /* 0x0000009400c08947 */ /* 0x004fec0003800000 */
.L_x_200:
[----:B------:R-:W-:Y:S01]  /*3940*/  ULEA UR8, UR5, UR6, 0x4 ;  /* 0x0000000605087291 */ /* 0x000fe2000f8e20ff */
[----:B------:R-:W-:Y:S01]  /*3950*/  SEL R3, R6, R3, !P2 ;  /* 0x0000000306037207 */ /* 0x000fe20005000000 */
[----:B------:R-:W-:Y:S01]  /*3960*/  UIADD3 UR9, UPT, UPT, UR4, 0x150, URZ ;  /* 0x0000015004097890 */ /* 0x000fe2000fffe0ff */
[----:B-1----:R-:W-:Y:S01]  /*3970*/  LEA R2, R11, UR6, 0x3 ;  /* 0x000000060b027c11 */ /* 0x002fe2000f8e18ff */
[----:B------:R-:W-:Y:S01]  /*3980*/  UIADD3 UR8, UPT, UPT, UR8, 0x1b0, URZ ;  /* 0x000001b008087890 */ /* 0x000fe2000fffe0ff */
[----:B------:R-:W-:Y:S01]  /*3990*/  SHF.L.U32 R5, R10, 0x1f, RZ ;  /* 0x0000001f0a057819 */ /* 0x000fe200000006ff */
[----:B------:R1:W-:Y:S01]  /*39a0*/  @!P2 SYNCS.ARRIVE.TRANS64.RED RZ, [R3+URZ], R4 ;  /* 0x0000000403ffa9a7 */ /* 0x0003e200080004ff */
[----:B------:R-:W-:Y:S01]  /*39b0*/  UIADD3 UR4, UPT, UPT, UR5, 0x1, URZ ;  /* 0x0000000105047890 */ /* 0x000fe2000fffe0ff */
[----:B------:R-:W-:-:S03]  /*39c0*/  VIADD R8, R8, 0x1 ;  /* 0x0000000108087836 */ /* 0x000fc60000000000 */
[----:B------:R-:W-:Y:S02]  /*39d0*/  UISETP.NE.AND UP0, UPT, UR4, 0x2, UPT ;  /* 0x000000020400788c */ /* 0x000fe4000bf05270 */
[----:B------:R-:W-:Y:S06]  /*39e0*/  UGETNEXTWORKID.BROADCAST [UR8], [UR9] ;  /* 0x00000000080073ca */ /* 0x000fec0008000100 */
[----:B------:R-:W-:Y:S01]  /*39f0*/  USEL UR7, URZ, 0x1, UP0 ;  /* 0x00000001ff077887 */ /* 0x000fe20008000000 */
[----:B------:R-:W-:Y:S01]  /*3a00*/  ISETP.NE.AND P0, PT, R8, 0x2, PT ;  /* 0x000000020800780c */ /* 0x000fe20003f05270 */
[----:B------:R-:W-:Y:S01]  /*3a10*/  USEL UR5, UR4, URZ, UP0 ;  /* 0x000000ff04057287 */ /* 0x000fe20008000000 */
[----:B------:R-:W2:Y:S03]  /*3a20*/  SYNCS.PHASECHK.TRANS64.TRYWAIT P1, [R2+URZ+0x150], R5 ;  /* 0x00015005020075a7 */ /* 0x000ea600080211ff */
[----:B------:R-:W-:Y:S01]  /*3a30*/  LOP3.LUT R12, R12, UR7, RZ, 0x3c, !PT ;  /* 0x000000070c0c7c12 */ /* 0x000fe2000f8e3cff */
[----:B-12---:R-:W-:Y:S07]  /*3a40*/  @!P1 BRA `(.L_x_67) ;  /* 0x0000009400949947 */ /* 0x006fee0003800000 */
.L_x_201:
[C---:B------:R-:W-:Y:S01]  /*3a50*/  LEA R4, R11.reuse, UR6, 0x4 ;  /* 0x000000060b047c11 */ /* 0x040fe2000f8e20ff */
[----:B-1----:R-:W-:Y:S01]  /*3a60*/  VIADD R2, R2, 0x160 ;  /* 0x0000016002027836 */ /* 0x002fe20000000000 */
[----:B------:R-:W-:Y:S01]  /*3a70*/  SEL R8, R8, RZ, P0 ;  /* 0x000000ff08087207 */ /* 0x000fe20000000000 */
[----:B------:R-:W-:-:S03]  /*3a80*/  VIADD R11, R11, 0x1 ;  /* 0x000000010b0b7836 */ /* 0x000fc60000000000 */
[----:B------:R-:W1:Y:S01]  /*3a90*/  LDS.128 R4, [R4+0x1b0] ;  /* 0x0001b00004047984 */ /* 0x000e620000000c00 */
[----:B------:R-:W-:Y:S02]  /*3aa0*/  PRMT R2, RZ, 0x654, R2 ;  /* 0x00000654ff027816 */ /* 0x000fe40000000002 */
[C---:B------:R-:W-:Y:S01]  /*3ab0*/  ISETP.NE.AND P1, PT, R11.reuse, 0x2, PT ;  /* 0x000000020b00780c */ /* 0x040fe20003f25270 */
[----:B------:R-:W-:Y:S01]  /*3ac0*/  @!PT LDS RZ, [RZ] ;  /* 0x00000000fffff984 */ /* 0x000fe20000000800 */
[----:B------:R-:W-:Y:S01]  /*3ad0*/  @!PT LDS RZ, [RZ] ;  /* 0x00000000fffff984 */ /* 0x000fe20000000800 */
[----:B------:R-:W-:Y:S01]  /*3ae0*/  @!PT LDS RZ, [RZ] ;  /* 0x00000000fffff984 */ /* 0x000fe20000000800 */
[----:B------:R-:W-:Y:S01]  /*3af0*/  @!PT LDS RZ, [RZ] ;  /* 0x00000000fffff984 */ /* 0x000fe20000000800 */
[----:B------:R2:W-:Y:S06]  /*3b00*/  MEMBAR.ALL.CTA ;  /* 0x0000000000007992 */ /* 0x0005ec0000008000 */
[----:B--2---:R-:W2:Y:S01]  /*3b10*/  FENCE.VIEW.ASYNC.S ;  /* 0x00000000000073c6 */ /* 0x004ea20000000000 */
[----:B------:R-:W-:Y:S01]  /*3b20*/  SEL R11, R11, RZ, P1 ;  /* 0x000000ff0b0b7207 */ /* 0x000fe20000800000 */
[----:B--2---:R2:W-:Y:S01]  /*3b30*/  SYNCS.ARRIVE.TRANS64.RED.A1T0 RZ, [R2+URZ], RZ ;  /* 0x000000ff02ff79a7 */ /* 0x0045e200081004ff */
[----:B-1----:R-:W-:-:S02]  /*3b40*/  LOP3.LUT P3, RZ, R6, 0x1, RZ, 0xc0, !PT ;  /* 0x0000000106ff7812 */ /* 0x002fc4000786c0ff */
[----:B------:R-:W-:-:S04]  /*3b50*/  SEL R5, RZ, 0x1, P1 ;  /* 0x00000001ff057807 */ /* 0x000fc80000800000 */
[----:B------:R-:W-:Y:S02]  /*3b60*/  LOP3.LUT R10, R10, R5, RZ, 0x3c, !PT ;  /* 0x000000050a0a7212 */ /* 0x000fe400078e3cff */
[----:B--2---:R-:W-:-:S04]  /*3b70*/  SEL R2, RZ, 0x1, P0 ;  /* 0x00000001ff027807 */ /* 0x004fc80000000000 */
[----:B------:R-:W-:Y:S01]  /*3b80*/  LOP3.LUT R9, R9, R2, RZ, 0x3c, !PT ;  /* 0x0000000209097212 */ /* 0x000fe200078e3cff */
[----:B------:R-:W-:Y:S06]  /*3b90*/  @P3 BRA `(.L_x_68) ;  /* 0xfffffffc002c3947 */ /* 0x000fec000383ffff */
[----:B------:R-:W-:Y:S01]  /*3ba0*/  ULEA UR4, UR5, UR6, 0x3 ;  /* 0x0000000605047291 */ /* 0x000fe2000f8e18ff */
[----:B------:R-:W-:-:S08]  /*3bb0*/  SHF.L.U32 R3, R12, 0x1f, RZ ;  /* 0x0000001f0c037819 */ /* 0x000fd000000006ff */
[----:B------:R-:W1:Y:S02]  /*3bc0*/  SYNCS.PHASECHK.TRANS64 P0, [UR4+0x160], R3 ;  /* 0x00016003ff0075a7 */ /* 0x000e640008001004 */
[----:B-1----:R-:W-:Y:S05]  /*3bd0*/  @P0 BRA `(.L_x_69) ;  /* 0x0000000000080947 */ /* 0x002fea0003800000 */
[----:B------:R-:W1:Y:S02]  /*3be0*/  SYNCS.PHASECHK.TRANS64.TRYWAIT P0, [UR4+0x160], R3 ;  /* 0x00016003ff0075a7 */ /* 0x000e640008001104 */
[----:B-1----:R-:W-:Y:S05]  /*3bf0*/  @!P0 BRA `(.L_x_70) ;  /* 0x00000094003c8947 */ /* 0x002fea0003800000 */
.L_x_69:
[----:B------:R-:W-:-:S04]  /*3c00*/  UIADD3 UR7, UPT, UPT, UR5, 0x1, URZ ;  /* 0x0000000105077890 */ /* 0x000fc8000fffe0ff */
[----:B------:R-:W-:-:S04]  /*3c10*/  UISETP.NE.AND UP0, UPT, UR7, 0x2, UPT ;  /* 0x000000020700788c */ /* 0x000fc8000bf05270 */
[----:B------:R-:W-:Y:S02]  /*3c20*/  USEL UR8, URZ, 0x1, UP0 ;  /* 0x00000001ff087887 */ /* 0x000fe40008000000 */
[----:B------:R-:W-:-:S04]  /*3c30*/  USEL UR7, UR7, URZ, UP0 ;  /* 0x000000ff07077287 */ /* 0x000fc80008000000 */
[----:B------:R-:W-:Y:S01]  /*3c40*/  ULEA UR7, UR7, UR6, 0x3 ;  /* 0x0000000607077291 */ /* 0x000fe2000f8e18ff */
[----:B-1----:R-:W-:-:S04]  /*3c50*/  LOP3.LUT R3, R12, UR8, RZ, 0x3c, !PT ;  /* 0x000000080c037c12 */ /* 0x002fc8000f8e3cff */
[----:B------:R-:W-:-:S04]  /*3c60*/  SHF.L.U32 R0, R3, 0x1f, RZ ;  /* 0x0000001f03007819 */ /* 0x000fc800000006ff */
[----:B------:R-:W1:Y:S02]  /*3c70*/  SYNCS.PHASECHK.TRANS64 P0, [UR7+0x160], R0 ;  /* 0x00016000ff0075a7 */ /* 0x000e640008001007 */
[----:B-1----:R-:W-:Y:S05]  /*3c80*/  @P0 EXIT ;  /* 0x000000000000094d */ /* 0x002fea0003800000 */
[----:B------:R-:W-:Y:S02]  /*3c90*/  SHF.L.U32 R3, R3, 0x1f, RZ ;  /* 0x0000001f03037819 */ /* 0x000fe400000006ff */
[----:B------:R-:W-:-:S07]  /*3ca0*/  MOV R0, UR7 ;  /* 0x0000000700007c02 */ /* 0x000fce0008000f00 */
.L_x_71:
[----:B-1----:R1:W2:Y:S02]  /*3cb0*/  SYNCS.PHASECHK.TRANS64.TRYWAIT P0, [R0+URZ+0x160], R3 ;  /* 0x00016003000075a7 */ /* 0x0022a400080011ff */
[----:B--2---:R-:W-:Y:S05]  /*3cc0*/  @!P0 NANOSLEEP.SYNCS 0x989680 ;  /* 0x009896800000895d */ /* 0x004fea0003900000 */
[----:B------:R-:W2:Y:S02]  /*3cd0*/  @!P0 SYNCS.PHASECHK.TRANS64 P0, [R0+URZ+0x160], R3 ;  /* 0x00016003000085a7 */ /* 0x000ea400080010ff */
[----:B--2---:R-:W-:Y:S05]  /*3ce0*/  @P0 EXIT ;  /* 0x000000000000094d */ /* 0x004fea0003800000 */
[----:B------:R-:W-:Y:S05]  /*3cf0*/  BRA `(.L_x_71) ;  /* 0xfffffffc00ec7947 */ /* 0x000fea000383ffff */
.L_x_64:
[----:B------:R-:W-:Y:S05]  /*3d00*/  BRA.U UP5, `(.L_x_72) ;  /* 0x0000001105c07547 */ /* 0x000fea000b800000 */
[----:B------:R-:W-:Y:S01]  /*3d10*/  UMOV UR4, 0x40 ;  /* 0x0000004000047882 */ /* 0x000fe20000000000 */
[----:B------:R-:W-:Y:S01]  /*3d20*/  NOP ;  /* 0x0000000000007918 */ /* 0x000fe20000000000 */
[----:B------:R-:W-:Y:S01]  /*3d30*/  ULEA UR5, UR57, UR4, 0x18 ;  /* 0x0000000439057291 */ /* 0x000fe2000f8ec0ff */
[----:B------:R-:W-:Y:S02]  /*3d40*/  UMOV UR6, 0x400 ;  /* 0x0000040000067882 */ /* 0x000fe40000000000 */
[----:B------:R-:W-:-:S06]  /*3d50*/  ULEA UR6, UR57, UR6, 0x18 ;  /* 0x0000000639067291 */ /* 0x000fcc000f8ec0ff */
[----:B------:R-:W1:Y:S02]  /*3d60*/  LDS.U8 R0, [UR5+0x1c] ;  /* 0x00001c05ff007984 */ /* 0x000e640008000000 */
[----:B-1----:R-:W-:-:S13]  /*3d70*/  ISETP.NE.AND P0, PT, R0, RZ, PT ;  /* 0x000000ff0000720c */ /* 0x002fda0003f05270 */
[----:B------:R-:W-:Y:S05]  /*3d80*/  @P0 BRA `(.L_x_73) ;  /* 0x00000004000c0947 */ /* 0x000fea0003800000 */
[----:B------:R-:W-:Y:S02]  /*3d90*/  UISETP.NE.U32.AND UP1, UPT, UR32, 0x1, UPT ;  /* 0x000000012000788c */ /* 0x000fe4000bf25070 */
[----:B------:R-:W-:Y:S02]  /*3da0*/  ULOP3.LUT UR57, UR57, 0x1, URZ, 0x3c, !UPT ;  /* 0x0000000139397892 */ /* 0x000fe4000f8e3cff */
[----:B------:R-:W-:-:S05]  /*3db0*/  UIADD3 UR7, UPT, UPT, UR5, 0x8, URZ ;  /* 0x0000000805077890 */ /* 0x000fca000fffe0ff */
[----:B------:R-:W-:Y:S07]  /*3dc0*/  BRA.U !UP1, `(.L_x_74) ;  /* 0x00000001099c7547 */ /* 0x000fee000b800000 */
[----:B------:R-:W-:Y:S01]  /*3dd0*/  ELECT P0, URZ, PT ;  /* 0x0000000000ff782f */ /* 0x000fe20003800000 */
[----:B------:R-:W-:-:S12]  /*3de0*/  BSSY B0, `(.L_x_74) ;  /* 0x0000025000007945 */ /* 0x000fd80003800000 */
[----:B------:R-:W-:Y:S05]  /*3df0*/  @!P0 BRA `(.L_x_75) ;  /* 0x00000000008c8947 */ /* 0x000fea0003800000 */
[----:B------:R-:W-:-:S05]  /*3e00*/  UMOV UR4, 0x10 ;  /* 0x0000001000047882 */ /* 0x000fca0000000000 */
[----:B------:R-:W-:Y:S04]  /*3e10*/  DEPBAR.LE SB1, 0x36 ;  /* 0x00009d800000791a */ /* 0x000fe80000000000 */
[----:B------:R-:W1:Y:S02]  /*3e20*/  UTCATOMSWS.2CTA.FIND_AND_SET.ALIGN UP0, UR4, UR4 ;  /* 0x00000004000475e3 */ /* 0x000e640008200800 */
[----:B-1----:R-:W-:Y:S01]  /*3e30*/  MOV R11, UR4 ;  /* 0x00000004000b7c02 */ /* 0x002fe20008000f00 */
[----:B------:R-:W-:Y:S06]  /*3e40*/  BRA.U UP0, `(.L_x_76) ;  /* 0x0000000100187547 */ /* 0x000fec000b800000 */
.L_x_77:
[----:B------:R-:W-:Y:S05]  /*3e50*/  NANOSLEEP 0x64 ;  /* 0x000000640000795d */ /* 0x000fea0003800000 */
[----:B------:R-:W-:-:S05]  /*3e60*/  UMOV UR4, 0x10 ;  /* 0x0000001000047882 */ /* 0x000fca0000000000 */
[----:B------:R-:W-:Y:S04]  /*3e70*/  DEPBAR.LE SB1, 0x36 ;  /* 0x00009d800000791a */ /* 0x000fe80000000000 */
[----:B------:R-:W1:Y:S02]  /*3e80*/  UTCATOMSWS.2CTA.FIND_AND_SET.ALIGN UP0, UR4, UR4 ;  /* 0x00000004000475e3 */ /* 0x000e640008200800 */
[----:B-1----:R-:W-:Y:S01]  /*3e90*/  MOV R11, UR4 ;  /* 0x00000004000b7c02 */ /* 0x002fe20008000f00 */
[----:B------:R-:W-:Y:S05]  /*3ea0*/  BRA.U !UP0, `(.L_x_77) ;  /* 0xfffffffd08e87547 */ /* 0x000fea000b83ffff */
.L_x_76:
[----:B------:R-:W1:Y:S01]  /*3eb0*/  LDS R7, [UR5+0x10] ;  /* 0x00001005ff077984 */ /* 0x000e620008000800 */
[----:B------:R-:W-:Y:S01]  /*3ec0*/  IMAD.U32 R5, RZ, RZ, UR6 ;  /* 0x00000006ff057e24 */ /* 0x000fe2000f8e00ff */
[----:B------:R-:W-:-:S03]  /*3ed0*/  MOV R4, UR57 ;  /* 0x0000003900047c02 */ /* 0x000fc60008000f00 */
[----:B------:R-:W-:Y:S01]  /*3ee0*/  VIADD R5, R5, 0x1d0 ;  /* 0x000001d005057836 */ /* 0x000fe20000000000 */
[----:B-1----:R-:W-:-:S04]  /*3ef0*/  SHF.L.U32 R7, R7, 0x1f, RZ ;  /* 0x0000001f07077819 */ /* 0x002fc800000006ff */
[----:B------:R-:W1:Y:S02]  /*3f00*/  SYNCS.PHASECHK.TRANS64.TRYWAIT P0, [UR5+0x8], R7 ;  /* 0x00000807ff0075a7 */ /* 0x000e640008001105 */
[----:B-1----:R-:W-:Y:S05]  /*3f10*/  @P0 BRA `(.L_x_78) ;  /* 0x0000000000080947 */ /* 0x002fea0003800000 */
[----:B------:R-:W1:Y:S02]  /*3f20*/  SYNCS.PHASECHK.TRANS64.TRYWAIT P0, [UR5+0x8], R7 ;  /* 0x00000807ff0075a7 */ /* 0x000e640008001105 */
[----:B-1----:R-:W-:Y:S05]  /*3f30*/  @!P0 BRA `(.L_x_79) ;  /* 0x0000009000848947 */ /* 0x002fea0003800000 */
.L_x_78:
[----:B-1----:R-:W-:Y:S01]  /*3f40*/  HFMA2 R0, -RZ, RZ, 0, 5.9604644775390625e-08 ;  /* 0x00000001ff007431 */ /* 0x002fe200000001ff */
[----:B------:R-:W-:Y:S01]  /*3f50*/  UPRMT UR4, UR57, 0x654, UR7 ;  /* 0x0000065439047896 */ /* 0x000fe20008000007 */
[----:B------:R-:W-:Y:S01]  /*3f60*/  IMAD.MOV.U32 R8, RZ, RZ, 0xffff ;  /* 0x0000ffffff087424 */ /* 0x000fe200078e00ff */
[----:B------:R-:W-:Y:S01]  /*3f70*/  PRMT R4, R4, 0x654, R5 ;  /* 0x0000065404047816 */ /* 0x000fe20000000005 */
[----:B------:R-:W-:Y:S02]  /*3f80*/  IMAD.MOV.U32 R6, RZ, RZ, 0x4 ;  /* 0x00000004ff067424 */ /* 0x000fe400078e00ff */
[----:B------:R-:W-:Y:S01]  /*3f90*/  IMAD.SHL.U32 R9, R11, 0x20, RZ ;  /* 0x000000200b097824 */ /* 0x000fe200078e00ff */
[----:B------:R-:W-:Y:S02]  /*3fa0*/  MOV R5, UR4 ;  /* 0x0000000400057c02 */ /* 0x000fe40008000f00 */
[-C--:B------:R-:W-:Y:S01]  /*3fb0*/  SHF.L.U32 R8, R8, R11.reuse, RZ ;  /* 0x0000000b08087219 */ /* 0x080fe200000006ff */
[----:B------:R1:W-:Y:S01]  /*3fc0*/  SYNCS.ARRIVE.TRANS64.RED RZ, [UR4], R6 ;  /* 0x00000006ffff79a7 */ /* 0x0003e20008000404 */
[----:B------:R-:W-:Y:S01]  /*3fd0*/  SHF.L.U32 R7, R0, R11, RZ ;  /* 0x0000000b00077219 */ /* 0x000fe200000006ff */
[----:B------:R1:W-:Y:S04]  /*3fe0*/  STS [UR6+0x1d0], R9 ;  /* 0x0001d009ff007988 */ /* 0x0003e80008000806 */
[----:B------:R1:W-:Y:S04]  /*3ff0*/  STAS [R4.64], R11 ;  /* 0x0000000b04007dbd */ /* 0x0003e8000c0008ff */
[----:B------:R1:W-:Y:S04]  /*4000*/  ATOMS.OR RZ, [UR5+0x14], R8 ;  /* 0x00001408ffff798c */ /* 0x0003e8000b000005 */
[----:B------:R1:W-:Y:S04]  /*4010*/  ATOMS.OR RZ, [UR5+0x18], R7 ;  /* 0x00001807ffff798c */ /* 0x0003e8000b000005 */
[----:B------:R1:W-:Y:S02]  /*4020*/  ATOMS.XOR RZ, [UR5+0x10], R0 ;  /* 0x00001000ffff798c */ /* 0x0003e4000b800005 */
.L_x_75:
[----:B------:R-:W-:Y:S05]  /*4030*/  BSYNC B0 ;  /* 0x0000000000007941 */ /* 0x000fea0003800000 */
.L_x_74:
[----:B------:R-:W-:Y:S05]  /*4040*/  BRA.U UP1, `(.L_x_80) ;  /* 0x00000001016c7547 */ /* 0x000fea000b800000 */
[----:B------:R-:W-:-:S03]  /*4050*/  UMOV UR4, 0xffffffff ;  /* 0xffffffff00047882 */ /* 0x000fc60000000000 */
[----:B------:R-:W-:Y:S05]  /*4060*/  BRA.DIV UR4, `(.L_x_81) ;  /* 0x0000009204507947 */ /* 0x000fea000b800000 */
[----:B------:R-:W-:-:S13]  /*4070*/  ELECT P6, URZ, PT ;  /* 0x0000000000ff782f */ /* 0x000fda00038c0000 */
.L_x_205:
[----:B------:R-:W-:Y:S05]  /*4080*/  @!P6 BRA `(.L_x_80) ;  /* 0x00000000005ce947 */ /* 0x000fea0003800000 */
[----:B-1----:R-:W1:Y:S02]  /*4090*/  LDS R5, [UR5+0x10] ;  /* 0x00001005ff057984 */ /* 0x002e640008000800 */
[----:B-1----:R-:W-:-:S04]  /*40a0*/  SHF.L.U32 R5, R5, 0x1f, RZ ;  /* 0x0000001f05057819 */ /* 0x002fc800000006ff */
[----:B------:R-:W1:Y:S02]  /*40b0*/  SYNCS.PHASECHK.TRANS64.TRYWAIT P0, [UR5+0x8], R5 ;  /* 0x00000805ff0075a7 */ /* 0x000e640008001105 */
[----:B-1----:R-:W-:Y:S05]  /*40c0*/  @P0 BRA `(.L_x_82) ;  /* 0x0000000000080947 */ /* 0x002fea0003800000 */
[----:B------:R-:W1:Y:S02]  /*40d0*/  SYNCS.PHASECHK.TRANS64.TRYWAIT P0, [UR5+0x8], R5 ;  /* 0x00000805ff0075a7 */ /* 0x000e640008001105 */
[----:B-1----:R-:W-:Y:S05]  /*40e0*/  @!P0 BRA `(.L_x_83) ;  /* 0x0000009000508947 */ /* 0x002fea0003800000 */
.L_x_82:
[----:B------:R-:W2:Y:S01]  /*40f0*/  LDS R7, [UR6+0x1d0] ;  /* 0x0001d006ff077984 */ /* 0x000ea20008000800 */
[----:B-1----:R-:W-:Y:S02]  /*4100*/  HFMA2 R0, -RZ, RZ, 0, 5.9604644775390625e-08 ;  /* 0x00000001ff007431 */ /* 0x002fe400000001ff */
[----:B------:R-:W-:Y:S01]  /*4110*/  IMAD.MOV.U32 R4, RZ, RZ, 0xffff ;  /* 0x0000ffffff047424 */ /* 0x000fe200078e00ff */
[----:B------:R-:W-:Y:S01]  /*4120*/  UPRMT UR4, UR57, 0x654, UR7 ;  /* 0x0000065439047896 */ /* 0x000fe20008000007 */
[----:B--2---:R-:W-:-:S03]  /*4130*/  IMAD.SHL.U32 R5, R7, 0x20, RZ ;  /* 0x0000002007057824 */ /* 0x004fc600078e00ff */
[-C--:B------:R-:W-:Y:S02]  /*4140*/  SHF.L.U32 R4, R4, R7.reuse, RZ ;  /* 0x0000000704047219 */ /* 0x080fe400000006ff */
[----:B------:R-:W-:Y:S01]  /*4150*/  SHF.L.U32 R7, R0, R7, RZ ;  /* 0x0000000700077219 */ /* 0x000fe200000006ff */
[----:B------:R2:W-:Y:S04]  /*4160*/  STS [UR6+0x1d0], R5 ;  /* 0x0001d005ff007988 */ /* 0x0005e80008000806 */
[----:B------:R2:W-:Y:S04]  /*4170*/  ATOMS.OR RZ, [UR5+0x14], R4 ;  /* 0x00001404ffff798c */ /* 0x0005e8000b000005 */
[----:B------:R2:W-:Y:S01]  /*4180*/  ATOMS.OR RZ, [UR5+0x18], R7 ;  /* 0x00001807ffff798c */ /* 0x0005e2000b000005 */
[----:B------:R-:W-:Y:S03]  /*4190*/  SYNCS.ARRIVE.TRANS64.RED.A1T0 RZ, [UR4], RZ ;  /* 0x000000ffffff79a7 */ /* 0x000fe60008100404 */
[----:B------:R2:W-:Y:S01]  /*41a0*/  ATOMS.XOR RZ, [UR5+0x10], R0 ;  /* 0x00001000ffff798c */ /* 0x0005e2000b800005 */
[----:B------:R-:W-:Y:S05]  /*41b0*/  BRA `(.L_x_80) ;  /* 0x0000000000107947 */ /* 0x000fea0003800000 */
.L_x_73:
[----:B------:R-:W-:Y:S02]  /*41c0*/  MOV R0, 0xffffffff ;  /* 0xffffffff00007802 */ /* 0x000fe40000000f00 */
[----:B------:R-:W-:-:S03]  /*41d0*/  MOV R4, 0x4200 ;  /* 0x0000420000047802 */ /* 0x000fc60000000f00 */
[----:B------:R1:W-:Y:S04]  /*41e0*/  STS [UR6+0x1d0], R0 ;  /* 0x0001d000ff007988 */ /* 0x0003e80008000806 */
[----:B-1---5:R-:W-:Y:S05]  /*41f0*/  CALL.REL.NOINC `($__internal_1_$__cuda_sm10x_tcgen05_guardrail_trap_phase_invalid_during_alloc) ;  /* 0x0000009400f87944 */ /* 0x022fea0003c00000 */
.L_x_80:
[----:B------:R-:W-:Y:S05]  /*4200*/  WARPSYNC.ALL ;  /* 0x0000000000007948 */ /* 0x000fea0003800000 */
[----:B------:R-:W3:Y:S01]  /*4210*/  S2UR UR4, SR_CgaCtaId ;  /* 0x00000000000479c3 */ /* 0x000ee20000008800 */
[----:B------:R-:W-:Y:S01]  /*4220*/  UMOV UR22, 0x400 ;  /* 0x0000040000167882 */ /* 0x000fe20000000000 */
[----:B------:R-:W-:-:S06]  /*4230*/  NOP ;  /* 0x0000000000007918 */ /* 0x000fcc0000000000 */
[----:B------:R-:W-:Y:S08]  /*4240*/  BAR.ARV 0x6, 0xa0 ;  /* 0x0182800000007b1d */ /* 0x000ff00000002000 */
[----:B-12---:R-:W1:Y:S01]  /*4250*/  LDC R4, c[0x0][0x38c] ;  /* 0x0000e300ff047b82 */ /* 0x006e620000000800 */
[----:B------:R-:W-:Y:S02]  /*4260*/  LOP3.LUT R2, R2, 0xffff, RZ, 0xc0, !PT ;  /* 0x0000ffff02027812 */ /* 0x000fe400078ec0ff */
[----:B------:R-:W-:Y:S01]  /*4270*/  CS2R R8, SRZ ;  /* 0x0000000000087805 */ /* 0x000fe2000001ff00 */
[----:B------:R-:W-:Y:S01]  /*4280*/  UISETP.NE.AND UP3, UPT, UR32, URZ, UPT ;  /* 0x000000ff2000728c */ /* 0x000fe2000bf65270 */
[----:B------:R-:W-:Y:S01]  /*4290*/  R2UR UR36, R2 ;  /* 0x00000000022472ca */ /* 0x000fe200000e0000 */
[----:B------:R-:W-:Y:S01]  /*42a0*/  IMAD.MOV.U32 R2, RZ, RZ, RZ ;  /* 0x000000ffff027224 */ /* 0x000fe200078e00ff */
[----:B------:R-:W-:Y:S01]  /*42b0*/  UMOV UR32, 0x1 ;  /* 0x0000000100207882 */ /* 0x000fe20000000000 */
[----:B------:R-:W-:Y:S01]  /*42c0*/  UMOV UR24, URZ ;  /* 0x000000ff00187c82 */ /* 0x000fe20008000000 */
[----:B---3--:R-:W-:-:S04]  /*42d0*/  ULEA UR22, UR4, UR22, 0x18 ;  /* 0x0000001604167291 */ /* 0x008fc8000f8ec0ff */
[----:B------:R-:W-:Y:S02]  /*42e0*/  UIADD3 UR6, UPT, UPT, UR22, 0x10800, URZ ;  /* 0x0001080016067890 */ /* 0x000fe4000fffe0ff */
[----:B------:R-:W-:Y:S02]  /*42f0*/  UIADD3 UR5, UPT, UPT, UR22, 0x20800, URZ ;  /* 0x0002080016057890 */ /* 0x000fe4000fffe0ff */
[----:B------:R-:W-:Y:S01]  /*4300*/  UIADD3 UR4, UPT, UPT, UR22, 0x30800, URZ ;  /* 0x0003080016047890 */ /* 0x000fe2000fffe0ff */
[----:B------:R-:W2:Y:S01]  /*4310*/  LDS R0, [UR22+0x1d0] ;  /* 0x0001d016ff007984 */ /* 0x000ea20008000800 */
[----:B------:R-:W-:Y:S02]  /*4320*/  USHF.R.U32.HI UR8, URZ, 0x4, UR6 ;  /* 0x00000004ff087899 */ /* 0x000fe40008011606 */
[----:B------:R-:W-:Y:S01]  /*4330*/  USHF.R.U32.HI UR6, URZ, 0x4, UR5 ;  /* 0x00000004ff067899 */ /* 0x000fe20008011605 */
[----:B-1----:R-:W-:Y:S01]  /*4340*/  VIADD R4, R4, 0x3f ;  /* 0x0000003f04047836 */ /* 0x002fe20000000000 */
[----:B------:R-:W-:-:S02]  /*4350*/  UIADD3 UR7, UPT, UPT, UR22, 0x32800, URZ ;  /* 0x0003280016077890 */ /* 0x000fc4000fffe0ff */
[----:B------:R-:W-:Y:S02]  /*4360*/  USHF.R.U32.HI UR5, URZ, 0x4, UR4 ;  /* 0x00000004ff057899 */ /* 0x000fe40008011604 */
[----:B------:R-:W-:Y:S01]  /*4370*/  SHF.R.S32.HI R5, RZ, 0x1f, R4 ;  /* 0x0000001fff057819 */ /* 0x000fe20000011404 */
[----:B------:R-:W-:Y:S02]  /*4380*/  USHF.R.U32.HI UR4, URZ, 0x4, UR7 ;  /* 0x00000004ff047899 */ /* 0x000fe40008011607 */
[----:B------:R-:W-:Y:S02]  /*4390*/  ULOP3.LUT UR5, UR5, 0x3fff, URZ, 0xc0, !UPT ;  /* 0x00003fff05057892 */ /* 0x000fe4000f8ec0ff */
[----:B------:R-:W-:Y:S02]  /*43a0*/  ULOP3.LUT UR31, UR4, 0x3fff, URZ, 0xc0, !UPT ;  /* 0x00003fff041f7892 */ /* 0x000fe4000f8ec0ff */
[----:B------:R-:W-:Y:S02]  /*43b0*/  ULOP3.LUT UR30, UR5, 0x10000, URZ, 0xfc, !UPT ;  /* 0x00010000051e7892 */ /* 0x000fe4000f8efcff */
[----:B------:R-:W-:-:S02]  /*43c0*/  ULOP3.LUT UR8, UR8, 0x3fff, URZ, 0xc0, !UPT ;  /* 0x00003fff08087892 */ /* 0x000fc4000f8ec0ff */
[----:B------:R-:W-:Y:S02]  /*43d0*/  ULOP3.LUT UR6, UR6, 0x3fff, URZ, 0xc0, !UPT ;  /* 0x00003fff06067892 */ /* 0x000fe4000f8ec0ff */
[----:B------:R-:W-:Y:S02]  /*43e0*/  UIADD3 UR38, UPT, UPT, UR22, 0x170, URZ ;  /* 0x0000017016267890 */ /* 0x000fe4000fffe0ff */
[----:B------:R-:W-:Y:S02]  /*43f0*/  ULOP3.LUT UR28, UR8, 0x10000, URZ, 0xfc, !UPT ;  /* 0x00010000081c7892 */ /* 0x000fe4000f8efcff */
[----:B------:R-:W-:Y:S02]  /*4400*/  ULOP3.LUT UR29, UR6, 0x10000, URZ, 0xfc, !UPT ;  /* 0x00010000061d7892 */ /* 0x000fe4000f8efcff */
[----:B------:R-:W-:Y:S01]  /*4410*/  ULOP3.LUT UR31, UR31, 0x10000, URZ, 0xfc, !UPT ;  /* 0x000100001f1f7892 */ /* 0x000fe2000f8efcff */
[----:B--2---:R-:W-:Y:S02]  /*4420*/  R2UR UR18, R0 ;  /* 0x00000000001272ca */ /* 0x004fe400000e0000 */
[----:B------:R-:W-:-:S04]  /*4430*/  LEA.HI R0, R5, R4, RZ, 0x6 ;  /* 0x0000000405007211 */ /* 0x000fc800078f30ff */
[----:B------:R-:W-:-:S04]  /*4440*/  SHF.R.S32.HI R0, RZ, 0x6, R0 ;  /* 0x00000006ff007819 */ /* 0x000fc80000011400 */
[----:B------:R-:W-:-:S03]  /*4450*/  R2UR UR33, R0 ;  /* 0x00000000002172ca */ /* 0x000fc600000e0000 */
[----:B------:R-:W-:Y:S02]  /*4460*/  UIADD3 UR26, UPT, UPT, UR18, 0x1c0, URZ ;  /* 0x000001c0121a7890 */ /* 0x000fe4000fffe0ff */
[----:B------:R-:W-:Y:S02]  /*4470*/  UIADD3 UR27, UPT, UPT, UR18, 0x1c4, URZ ;  /* 0x000001c4121b7890 */ /* 0x000fe4000fffe0ff */
[----:B------:R-:W-:Y:S02]  /*4480*/  USHF.R.U32.HI UR5, URZ, 0x11, UR26 ;  /* 0x00000011ff057899 */ /* 0x000fe4000801161a */
[----:B------:R-:W-:Y:S02]  /*4490*/  USHF.R.U32.HI UR4, URZ, 0x1a, UR27 ;  /* 0x0000001aff047899 */ /* 0x000fe4000801161b */
[----:B------:R-:W-:Y:S02]  /*44a0*/  ULOP3.LUT UR5, UR5, 0x6000, URZ, 0xc0, !UPT ;  /* 0x0000600005057892 */ /* 0x000fe4000f8ec0ff */
[----:B------:R-:W-:-:S02]  /*44b0*/  ULOP3.LUT UR4, UR4, 0x30, URZ, 0xc0, !UPT ;  /* 0x0000003004047892 */ /* 0x000fc4000f8ec0ff */
[----:B------:R-:W-:Y:S02]  /*44c0*/  ULOP3.LUT UR5, UR5, 0x1040, URZ, 0xfc, !UPT ;  /* 0x0000104005057892 */ /* 0x000fe4000f8efcff */
[----:B------:R-:W-:Y:S02]  /*44d0*/  ULOP3.LUT UR34, UR4, 0x480, URZ, 0xfc, !UPT ;  /* 0x0000048004227892 */ /* 0x000fe4000f8efcff */
[----:B------:R-:W-:Y:S02]  /*44e0*/  UIADD3 UR37, UPT, UPT, UR33, -0x1, URZ ;  /* 0xffffffff21257890 */ /* 0x000fe4000fffe0ff */
[----:B------:R-:W-:Y:S01]  /*44f0*/  UPRMT UR35, UR34, 0x5410, UR5 ;  /* 0x0000541022237896 */ /* 0x000fe20008000005 */
[----:B------:R-:W-:Y:S02]  /*4500*/  UMOV UR4, URZ ;  /* 0x000000ff00047c82 */ /* 0x000fe40008000000 */
[----:B------:R-:W-:-:S04]  /*4510*/  UMOV UR34, URZ ;  /* 0x000000ff00227c82 */ /* 0x000fc80008000000 */
[----:B------:R-:W-:-:S05]  /*4520*/  UMOV UR25, UR35 ;  /* 0x0000002300197c82 */ /* 0x000fca0008000000 */
.L_x_94:
[C---:B------:R-:W-:Y:S02]  /*4530*/  LEA R0, R9.reuse, UR22, 0x3 ;  /* 0x0000001609007c11 */ /* 0x040fe4000f8e18ff */
[----:B------:R-:W-:Y:S02]  /*4540*/  SHF.L.U32 R5, R8, 0x1f, RZ ;  /* 0x0000001f08057819 */ /* 0x000fe400000006ff */
[----:B------:R-:W-:Y:S02]  /*4550*/  LEA R4, R9, UR22, 0x4 ;  /* 0x0000001609047c11 */ /* 0x000fe4000f8e20ff */
[----:B------:R-:W1:Y:S02]  /*4560*/  SYNCS.PHASECHK.TRANS64.TRYWAIT P0, [R0+URZ+0x150], R5 ;  /* 0x00015005000075a7 */ /* 0x000e6400080011ff */
[----:B-12---:R-:W-:Y:S05]  /*4570*/  @!P0 BRA `(.L_x_84) ;  /* 0x0000008c00448947 */ /* 0x006fea0003800000 */
.L_x_206:
[----:B-1----:R-:W1:Y:S01]  /*4580*/  LDS.128 R4, [R4+0x1b0] ;  /* 0x0001b00004047984 */ /* 0x002e620000000c00 */
[----:B------:R-:W-:Y:S02]  /*4590*/  VIADD R0, R0, 0x160 ;  /* 0x0000016000007836 */ /* 0x000fe40000000000 */
[----:B------:R-:W-:Y:S01]  /*45a0*/  VIADD R9, R9, 0x1 ;  /* 0x0000000109097836 */ /* 0x000fe20000000000 */
[----:B------:R-:W-:Y:S01]  /*45b0*/  @!PT LDS RZ, [RZ] ;  /* 0x00000000fffff984 */ /* 0x000fe20000000800 */
[----:B------:R-:W-:Y:S01]  /*45c0*/  @!PT LDS RZ, [RZ] ;  /* 0x00000000fffff984 */ /* 0x000fe20000000800 */
[----:B------:R-:W-:Y:S01]  /*45d0*/  @!PT LDS RZ, [RZ] ;  /* 0x00000000fffff984 */ /* 0x000fe20000000800 */
[----:B------:R-:W-:Y:S01]  /*45e0*/  @!PT LDS RZ, [RZ] ;  /* 0x00000000fffff984 */ /* 0x000fe20000000800 */
[----:B------:R2:W-:Y:S06]  /*45f0*/  MEMBAR.ALL.CTA ;  /* 0x0000000000007992 */ /* 0x0005ec0000008000 */
[----:B--2---:R-:W2:Y:S01]  /*4600*/  FENCE.VIEW.ASYNC.S ;  /* 0x00000000000073c6 */ /* 0x004ea20000000000 */
[----:B------:R-:W-:-:S04]  /*4610*/  PRMT R0, RZ, 0x654, R0 ;  /* 0x00000654ff007816 */ /* 0x000fc80000000000 */
[----:B--2---:R2:W-:Y:S01]  /*4620*/  SYNCS.ARRIVE.TRANS64.RED.A1T0 RZ, [R0+URZ], RZ ;  /* 0x000000ff00ff79a7 */ /* 0x0045e200081004ff */
[----:B-1----:R-:W-:Y:S01]  /*4630*/  LOP3.LUT P2, RZ, R6, 0x1, RZ, 0xc0, !PT ;  /* 0x0000000106ff7812 */ /* 0x002fe2000784c0ff */
[----:B--2---:R-:W-:-:S12]  /*4640*/  BRA.U UP3, `(.L_x_85) ;  /* 0x00000005039c7547 */ /* 0x004fd8000b800000 */
[----:B------:R-:W1:Y:S01]  /*4650*/  LDCU UR7, c[0x0][0x38c] ;  /* 0x00007180ff0777ac */ /* 0x000e620008000800 */
[----:B------:R-:W-:Y:S01]  /*4660*/  ULOP3.LUT UR23, UR32, 0x1, URZ, 0x3c, !UPT ;  /* 0x0000000120177892 */ /* 0x000fe2000f8e3cff */
[----:B------:R-:W-:Y:S01]  /*4670*/  UMOV UR21, URZ ;  /* 0x000000ff00157c82 */ /* 0x000fe20008000000 */
[----:B------:R-:W-:Y:S02]  /*4680*/  UMOV UR6, 0x1 ;  /* 0x0000000100067882 */ /* 0x000fe40000000000 */
[----:B------:R-:W-:Y:S01]  /*4690*/  UIMAD UR23, UR23, 0xc0, UR18 ;  /* 0x000000c0171778a4 */ /* 0x000fe2000f8e0212 */
[----:B------:R-:W-:Y:S01]  /*46a0*/  UMOV UR17, UR4 ;  /* 0x0000000400117c82 */ /* 0x000fe20008000000 */
[----:B------:R-:W-:Y:S01]  /*46b0*/  UMOV UR16, UR33 ;  /* 0x0000002100107c82 */ /* 0x000fe20008000000 */
[----:B-1----:R-:W-:-:S09]  /*46c0*/  UISETP.GE.AND UP0, UPT, UR7, 0x1, UPT ;  /* 0x000000010700788c */ /* 0x002fd2000bf06270 */
[----:B------:R-:W-:Y:S05]  /*46d0*/  BRA.U !UP0, `(.L_x_86) ;  /* 0x0000000108b47547 */ /* 0x000fea000b800000 */
[----:B------:R-:W-:Y:S01]  /*46e0*/  ULEA UR5, UR4, UR22, 0x3 ;  /* 0x0000001604057291 */ /* 0x000fe2000f8e18ff */
[----:B------:R-:W-:-:S08]  /*46f0*/  SHF.L.U32 R5, R2, 0x1f, RZ ;  /* 0x0000001f02057819 */ /* 0x000fd000000006ff */
[----:B------:R-:W1:Y:S02]  /*4700*/  SYNCS.PHASECHK.TRANS64.TRYWAIT P0, [UR5], R5 ;  /* 0x00000005ff0075a7 */ /* 0x000e640008001105 */
[----:B-1----:R-:W-:Y:S05]  /*4710*/  @P0 BRA `(.L_x_87) ;  /* 0x0000000000080947 */ /* 0x002fea0003800000 */
[----:B------:R-:W1:Y:S02]  /*4720*/  SYNCS.PHASECHK.TRANS64.TRYWAIT P0, [UR5], R5 ;  /* 0x00000005ff0075a7 */ /* 0x000e640008001105 */
[----:B-1----:R-:W-:Y:S05]  /*4730*/  @!P0 BRA `(.L_x_88) ;  /* 0x0000008800e88947 */ /* 0x002fea0003800000 */
.L_x_87:
[----:B------:R-:W-:Y:S01]  /*4740*/  UISETP.GE.U32.AND UP1, UPT, UR7, 0x41, UPT ;  /* 0x000000410700788c */ /* 0x000fe2000bf26070 */
[----:B-1----:R-:W-:Y:S01]  /*4750*/  IMAD.U32 R0, RZ, RZ, UR32 ;  /* 0x00000020ff007e24 */ /* 0x002fe2000f8e00ff */
[----:B------:R-:W-:Y:S02]  /*4760*/  UIADD3 UR17, UPT, UPT, UR4, 0x1, URZ ;  /* 0x0000000104117890 */ /* 0x000fe4000fffe0ff */
[----:B------:R-:W-:Y:S02]  /*4770*/  ULEA UR8, UR4, UR31, 0x6 ;  /* 0x0000001f04087291 */ /* 0x000fe4000f8e30ff */
[----:B------:R-:W-:Y:S01]  /*4780*/  UISETP.NE.AND UP0, UPT, UR17, 0x10, UPT ;  /* 0x000000101100788c */ /* 0x000fe2000bf05270 */
[----:B------:R-:W-:Y:S01]  /*4790*/  PLOP3.LUT P1, PT, PT, PT, UP1, 0x80, 0x8 ;  /* 0x000000000008781c */ /* 0x000fe20003f2f018 */
[----:B------:R-:W-:Y:S01]  /*47a0*/  ULEA UR12, UR4, UR30, 0x5 ;  /* 0x0000001e040c7291 */ /* 0x000fe2000f8e28ff */
[----:B------:R-:W-:Y:S01]  /*47b0*/  SHF.L.U32 R5, R0, 0x1f, RZ ;  /* 0x0000001f00057819 */ /* 0x000fe200000006ff */
[----:B------:R-:W-:-:S02]  /*47c0*/  USEL UR6, URZ, 0x1, UP0 ;  /* 0x00000001ff067887 */ /* 0x000fc40008000000 */
[----:B------:R-:W-:Y:S02]  /*47d0*/  USEL UR17, UR17, URZ, UP0 ;  /* 0x000000ff11117287 */ /* 0x000fe40008000000 */
[----:B------:R-:W-:Y:S02]  /*47e0*/  UIADD3 UR10, UPT, UPT, UR8, 0x20, URZ ;  /* 0x00000020080a7890 */ /* 0x000fe4000fffe0ff */
[----:B------:R-:W-:Y:S01]  /*47f0*/  @UP1 ULEA UR7, UR17, UR22, 0x3 ;  /* 0x0000001611071291 */ /* 0x000fe2000f8e18ff */
[----:B------:R-:W-:Y:S01]  /*4800*/  LOP3.LUT R2, R2, UR6, RZ, 0x3c, !PT ;  /* 0x0000000602027c12 */ /* 0x000fe2000f8e3cff */
[----:B------:R-:W-:Y:S01]  /*4810*/  UMOV UR13, 0x4008 ;  /* 0x00004008000d7882 */ /* 0x000fe20000000000 */
[----:B------:R-:W-:Y:S01]  /*4820*/  UMOV UR9, 0x4008 ;  /* 0x0000400800097882 */ /* 0x000fe20000000000 */
[----:B------:R-:W-:Y:S01]  /*4830*/  UMOV UR11, 0x4008 ;  /* 0x00004008000b7882 */ /* 0x000fe20000000000 */
[----:B------:R-:W-:Y:S01]  /*4840*/  @P1 SHF.L.U32 R4, R2, 0x1f, RZ ;  /* 0x0000001f02041819 */ /* 0x000fe200000006ff */
[----:B------:R-:W-:-:S03]  /*4850*/  UMOV UR6, 0x1 ;  /* 0x0000000100067882 */ /* 0x000fc60000000000 */
[----:B------:R-:W1:Y:S01]  /*4860*/  @P1 SYNCS.PHASECHK.TRANS64.TRYWAIT P0, [UR7], R4 ;  /* 0x00000004ff0015a7 */ /* 0x000e620008001107 */
[----:B------:R2:W-:Y:S01]  /*4870*/  UTCCP.T.S.2CTA.4x32dp128bit tmem[UR18+0x1c0], gdesc[UR12] ;  /* 0x0001c00c120079e7 */ /* 0x0005e20009300000 */
[----:B------:R2:W-:Y:S01]  /*4880*/  UTCCP.T.S.2CTA.4x32dp128bit tmem[UR18+0x1c4], gdesc[UR8] ;  /* 0x0001c408120079e7 */ /* 0x0005e20009300000 */
[----:B------:R2:W-:Y:S01]  /*4890*/  UTCCP.T.S.2CTA.4x32dp128bit tmem[UR18+0x1c8], gdesc[UR10] ;  /* 0x0001c80a120079e7 */ /* 0x0005e20009300000 */
[----:B------:R-:W3:Y:S01]  /*48a0*/  SYNCS.PHASECHK.TRANS64.TRYWAIT P3, [UR22+0x178], R5 ;  /* 0x00017805ff0075a7 */ /* 0x000ee20008061116 */
[----:B-1----:R-:W-:Y:S01]  /*48b0*/  @P1 VOTEU.ANY UP0, P0 ;  /* 0x0000000000ff1886 */ /* 0x002fe20000000100 */
[----:B------:R-:W-:Y:S01]  /*48c0*/  @UP1 USEL UR6, URZ, 0x1, !UP0 ;  /* 0x00000001ff061887 */ /* 0x000fe2000c000000 */
[----:B--23--:R-:W-:Y:S11]  /*48d0*/  @!P3 BRA `(.L_x_89) ;  /* 0x000000880098b947 */ /* 0x00cff60003800000 */
.L_x_209:
[----:B------:R-:W-:Y:S01]  /*48e0*/  ELECT P0, URZ, PT ;  /* 0x0000000000ff782f */ /* 0x000fe20003800000 */
[----:B------:R-:W-:Y:S02]  /*48f0*/  ULEA UR8, UR4, UR29, 0x8 ;  /* 0x0000001d04087291 */ /* 0x000fe4000f8e40ff */
[----:B------:R-:W-:Y:S02]  /*4900*/  ULEA UR4, UR4, UR28, 0x8 ;  /* 0x0000001c04047291 */ /* 0x000fe4000f8e40ff */
[----:B------:R-:W-:Y:S01]  /*4910*/  UIADD3 UR7, UPT, UPT, UR5, 0x80, URZ ;  /* 0x0000008005077890 */ /* 0x000fe2000fffe0ff */
[----:B------:R-:W-:Y:S02]  /*4920*/  UMOV UR9, 0xc0004010 ;  /* 0xc000401000097882 */ /* 0x000fe40000000000 */
[----:B------:R-:W-:Y:S01]  /*4930*/  UMOV UR5, 0xc0004010 ;  /* 0xc000401000057882 */ /* 0x000fe20000000000 */
[----:B------:R-:W-:Y:S01]  /*4940*/  UMOV UR21, 0x1 ;  /* 0x0000000100157882 */ /* 0x000fe20000000000 */
[----:B------:R-:W-:-:S03]  /*4950*/  UMOV UR16, UR37 ;  /* 0x0000002500107c82 */ /* 0x000fc60008000000 */
[----:B-1----:R-:W-:Y:S01]  /*4960*/  @P0 LOP3.LUT R0, R3, 0xffff, RZ, 0xc0, !PT ;  /* 0x0000ffff03000812 */ /* 0x002fe200078ec0ff */
[----:B------:R1:W-:Y:S03]  /*4970*/  UTCOMMA.2CTA.4X gdesc[UR4], gdesc[UR8], tmem[UR23], tmem[UR34], idesc[UR35], tmem[UR26], !UPT ;  /* 0x801a2208040075ea */ /* 0x0003e6000fa00017 */
[----:B------:R-:W-:-:S13]  /*4980*/  @P0 R2UR UR10, R0 ;  /* 0x00000000000a02ca */ /* 0x000fda00000e0000 */
[----:B------:R1:W-:Y:S01]  /*4990*/  UTCBAR.2CTA.MULTICAST [UR7], URZ, UR10 ;  /* 0x000000ff070073e9 */ /* 0x0003e2000820080a */
[----:B------:R-:W-:Y:S01]  /*49a0*/  NOP ;  /* 0x0000000000007918 */ /* 0x000fe20000000000 */
.L_x_86:
[----:B------:R-:W-:-:S09]  /*49b0*/  UISETP.GE.AND UP0, UPT, UR16, 0x1, UPT ;  /* 0x000000011000788c */ /* 0x000fd2000bf06270 */
[----:B------:R-:W-:Y:S05]  /*49c0*/  BRA.U !UP0, `(.L_x_90) ;  /* 0x0000000108b47547 */ /* 0x000fea000b800000 */
[----:B-1----:R-:W-:-:S05]  /*49d0*/  UMOV UR7, UR17 ;  /* 0x0000001100077c82 */ /* 0x002fca0008000000 */
.L_x_93:
[----:B------:R-:W-:Y:S02]  /*49e0*/  UISETP.NE.AND UP0, UPT, UR6, URZ, UPT ;  /* 0x000000ff0600728c */ /* 0x000fe4000bf05270 */
[----:B------:R-:W-:Y:S07]  /*49f0*/  ULEA UR6, UR7, UR22, 0x3 ;  /* 0x0000001607067291 */ /* 0x000fee000f8e18ff */
[----:B------:R-:W-:Y:S05]  /*4a00*/  BRA.U UP0, `(.L_x_91) ;  /* 0x00000001000c7547 */ /* 0x000fea000b800000 */
[----:B------:R-:W-:Y:S04]  /*4a10*/  SHF.L.U32 R5, R2, 0x1f, RZ ;  /* 0x0000001f02057819 */ /* 0x000fe800000006ff */
[----:B------:R-:W1:Y:S02]  /*4a20*/  SYNCS.PHASECHK.TRANS64.TRYWAIT P0, [UR6], R5 ;  /* 0x00000005ff0075a7 */ /* 0x000e640008001106 */
[----:B-1----:R-:W-:Y:S05]  /*4a30*/  @!P0 BRA `(.L_x_92) ;  /* 0x0000008800588947 */ /* 0x002fea0003800000 */
.L_x_91:
[----:B------:R-:W-:Y:S02]  /*4a40*/  UISETP.NE.AND UP1, UPT, UR16, 0x1, UPT ;  /* 0x000000011000788c */ /* 0x000fe4000bf25270 */
[----:B------:R-:W-:Y:S01]  /*4a50*/  UIADD3 UR4, UPT, UPT, UR7, 0x1, URZ ;  /* 0x0000000107047890 */ /* 0x000fe2000fffe0ff */
[----:B------:R-:W-:Y:S03]  /*4a60*/  ELECT P3, URZ, PT ;  /* 0x0000000000ff782f */ /* 0x000fe60003860000 */
[----:B------:R-:W-:Y:S01]  /*4a70*/  UISETP.NE.AND UP0, UPT, UR4, 0x10, UPT ;  /* 0x000000100400788c */ /* 0x000fe2000bf05270 */
[----:B------:R-:W-:Y:S01]  /*4a80*/  PLOP3.LUT P1, PT, PT, PT, UP1, 0x80, 0x8 ;  /* 0x000000000008781c */ /* 0x000fe20003f2f018 */
[----:B------:R-:W-:Y:S02]  /*4a90*/  ULEA UR14, UR7, UR30, 0x5 ;  /* 0x0000001e070e7291 */ /* 0x000fe4000f8e28ff */
[----:B------:R-:W-:Y:S02]  /*4aa0*/  USEL UR5, URZ, 0x1, UP0 ;  /* 0x00000001ff057887 */ /* 0x000fe40008000000 */
[----:B------:R-:W-:Y:S02]  /*4ab0*/  USEL UR17, UR4, URZ, UP0 ;  /* 0x000000ff04117287 */ /* 0x000fe40008000000 */
[----:B------:R-:W-:Y:S02]  /*4ac0*/  UISETP.NE.U32.AND UP0, UPT, UR21, URZ, UPT ;  /* 0x000000ff1500728c */ /* 0x000fe4000bf05070 */
[----:B------:R-:W-:Y:S01]  /*4ad0*/  @UP1 ULEA UR4, UR17, UR22, 0x3 ;  /* 0x0000001611041291 */ /* 0x000fe2000f8e18ff */
[----:B------:R-:W-:Y:S01]  /*4ae0*/  LOP3.LUT R2, R2, UR5, RZ, 0x3c, !PT ;  /* 0x0000000502027c12 */ /* 0x000fe2000f8e3cff */
[----:B------:R-:W-:Y:S01]  /*4af0*/  ULEA UR12, UR7, UR29, 0x8 ;  /* 0x0000001d070c7291 */ /* 0x000fe2000f8e40ff */
[----:B-1----:R-:W-:Y:S01]  /*4b00*/  @P3 LOP3.LUT R0, R3, 0xffff, RZ, 0xc0, !PT ;  /* 0x0000ffff03003812 */ /* 0x002fe200078ec0ff */
[----:B------:R-:W-:Y:S01]  /*4b10*/  ULEA UR8, UR7, UR28, 0x8 ;  /* 0x0000001c07087291 */ /* 0x000fe2000f8e40ff */
[----:B------:R-:W-:Y:S01]  /*4b20*/  @P1 SHF.L.U32 R4, R2, 0x1f, RZ ;  /* 0x0000001f02041819 */ /* 0x000fe200000006ff */
[----:B------:R-:W-:Y:S01]  /*4b30*/  UIADD3 UR19, UPT, UPT, UR6, 0x80, URZ ;  /* 0x0000008006137890 */ /* 0x000fe2000fffe0ff */
[----:B------:R-:W-:Y:S01]  /*4b40*/  @P3 R2UR UR20, R0 ;  /* 0x00000000001432ca */ /* 0x000fe200000e0000 */
[----:B------:R-:W-:Y:S01]  /*4b50*/  UMOV UR15, 0x4008 ;  /* 0x00004008000f7882 */ /* 0x000fe20000000000 */
[----:B------:R-:W1:Y:S01]  /*4b60*/  @P1 SYNCS.PHASECHK.TRANS64.TRYWAIT P0, [UR4], R4 ;  /* 0x00000004ff0015a7 */ /* 0x000e620008001104 */
[----:B------:R-:W-:Y:S01]  /*4b70*/  ULEA UR4, UR7, UR31, 0x6 ;  /* 0x0000001f07047291 */ /* 0x000fe2000f8e30ff */
[----:B------:R2:W-:Y:S01]  /*4b80*/  UTCCP.T.S.2CTA.4x32dp128bit tmem[UR18+0x1c0], gdesc[UR14] ;  /* 0x0001c00e120079e7 */ /* 0x0005e20009300000 */
[----:B------:R-:W-:Y:S01]  /*4b90*/  UMOV UR5, 0x4008 ;  /* 0x0000400800057882 */ /* 0x000fe20000000000 */
[----:B------:R-:W-:Y:S01]  /*4ba0*/  UMOV UR11, 0x4008 ;  /* 0x00004008000b7882 */ /* 0x000fe20000000000 */
[----:B------:R-:W-:Y:S01]  /*4bb0*/  UIADD3 UR10, UPT, UPT, UR4, 0x20, URZ ;  /* 0x00000020040a7890 */ /* 0x000fe2000fffe0ff */
[----:B------:R-:W-:Y:S01]  /*4bc0*/  UMOV UR13, 0xc0004010 ;  /* 0xc0004010000d7882 */ /* 0x000fe20000000000 */
[----:B------:R-:W-:Y:S01]  /*4bd0*/  UMOV UR9, 0xc0004010 ;  /* 0xc000401000097882 */ /* 0x000fe20000000000 */
[----:B------:R-:W-:Y:S02]  /*4be0*/  UMOV UR6, 0x1 ;  /* 0x0000000100067882 */ /* 0x000fe40000000000 */
[----:B------:R2:W-:Y:S01]  /*4bf0*/  UTCCP.T.S.2CTA.4x32dp128bit tmem[UR18+0x1c4], gdesc[UR4] ;  /* 0x0001c404120079e7 */ /* 0x0005e20009300000 */
[----:B------:R-:W-:Y:S01]  /*4c00*/  UMOV UR21, 0x1 ;  /* 0x0000000100157882 */ /* 0x000fe20000000000 */
[----:B------:R-:W-:Y:S02]  /*4c10*/  UMOV UR7, UR17 ;  /* 0x0000001100077c82 */ /* 0x000fe40008000000 */
[----:B------:R2:W-:Y:S01]  /*4c20*/  UTCCP.T.S.2CTA.4x32dp128bit tmem[UR18+0x1c8], gdesc[UR10] ;  /* 0x0001c80a120079e7 */ /* 0x0005e20009300000 */
[----:B------:R2:W-:Y:S01]  /*4c30*/  UTCOMMA.2CTA.4X gdesc[UR8], gdesc[UR12], tmem[UR23], tmem[UR24], idesc[UR25], tmem[UR26], UP0 ;  /* 0x801a180c080075ea */ /* 0x0005e20008200017 */
[----:B------:R-:W-:Y:S01]  /*4c40*/  UISETP.GT.U32.AND UP0, UPT, UR16, 0x1, UPT ;  /* 0x000000011000788c */ /* 0x000fe2000bf04070 */
[----:B------:R2:W-:Y:S01]  /*4c50*/  UTCBAR.2CTA.MULTICAST [UR19], URZ, UR20 ;  /* 0x000000ff130073e9 */ /* 0x0005e20008200814 */
[----:B------:R-:W-:Y:S01]  /*4c60*/  UIADD3 UR16, UPT, UPT, UR16, -0x1, URZ ;  /* 0xffffffff10107890 */ /* 0x000fe2000fffe0ff */
[----:B-1----:R-:W-:Y:S01]  /*4c70*/  @P1 VOTEU.ANY UP2, P0 ;  /* 0x0000000000ff1886 */ /* 0x002fe20000040100 */
[----:B------:R-:W-:Y:S05]  /*4c80*/  @UP1 USEL UR6, URZ, 0x1, !UP2 ;  /* 0x00000001ff061887 */ /* 0x000fea000d000000 */
[----:B--2---:R-:W-:Y:S07]  /*4c90*/  BRA.U UP0, `(.L_x_93) ;  /* 0xfffffffd00507547 */ /* 0x004fee000b83ffff */
.L_x_90:
[----:B------:R2:W-:Y:S01]  /*4ca0*/  UTCBAR.2CTA.MULTICAST [UR38], URZ, UR36 ;  /* 0x000000ff260073e9 */ /* 0x0005e20008200824 */
[----:B-1----:R-:W-:Y:S01]  /*4cb0*/  UMOV UR4, UR17 ;  /* 0x0000001100047c82 */ /* 0x002fe20008000000 */
.L_x_85:
[----:B------:R-:W-:Y:S01]  /*4cc0*/  ISETP.NE.AND P0, PT, R9, 0x2, PT ;  /* 0x000000020900780c */ /* 0x000fe20003f05270 */
[----:B------:R-:W-:-:S03]  /*4cd0*/  ULOP3.LUT UR32, UR32, 0x1, URZ, 0x3c, !UPT ;  /* 0x0000000120207892 */ /* 0x000fc6000f8e3cff */
[----:B------:R-:W-:Y:S02]  /*4ce0*/  SEL R5, RZ, 0x1, P0 ;  /* 0x00000001ff057807 */ /* 0x000fe40000000000 */
[----:B------:R-:W-:Y:S02]  /*4cf0*/  SEL R9, R9, RZ, P0 ;  /* 0x000000ff09097207 */ /* 0x000fe40000000000 */
[----:B------:R-:W-:Y:S01]  /*4d00*/  LOP3.LUT R8, R8, R5, RZ, 0x3c, !PT ;  /* 0x0000000508087212 */ /* 0x000fe200078e3cff */
[----:B------:R-:W-:Y:S06]  /*4d10*/  @P2 BRA `(.L_x_94) ;  /* 0xfffffff800042947 */ /* 0x000fec000383ffff */
[----:B------:R-:W1:Y:S01]  /*4d20*/  S2UR UR6, SR_CgaCtaId ;  /* 0x00000000000679c3 */ /* 0x000e620000008800 */
[----:B------:R-:W-:Y:S01]  /*4d30*/  ELECT P0, URZ, PT ;  /* 0x0000000000ff782f */ /* 0x000fe20003800000 */
[----:B------:R-:W-:Y:S01]  /*4d40*/  IMAD.MOV.U32 R0, RZ, RZ, 0x1 ;  /* 0x00000001ff007424 */ /* 0x000fe200078e00ff */
[----:B------:R-:W-:Y:S01]  /*4d50*/  UMOV UR4, 0x40 ;  /* 0x0000004000047882 */ /* 0x000fe20000000000 */
[----:B------:R-:W-:-:S04]  /*4d60*/  SHF.L.U32 R3, RZ, 0x1f, RZ ;  /* 0x0000001fff037819 */ /* 0x000fc800000006ff */
[----:B------:R-:W-:Y:S01]  /*4d70*/  UVIRTCOUNT.DEALLOC.SMPOOL 0x80 ;  /* 0x000000800000784c */ /* 0x000fe20000000000 */
[----:B-1----:R-:W-:-:S09]  /*4d80*/  ULEA UR6, UR6, UR4, 0x18 ;  /* 0x0000000406067291 */ /* 0x002fd2000f8ec0ff */
[----:B------:R1:W-:Y:S01]  /*4d90*/  @P0 STS.U8 [UR6+0x1c], R0 ;  /* 0x00001c00ff000988 */ /* 0x0003e20008000006 */
[----:B------:R-:W3:Y:S02]  /*4da0*/  SYNCS.PHASECHK.TRANS64.TRYWAIT P0, [UR22+0x1a0], R3 ;  /* 0x0001a003ff0075a7 */ /* 0x000ee40008001116 */
[----:B-1-3--:R-:W-:Y:S05]  /*4db0*/  @!P0 BRA `(.L_x_95) ;  /* 0x0000008400908947 */ /* 0x00afea0003800000 */
.L_x_212:
[----:B------:R-:W-:Y:S01]  /*4dc0*/  NOP ;  /* 0x0000000000007918 */ /* 0x000fe20000000000 */
[----:B-1----:R-:W1:Y:S01]  /*4dd0*/  LDS R0, [UR6+0x14] ;  /* 0x00001406ff007984 */ /* 0x002e620008000800 */
[----:B------:R-:W-:Y:S01]  /*4de0*/  ULOP3.LUT UR4, UR18, 0xffff, URZ, 0xc0, !UPT ;  /* 0x0000ffff12047892 */ /* 0x000fe2000f8ec0ff */
[----:B------:R-:W-:Y:S01]  /*4df0*/  UMOV UR5, 0xffff ;  /* 0x0000ffff00057882 */ /* 0x000fe20000000000 */
[----:B------:R-:W-:Y:S02]  /*4e00*/  UMOV UR7, 0x1 ;  /* 0x0000000100077882 */ /* 0x000fe40000000000 */
[----:B------:R-:W-:-:S04]  /*4e10*/  USHF.R.U32.HI UR4, URZ, 0x5, UR4 ;  /* 0x00000005ff047899 */ /* 0x000fc80008011604 */
[----:B------:R-:W-:Y:S02]  /*4e20*/  USHF.L.U32 UR5, UR5, UR4, URZ ;  /* 0x0000000405057299 */ /* 0x000fe400080006ff */
[----:B------:R-:W-:-:S04]  /*4e30*/  USHF.L.U32 UR4, UR7, UR4, URZ ;  /* 0x0000000407047299 */ /* 0x000fc800080006ff */
[----:B-1----:R-:W-:-:S04]  /*4e40*/  LOP3.LUT R0, R0, UR5, RZ, 0xc0, !PT ;  /* 0x0000000500007c12 */ /* 0x002fc8000f8ec0ff */
[----:B------:R-:W-:-:S13]  /*4e50*/  ISETP.NE.AND P0, PT, R0, UR5, PT ;  /* 0x0000000500007c0c */ /* 0x000fda000bf05270 */
[----:B------:R-:W-:Y:S05]  /*4e60*/  @P0 BRA `(.L_x_96) ;  /* 0x0000000000580947 */ /* 0x000fea0003800000 */
[----:B------:R-:W1:Y:S02]  /*4e70*/  LDS R0, [UR6+0x18] ;  /* 0x00001806ff007984 */ /* 0x000e640008000800 */
[----:B-1----:R-:W-:-:S04]  /*4e80*/  LOP3.LUT R0, R0, UR4, RZ, 0xc0, !PT ;  /* 0x0000000400007c12 */ /* 0x002fc8000f8ec0ff */
[----:B------:R-:W-:-:S13]  /*4e90*/  ISETP.NE.AND P0, PT, R0, UR4, PT ;  /* 0x0000000400007c0c */ /* 0x000fda000bf05270 */
[----:B------:R-:W-:Y:S05]  /*4ea0*/  @P0 BRA `(.L_x_97) ;  /* 0x00000000003c0947 */ /* 0x000fea0003800000 */
[----:B------:R-:W1:Y:S01]  /*4eb0*/  S2R R2, SR_LANEID ;  /* 0x0000000000027919 */ /* 0x000e620000000000 */
[----:B------:R-:W-:Y:S01]  /*4ec0*/  ULOP3.LUT UR5, URZ, UR5, URZ, 0x33, !UPT ;  /* 0x00000005ff057292 */ /* 0x000fe2000f8e33ff */
[----:B------:R-:W-:Y:S01]  /*4ed0*/  LOP3.LUT R4, RZ, UR4, RZ, 0x33, !PT ;  /* 0x00000004ff047c12 */ /* 0x000fe2000f8e33ff */
[----:B------:R-:W-:Y:S02]  /*4ee0*/  VOTEU.ANY UR4, UPT, PT ;  /* 0x0000000000047886 */ /* 0x000fe400038e0100 */
[----:B------:R-:W-:Y:S01]  /*4ef0*/  UFLO.U32 UR4, UR4 ;  /* 0x00000004000472bd */ /* 0x000fe200080e0000 */
[----:B------:R-:W3:Y:S01]  /*4f00*/  REDUX UR7, R4 ;  /* 0x00000000040773c4 */ /* 0x000ee20000000000 */
[----:B------:R-:W-:-:S06]  /*4f10*/  IMAD.U32 R0, RZ, RZ, UR5 ;  /* 0x00000005ff007e24 */ /* 0x000fcc000f8e00ff */
[----:B------:R4:W-:Y:S01]  /*4f20*/  UTCATOMSWS.AND URZ, UR5 ;  /* 0x0000000500ff79e3 */ /* 0x0009e20008000000 */
[----:B------:R-:W2:Y:S01]  /*4f30*/  REDUX UR8, R0 ;  /* 0x00000000000873c4 */ /* 0x000ea20000000000 */
[----:B-1----:R-:W-:Y:S01]  /*4f40*/  ISETP.EQ.U32.AND P0, PT, R2, UR4, PT ;  /* 0x0000000402007c0c */ /* 0x002fe2000bf02070 */
[----:B---3--:R-:W-:Y:S01]  /*4f50*/  IMAD.U32 R2, RZ, RZ, UR7 ;  /* 0x00000007ff027e24 */ /* 0x008fe2000f8e00ff */
[----:B--2---:R-:W-:-:S11]  /*4f60*/  MOV R3, UR8 ;  /* 0x0000000800037c02 */ /* 0x004fd60008000f00 */
[----:B------:R4:W-:Y:S04]  /*4f70*/  @P0 ATOMS.AND RZ, [UR6+0x14], R3 ;  /* 0x00001403ffff098c */ /* 0x0009e8000a800006 */
[----:B------:R4:W-:Y:S01]  /*4f80*/  @P0 ATOMS.AND RZ, [UR6+0x18], R2 ;  /* 0x00001802ffff098c */ /* 0x0009e2000a800006 */
[----:B------:R-:W-:Y:S05]  /*4f90*/  BRA `(.L_x_98) ;  /* 0x0000000000147947 */ /* 0x000fea0003800000 */
.L_x_97:
[----:B------:R-:W-:Y:S02]  /*4fa0*/  MOV R2, 0x4fc0 ;  /* 0x00004fc000027802 */ /* 0x000fe40000000f00 */
[----:B--2--5:R-:W-:Y:S05]  /*4fb0*/  CALL.REL.NOINC `($__internal_0_$__cuda_sm10x_tcgen05_guardrail_trap_col_being_dealloced_not_returned_by_alloc) ;  /* 0x00000088007c7944 */ /* 0x024fea0003c00000 */
[----:B------:R-:W-:Y:S05]  /*4fc0*/  BRA `(.L_x_98) ;  /* 0x0000000000087947 */ /* 0x000fea0003800000 */
.L_x_96:
[----:B------:R-:W-:Y:S02]  /*4fd0*/  MOV R2, 0x4ff0 ;  /* 0x00004ff000027802 */ /* 0x000fe40000000f00 */
[----:B--2--5:R-:W-:Y:S05]  /*4fe0*/  CALL.REL.NOINC `($__internal_2_$__cuda_sm10x_tcgen05_guardrail_trap_unallocated_columns_being_dealloced) ;  /* 0x0000008800887944 */ /* 0x024fea0003c00000 */
.L_x_98:
[----:B------:R-:W-:Y:S01]  /*4ff0*/  NOP ;  /* 0x0000000000007918 */ /* 0x000fe20000000000 */
[----:B----4-:R-:W-:Y:S05]  /*5000*/  EXIT ;  /* 0x000000000000794d */ /* 0x010fea0003800000 */
.L_x_72:
[----:B------:R-:W-:-:S09]  /*5010*/  UISETP.NE.OR UP0, UPT, UR17, 0x3, !UP4 ;  /* 0x000000031100788c */ /* 0x000fd2000e705670 */
[----:B------:R-:W-:Y:S05]  /*5020*/  BRA.U UP0, `(.L_x_99) ;  /* 0x0000001100907547 */ /* 0x000fea000b800000 */
[----:B------:R-:W1:Y:S01]  /*5030*/  LDCU UR37, c[0x0][0x370] ;  /* 0x00006e00ff2577ac */ /* 0x000e620008000800 */
[----:B------:R-:W2:Y:S01]  /*5040*/  LDC.64 R16, c[0x0][0x348] ;  /* 0x0000d200ff107b82 */ /* 0x000ea20000000a00 */
[----:B------:R-:W-:Y:S02]  /*5050*/  HFMA2 R13, -RZ, RZ, 0, 0 ;  /* 0x00000000ff0d7431 */ /* 0x000fe400000001ff */
[----:B------:R-:W-:Y:S01]  /*5060*/  IMAD.MOV.U32 R15, RZ, RZ, 0x1 ;  /* 0x00000001ff0f7424 */ /* 0x000fe200078e00ff */
[----:B------:R-:W1:Y:S01]  /*5070*/  LDCU.128 UR40, c[0x0][0xf10] ;  /* 0x0001e200ff2877ac */ /* 0x000e620008000c00 */
[----:B------:R-:W-:Y:S01]  /*5080*/  IMAD.MOV.U32 R14, RZ, RZ, RZ ;  /* 0x000000ffff0e7224 */ /* 0x000fe200078e00ff */
[----:B------:R-:W-:Y:S01]  /*5090*/  MOV R7, 0x4000 ;  /* 0x0000400000077802 */ /* 0x000fe20000000f00 */
[----:B------:R-:W3:Y:S01]  /*50a0*/  LDCU UR31, c[0x0][0x374] ;  /* 0x00006e80ff1f77ac */ /* 0x000ee20008000800 */
[----:B------:R-:W4:Y:S01]  /*50b0*/  LDC.64 R2, c[0x0][0xc88] ;  /* 0x00032200ff027b82 */ /* 0x000f220000000a00 */
[----:B------:R-:W2:Y:S01]  /*50c0*/  LDCU UR15, c[0x0][0xf0c] ;  /* 0x0001e180ff0f77ac */ /* 0x000ea20008000800 */
[----:B------:R-:W2:Y:S06]  /*50d0*/  LDCU UR50, c[0x0][0xf20] ;  /* 0x0001e400ff3277ac */ /* 0x000eac0008000800 */
[----:B------:R-:W4:Y:S01]  /*50e0*/  LDC.64 R4, c[0x0][0xc90] ;  /* 0x00032400ff047b82 */ /* 0x000f220000000a00 */
[----:B------:R-:W2:Y:S01]  /*50f0*/  LDCU UR4, c[0x0][0xf30] ;  /* 0x0001e600ff0477ac */ /* 0x000ea20008000800 */
[----:B------:R-:W-:Y:S01]  /*5100*/  UMOV UR21, 0x400 ;  /* 0x0000040000157882 */ /* 0x000fe20000000000 */
[----:B-1----:R-:W-:-:S02]  /*5110*/  UIMAD.WIDE.U32 UR6, UR37, UR40, URZ ;  /* 0x00000028250672a5 */ /* 0x002fc4000f8e00ff */
[----:B------:R-:W-:Y:S02]  /*5120*/  ULEA UR21, UR57, UR21, 0x18 ;  /* 0x0000001539157291 */ /* 0x000fe4000f8ec0ff */
[----:B---3--:R-:W-:Y:S02]  /*5130*/  UIMAD.WIDE.U32 UR8, UR31, UR43, URZ ;  /* 0x0000002b1f0872a5 */ /* 0x008fe4000f8e00ff */
[----:B------:R-:W-:Y:S02]  /*5140*/  UIADD3 UR39, UPT, UPT, UR21, 0x118, URZ ;  /* 0x0000011815277890 */ /* 0x000fe4000fffe0ff */
[----:B------:R-:W-:Y:S02]  /*5150*/  UIADD3 UR33, UPT, UPT, UR21, 0x100, URZ ;  /* 0x0000010015217890 */ /* 0x000fe4000fffe0ff */
[----:B------:R-:W-:Y:S02]  /*5160*/  UIADD3 UR25, UPT, UPT, UR21, 0x108, URZ ;  /* 0x0000010815197890 */ /* 0x000fe4000fffe0ff */
[----:B------:R-:W-:Y:S01]  /*5170*/  UIADD3 UR17, UPT, UPT, UR21, 0x110, URZ ;  /* 0x0000011015117890 */ /* 0x000fe2000fffe0ff */
[----:B------:R-:W-:Y:S01]  /*5180*/  UMOV UR6, UR7 ;  /* 0x0000000700067c82 */ /* 0x000fe20008000000 */
[----:B------:R-:W-:Y:S01]  /*5190*/  UMOV UR38, UR9 ;  /* 0x0000000900267c82 */ /* 0x000fe20008000000 */
[----:B------:R-:W-:-:S02]  /*51a0*/  UPRMT UR39, UR57, 0x654, UR39 ;  /* 0x0000065439277896 */ /* 0x000fc40008000027 */
[----:B------:R-:W-:Y:S02]  /*51b0*/  UPRMT UR47, UR57, 0x654, UR33 ;  /* 0x00000654392f7896 */ /* 0x000fe40008000021 */
[----:B------:R-:W-:Y:S02]  /*51c0*/  UPRMT UR46, UR57, 0x654, UR25 ;  /* 0x00000654392e7896 */ /* 0x000fe40008000019 */
[----:B------:R-:W-:Y:S02]  /*51d0*/  UPLOP3.LUT UP3, UPT, UPT, UPT, UPT, 0x40, 0x4 ;  /* 0x000000000004789c */ /* 0x000fe40003f6e870 */
[----:B------:R-:W-:Y:S02]  /*51e0*/  UISETP.GE.AND UP0, UPT, UR45, 0x1, UPT ;  /* 0x000000012d00788c */ /* 0x000fe4000bf06270 */
[----:B------:R-:W-:Y:S01]  /*51f0*/  UISETP.NE.AND UP4, UPT, UR45, 0x1, UPT ;  /* 0x000000012d00788c */ /* 0x000fe2000bf85270 */
[----:B------:R-:W1:Y:S01]  /*5200*/  LDCU.64 UR22, c[0x0][0xf28] ;  /* 0x0001e500ff1677ac */ /* 0x000e620008000a00 */
[----:B--2---:R-:W-:-:S02]  /*5210*/  UISETP.NE.AND UP6, UPT, UR15, 0x1, UPT ;  /* 0x000000010f00788c */ /* 0x004fc4000bfc5270 */
[----:B------:R-:W-:Y:S02]  /*5220*/  UISETP.NE.AND UP5, UPT, UR42, 0x1, UPT ;  /* 0x000000012a00788c */ /* 0x000fe4000bfa5270 */
[----:B------:R-:W-:Y:S02]  /*5230*/  USHF.R.U32.HI UR48, URZ, UR41, UR6 ;  /* 0x00000029ff307299 */ /* 0x000fe40008011606 */
[----:B------:R-:W-:Y:S02]  /*5240*/  UPRMT UR57, UR57, 0x654, UR17 ;  /* 0x0000065439397896 */ /* 0x000fe40008000011 */
[----:B------:R-:W-:Y:S02]  /*5250*/  USHF.R.U32.HI UR38, URZ, UR50, UR38 ;  /* 0x00000032ff267299 */ /* 0x000fe40008011626 */
[----:B------:R-:W-:Y:S01]  /*5260*/  UISETP.NE.AND UP2, UPT, UR4, 0x1, UPT ;  /* 0x000000010400788c */ /* 0x000fe2000bf45270 */
[----:B------:R-:W-:-:S10]  /*5270*/  UMOV UR29, URZ ;  /* 0x000000ff001d7c82 */ /* 0x000fd40008000000 */
.L_x_110:
[C---:B------:R-:W-:Y:S02]  /*5280*/  LEA R12, R14.reuse, UR21, 0x3 ;  /* 0x000000150e0c7c11 */ /* 0x040fe4000f8e18ff */
[----:B------:R-:W-:Y:S02]  /*5290*/  SHF.L.U32 R9, R13, 0x1f, RZ ;  /* 0x0000001f0d097819 */ /* 0x000fe400000006ff */
[----:B------:R-:W-:Y:S02]  /*52a0*/  LEA R10, R14, UR21, 0x4 ;  /* 0x000000150e0a7c11 */ /* 0x000fe4000f8e20ff */
[----:B--2---:R-:W2:Y:S02]  /*52b0*/  SYNCS.PHASECHK.TRANS64.TRYWAIT P0, [R12+URZ+0x150], R9 ;  /* 0x000150090c0075a7 */ /* 0x004ea400080011ff */
[----:B--2---:R-:W-:Y:S05]  /*52c0*/  @!P0 BRA `(.L_x_100) ;  /* 0x0000008000648947 */ /* 0x004fea0003800000 */
.L_x_213:
[----:B--2---:R-:W2:Y:S01]  /*52d0*/  LDS.128 R8, [R10+0x1b0] ;  /* 0x0001b0000a087984 */ /* 0x004ea20000000c00 */
[----:B------:R-:W-:Y:S01]  /*52e0*/  UISETP.GE.AND UP0, UPT, UR45, 0x1, UPT ;  /* 0x000000012d00788c */ /* 0x000fe2000bf06270 */
[----:B------:R-:W-:Y:S01]  /*52f0*/  @!PT LDS RZ, [RZ] ;  /* 0x00000000fffff984 */ /* 0x000fe20000000800 */
[----:B------:R-:W-:Y:S01]  /*5300*/  @!PT LDS RZ, [RZ] ;  /* 0x00000000fffff984 */ /* 0x000fe20000000800 */
[----:B------:R-:W-:Y:S01]  /*5310*/  @!PT LDS RZ, [RZ] ;  /* 0x00000000fffff984 */ /* 0x000fe20000000800 */
[----:B------:R-:W-:Y:S01]  /*5320*/  @!PT LDS RZ, [RZ] ;  /* 0x00000000fffff984 */ /* 0x000fe20000000800 */
[----:B------:R3:W-:Y:S06]  /*5330*/  MEMBAR.ALL.CTA ;  /* 0x0000000000007992 */ /* 0x0007ec0000008000 */
[----:B---3--:R-:W3:Y:S01]  /*5340*/  FENCE.VIEW.ASYNC.S ;  /* 0x00000000000073c6 */ /* 0x008ee20000000000 */
[----:B--2---:R-:W-:Y:S11]  /*5350*/  LOP3.LUT P0, RZ, R10, 0x1, RZ, 0xc0, !PT ;  /* 0x000000010aff7812 */ /* 0x004ff6000780c0ff */
[----:B------:R-:W-:Y:S02]  /*5360*/  @!UPT UIADD3 URZ, UPT, UPT, URZ, URZ, URZ ;  /* 0x000000fffffff290 */ /* 0x000fe4000fffe0ff */
[----:B---3--:R-:W-:Y:S01]  /*5370*/  VOTEU.ANY UP1, P0 ;  /* 0x0000000000ff7886 */ /* 0x008fe20000020100 */
[----:B------:R-:W-:Y:S11]  /*5380*/  PLOP3.LUT P0, PT, PT, PT, UP1, 0x80, 0x8 ;  /* 0x000000000008781c */ /* 0x000ff60003f0f018 */
[----:B------:R-:W-:Y:S02]  /*5390*/  @!UPT UIADD3 URZ, UPT, UPT, URZ, URZ, URZ ;  /* 0x000000fffffff290 */ /* 0x000fe4000fffe0ff */
[----:B------:R-:W-:Y:S02]  /*53a0*/  @P0 SHF.R.U32.HI R0, RZ, 0x10, R9 ;  /* 0x00000010ff000819 */ /* 0x000fe40000011609 */
[----:B------:R-:W-:Y:S02]  /*53b0*/  @P0 MOV R6, R8 ;  /* 0x0000000800060202 */ /* 0x000fe40000000f00 */
[----:B------:R-:W-:Y:S01]  /*53c0*/  @P0 R2UR UR4, R0 ;  /* 0x00000000000402ca */ /* 0x000fe200000e0000 */
[----:B------:R-:W-:Y:S01]  /*53d0*/  VIADD R0, R12, 0x160 ;  /* 0x000001600c007836 */ /* 0x000fe20000000000 */
[----:B------:R-:W-:Y:S02]  /*53e0*/  @P0 LOP3.LUT R8, R9, 0xffff, RZ, 0xc0, !PT ;  /* 0x0000ffff09080812 */ /* 0x000fe400078ec0ff */
[----:B------:R-:W-:Y:S02]  /*53f0*/  @P0 R2UR UR6, R6 ;  /* 0x00000000060602ca */ /* 0x000fe400000e0000 */
[----:B------:R-:W-:Y:S02]  /*5400*/  PRMT R0, RZ, 0x654, R0 ;  /* 0x00000654ff007816 */ /* 0x000fe40000000000 */
[----:B------:R-:W-:Y:S02]  /*5410*/  @P0 R2UR UR5, R8 ;  /* 0x00000000080502ca */ /* 0x000fe400000e0000 */
[----:B------:R2:W-:Y:S03]  /*5420*/  SYNCS.ARRIVE.TRANS64.RED.A1T0 RZ, [R0+URZ], RZ ;  /* 0x000000ff00ff79a7 */ /* 0x0005e600081004ff */
[----:B------:R-:W-:Y:S04]  /*5430*/  @UP1 UMOV UR30, UR4 ;  /* 0x00000004001e1c82 */ /* 0x000fe80008000000 */
[----:B------:R-:W-:Y:S04]  /*5440*/  @UP1 UMOV UR14, UR6 ;  /* 0x00000006000e1c82 */ /* 0x000fe80008000000 */
[----:B------:R-:W-:Y:S01]  /*5450*/  @UP1 UMOV UR13, UR5 ;  /* 0x00000005000d1c82 */ /* 0x000fe20008000000 */
[----:B------:R-:W-:Y:S05]  /*5460*/  BRA.U !UP0, `(.L_x_101) ;  /* 0x0000000108a47547 */ /* 0x000fea000b800000 */
[----:B------:R-:W-:Y:S02]  /*5470*/  UIMAD.WIDE.U32 UR18, UR13, UR43, URZ ;  /* 0x0000002b0d1272a5 */ /* 0x000fe4000f8e00ff */
[----:B------:R-:W-:Y:S02]  /*5480*/  UIMAD.WIDE.U32 UR26, UR14, UR40, URZ ;  /* 0x000000280e1a72a5 */ /* 0x000fe4000f8e00ff */
[----:B------:R-:W-:Y:S02]  /*5490*/  USEL UR4, UR31, UR38, !UP5 ;  /* 0x000000261f047287 */ /* 0x000fe4000e800000 */
[----:B------:R-:W-:Y:S02]  /*54a0*/  USEL UR7, UR37, UR48, !UP6 ;  /* 0x0000003025077287 */ /* 0x000fe4000f000000 */
[----:B-1----:R-:W-:Y:S02]  /*54b0*/  UIMAD.WIDE.U32 UR8, UR4, UR22, URZ ;  /* 0x00000016040872a5 */ /* 0x002fe4000f8e00ff */
[----:B------:R-:W-:Y:S01]  /*54c0*/  UIMAD.WIDE.U32 UR10, UR7, UR22, URZ ;  /* 0x00000016070a72a5 */ /* 0x000fe2000f8e00ff */
[----:B------:R-:W-:Y:S02]  /*54d0*/  UMOV UR5, UR19 ;  /* 0x0000001300057c82 */ /* 0x000fe40008000000 */
[----:B------:R-:W-:Y:S03]  /*54e0*/  USHF.R.U32.HI UR6, URZ, UR50, UR5 ;  /* 0x00000032ff067299 */ /* 0x000fe60008011605 */
[----:B------:R-:W-:Y:S01]  /*54f0*/  UMOV UR5, UR27 ;  /* 0x0000001b00057c82 */ /* 0x000fe20008000000 */
[----:B------:R-:W-:Y:S02]  /*5500*/  USEL UR6, UR13, UR6, !UP5 ;  /* 0x000000060d067287 */ /* 0x000fe4000e800000 */
[----:B------:R-:W-:Y:S03]  /*5510*/  USHF.R.U32.HI UR12, URZ, UR41, UR5 ;  /* 0x00000029ff0c7299 */ /* 0x000fe60008011605 */
[----:B------:R-:W-:Y:S02]  /*5520*/  UMOV UR5, UR9 ;  /* 0x0000000900057c82 */ /* 0x000fe40008000000 */
[----:B------:R-:W-:Y:S03]  /*5530*/  @UP4 USHF.R.U32.HI UR4, URZ, UR23, UR5 ;  /* 0x00000017ff044299 */ /* 0x000fe60008011605 */
[----:B------:R-:W-:Y:S01]  /*5540*/  UMOV UR5, UR11 ;  /* 0x0000000b00057c82 */ /* 0x000fe20008000000 */
[----:B------:R-:W-:Y:S02]  /*5550*/  UIMAD UR4, UR45, UR4, URZ ;  /* 0x000000042d0472a4 */ /* 0x000fe4000f8e02ff */
[----:B------:R-:W-:Y:S02]  /*5560*/  @UP4 USHF.R.U32.HI UR7, URZ, UR23, UR5 ;  /* 0x00000017ff074299 */ /* 0x000fe40008011605 */
[----:B------:R-:W-:Y:S02]  /*5570*/  UIMAD.WIDE.U32 UR10, UR6, UR22, URZ ;  /* 0x00000016060a72a5 */ /* 0x000fe4000f8e00ff */
[----:B------:R-:W-:Y:S02]  /*5580*/  USEL UR5, UR14, UR12, !UP6 ;  /* 0x0000000c0e057287 */ /* 0x000fe4000f000000 */
[----:B------:R-:W-:Y:S02]  /*5590*/  UIMAD UR8, UR45, UR7, URZ ;  /* 0x000000072d0872a4 */ /* 0x000fe4000f8e02ff */
[----:B------:R-:W-:Y:S03]  /*55a0*/  UISETP.GE.AND UP0, UPT, UR6, UR4, UPT ;  /* 0x000000040600728c */ /* 0x000fe6000bf06270 */
[----:B------:R-:W-:Y:S01]  /*55b0*/  UMOV UR4, UR11 ;  /* 0x0000000b00047c82 */ /* 0x000fe20008000000 */
[----:B------:R-:W-:Y:S02]  /*55c0*/  UISETP.GE.OR UP0, UPT, UR5, UR8, UP0 ;  /* 0x000000080500728c */ /* 0x000fe40008706670 */
[----:B------:R-:W-:Y:S02]  /*55d0*/  USHF.R.U32.HI UR4, URZ, UR23, UR4 ;  /* 0x00000017ff047299 */ /* 0x000fe40008011604 */
[----:B------:R-:W-:Y:S02]  /*55e0*/  UIMAD.WIDE.U32 UR8, UR5, UR22, URZ ;  /* 0x00000016050872a5 */ /* 0x000fe4000f8e00ff */
[----:B------:R-:W-:Y:S04]  /*55f0*/  USEL UR10, UR6, UR4, !UP4 ;  /* 0x00000004060a7287 */ /* 0x000fe8000e000000 */
[----:B------:R-:W-:Y:S01]  /*5600*/  UIADD3 UR11, UPT, UPT, -UR10, URZ, URZ ;  /* 0x000000ff0a0b7290 */ /* 0x000fe2000fffe1ff */
[----:B------:R-:W-:Y:S02]  /*5610*/  @!UP0 UMOV UR4, UR9 ;  /* 0x0000000900048c82 */ /* 0x000fe40008000000 */
[----:B------:R-:W-:Y:S02]  /*5620*/  @!UP0 USHF.R.U32.HI UR4, URZ, UR23, UR4 ;  /* 0x00000017ff048299 */ /* 0x000fe40008011604 */
[----:B------:R-:W-:Y:S02]  /*5630*/  UIMAD UR8, UR45, UR11, UR6 ;  /* 0x0000000b2d0872a4 */ /* 0x000fe4000f8e0206 */
[----:B------:R-:W-:Y:S04]  /*5640*/  @!UP0 USEL UR4, UR5, UR4, !UP4 ;  /* 0x0000000405048287 */ /* 0x000fe8000e000000 */
[----:B------:R-:W-:Y:S02]  /*5650*/  @!UP0 UIMAD UR8, UR7, UR8, UR4 ;  /* 0x00000008070882a4 */ /* 0x000fe4000f8e0204 */
[----:B------:R-:W-:Y:S02]  /*5660*/  @!UP0 UIADD3 UR9, UPT, UPT, UR10, -UR4, URZ ;  /* 0x800000040a098290 */ /* 0x000fe4000fffe0ff */
[----:B------:R-:W-:Y:S02]  /*5670*/  UIADD3 UR4, UPT, UPT, -UR5, URZ, URZ ;  /* 0x000000ff05047290 */ /* 0x000fe4000fffe1ff */
[----:B------:R-:W-:Y:S02]  /*5680*/  UIADD3 UR7, UPT, UPT, -UR6, URZ, URZ ;  /* 0x000000ff06077290 */ /* 0x000fe4000fffe1ff */
[----:B------:R-:W-:Y:S02]  /*5690*/  @!UP0 UIMAD UR6, UR9, UR45, UR5 ;  /* 0x0000002d090682a4 */ /* 0x000fe4000f8e0205 */
[----:B------:R-:W-:Y:S02]  /*56a0*/  UIMAD UR14, UR15, UR4, UR14 ;  /* 0x000000040f0e72a4 */ /* 0x000fe4000f8e020e */
[----:B------:R-:W-:Y:S01]  /*56b0*/  UIMAD UR13, UR42, UR7, UR13 ;  /* 0x000000072a0d72a4 */ /* 0x000fe2000f8e020d */
[----:B------:R-:W-:Y:S02]  /*56c0*/  @!UP0 UMOV UR5, UR8 ;  /* 0x0000000800058c82 */ /* 0x000fe40008000000 */
[----:B------:R-:W-:Y:S02]  /*56d0*/  UIMAD UR14, UR5, UR15, UR14 ;  /* 0x0000000f050e72a4 */ /* 0x000fe4000f8e020e */
[----:B------:R-:W-:Y:S11]  /*56e0*/  UIMAD UR13, UR6, UR42, UR13 ;  /* 0x0000002a060d72a4 */ /* 0x000ff6000f8e020d */
[----:B------:R-:W-:Y:S01]  /*56f0*/  @!UPT UIADD3 URZ, UPT, UPT, URZ, URZ, URZ ;  /* 0x000000fffffff290 */ /* 0x000fe2000fffe0ff */
.L_x_101:
[----:B------:R-:W3:Y:S01]  /*5700*/  @!UP2 LDCU.128 UR8, c[0x0][0xf10] ;  /* 0x0001e200ff08a7ac */ /* 0x000ee20008000c00 */
[C---:B----4-:R-:W-:Y:S02]  /*5710*/  ISETP.NE.U32.AND P1, PT, R4.reuse, RZ, PT ;  /* 0x000000ff0400720c */ /* 0x050fe40003f25070 */
[----:B------:R-:W-:Y:S02]  /*5720*/  ISETP.NE.U32.AND P0, PT, R4, RZ, PT ;  /* 0x000000ff0400720c */ /* 0x000fe40003f05070 */
[C---:B------:R-:W-:Y:S02]  /*5730*/  ISETP.NE.AND.EX P1, PT, R5.reuse, RZ, PT, P1 ;  /* 0x000000ff0500720c */ /* 0x040fe40003f25310 */
[----:B------:R-:W-:Y:S01]  /*5740*/  ISETP.NE.AND.EX P0, PT, R5, RZ, PT, P0 ;  /* 0x000000ff0500720c */ /* 0x000fe20003f05300 */
[----:B------:R-:W4:Y:S01]  /*5750*/  @!UP2 LDCU UR5, c[0x0][0xf0c] ;  /* 0x0001e180ff05a7ac */ /* 0x000f220008000800 */
[----:B------:R-:W-:Y:S01]  /*5760*/  SHF.L.U32 R9, R15, 0x1f, RZ ;  /* 0x0000001f0f097819 */ /* 0x000fe200000006ff */
[----:B------:R-:W-:Y:S02]  /*5770*/  USHF.L.U32 UR35, UR20, 0x7, URZ ;  /* 0x0000000714237899 */ /* 0x000fe400080006ff */
[----:B---3--:R-:W-:Y:S07]  /*5780*/  UIMAD.WIDE.U32 UR6, UR14, UR8, URZ ;  /* 0x000000080e0672a5 */ /* 0x008fee000f8e00ff */
[----:B------:R-:W-:Y:S01]  /*5790*/  @!UP2 UMOV UR4, UR7 ;  /* 0x000000070004ac82 */ /* 0x000fe20008000000 */
[----:B----4-:R-:W-:Y:S02]  /*57a0*/  @!UP2 UISETP.NE.AND UP0, UPT, UR5, 0x1, UPT ;  /* 0x000000010500a88c */ /* 0x010fe4000bf05270 */
[----:B------:R-:W-:Y:S02]  /*57b0*/  @!UP2 USHF.R.U32.HI UR4, URZ, UR9, UR4 ;  /* 0x00000009ff04a299 */ /* 0x000fe40008011604 */
[----:B------:R-:W-:Y:S02]  /*57c0*/  UIMAD.WIDE.U32 UR6, UR13, UR11, URZ ;  /* 0x0000000b0d0672a5 */ /* 0x000fe4000f8e00ff */
[----:B------:R-:W-:Y:S02]  /*57d0*/  @!UP2 USEL UR8, UR14, UR4, !UP0 ;  /* 0x000000040e08a287 */ /* 0x000fe4000c000000 */
[----:B------:R-:W-:Y:S03]  /*57e0*/  @!UP2 UISETP.NE.AND UP0, UPT, UR10, 0x1, UPT ;  /* 0x000000010a00a88c */ /* 0x000fe6000bf05270 */
[----:B------:R-:W-:Y:S01]  /*57f0*/  @!UP2 UMOV UR6, UR7 ;  /* 0x000000070006ac82 */ /* 0x000fe20008000000 */
[----:B------:R-:W-:Y:S01]  /*5800*/  USHF.L.U32 UR7, UR16, 0x8, URZ ;  /* 0x0000000810077899 */ /* 0x000fe200080006ff */
[----:B------:R-:W3:Y:S02]  /*5810*/  @!UP2 LDCU UR4, c[0x0][0xf20] ;  /* 0x0001e400ff04a7ac */ /* 0x000ee40008000800 */
[----:B---3--:R-:W-:Y:S04]  /*5820*/  @!UP2 USHF.R.U32.HI UR6, URZ, UR4, UR6 ;  /* 0x00000004ff06a299 */ /* 0x008fe80008011606 */
[----:B------:R-:W-:Y:S04]  /*5830*/  @!UP2 USEL UR6, UR13, UR6, !UP0 ;  /* 0x000000060d06a287 */ /* 0x000fe8000c000000 */
[----:B------:R-:W-:Y:S02]  /*5840*/  @!UP2 UIADD3 UR4, UPT, UPT, -UR8, UR6, URZ ;  /* 0x000000060804a290 */ /* 0x000fe4000fffe1ff */
[----:B------:R-:W-:Y:S02]  /*5850*/  @!UP2 UIADD3 UR6, UPT, UPT, UR8, -UR6, URZ ;  /* 0x800000060806a290 */ /* 0x000fe4000fffe0ff */
[----:B------:R-:W-:Y:S02]  /*5860*/  @!UP2 UIMAD UR14, UR4, UR5, UR14 ;  /* 0x00000005040ea2a4 */ /* 0x000fe4000f8e020e */
[----:B------:R-:W-:Y:S01]  /*5870*/  @!UP2 UIMAD UR13, UR6, UR10, UR13 ;  /* 0x0000000a060da2a4 */ /* 0x000fe2000f8e020d */
[----:B------:R-:W-:Y:S11]  /*5880*/  BRA.U UP3, `(.L_x_102) ;  /* 0x0000000103107547 */ /* 0x000ff6000b800000 */
[----:B--2---:R-:W-:Y:S04]  /*5890*/  MOV R0, UR49 ;  /* 0x0000003100007c02 */ /* 0x004fe80008000f00 */
[----:B------:R-:W-:Y:S04]  /*58a0*/  SHF.L.U32 R11, R0, 0x1f, RZ ;  /* 0x0000001f000b7819 */ /* 0x000fe800000006ff */
[----:B------:R-:W2:Y:S02]  /*58b0*/  SYNCS.PHASECHK.TRANS64.TRYWAIT P2, [UR21+0x148], R11 ;  /* 0x0001480bff0075a7 */ /* 0x000ea40008041115 */
[----:B--2---:R-:W-:Y:S05]  /*58c0*/  @!P2 BRA `(.L_x_103) ;  /* 0x0000007800f8a947 */ /* 0x004fea0003800000 */
.L_x_102:
[----:B------:R-:W-:Y:S05]  /*58d0*/  @!P1 BRA `(.L_x_104) ;  /* 0x0000000000309947 */ /* 0x000fea0003800000 */
[----:B------:R-:W-:Y:S01]  /*58e0*/  ISETP.NE.U32.AND P1, PT, R2, RZ, PT ;  /* 0x000000ff0200720c */ /* 0x000fe20003f25070 */
[----:B------:R-:W3:Y:S01]  /*58f0*/  LDCU.64 UR4, c[0x0][0x358] ;  /* 0x00006b00ff0477ac */ /* 0x000ee20008000a00 */
[----:B------:R-:W-:Y:S02]  /*5900*/  IMAD.MOV.U32 R143, RZ, RZ, 0x1 ;  /* 0x00000001ff8f7424 */ /* 0x000fe400078e00ff */
[----:B------:R-:W-:Y:S11]  /*5910*/  ISETP.NE.AND.EX P1, PT, R3, RZ, PT, P1 ;  /* 0x000000ff0300720c */ /* 0x000ff60003f25310 */
[----:B------:R-:W-:Y:S02]  /*5920*/  @!UPT UIADD3 URZ, UPT, UPT, URZ, URZ, URZ ;  /* 0x000000fffffff290 */ /* 0x000fe4000fffe0ff */
[----:B--2---:R-:W2:Y:S01]  /*5930*/  @P1 LDC.64 R10, c[0x0][0xc88] ;  /* 0x00032200ff0a1b82 */ /* 0x004ea20000000a00 */
[----:B------:R-:W-:Y:S04]  /*5940*/  @P1 IMAD R0, R4, UR44, RZ ;  /* 0x0000002c04001c24 */ /* 0x000fe8000f8e02ff */
[----:B--2---:R-:W-:Y:S04]  /*5950*/  @P1 IMAD.WIDE R10, R0, 0x4, R10 ;  /* 0x00000004000a1825 */ /* 0x004fe800078e020a */
[----:B------:R-:W-:Y:S01]  /*5960*/  HFMA2 R0, -RZ, RZ, 0, 5.9604644775390625e-08 ;  /* 0x00000001ff007431 */ /* 0x000fe200000001ff */
[----:B---3-5:R3:W5:Y:S04]  /*5970*/  @P1 LDG.E R71, desc[UR4][R10.64] ;  /* 0x000000040a471981 */ /* 0x028768000c1e1900 */
[----:B------:R-:W-:Y:S01]  /*5980*/  @!P1 PRMT R143, R0, 0x7610, R143 ;  /* 0x00007610008f9816 */ /* 0x000fe2000000008f */
[----:B---3--:R-:W4:Y:S06]  /*5990*/  @!P1 LDC R71, c[0x0][0xc80] ;  /* 0x00032000ff479b82 */ /* 0x008f2c0000000800 */
.L_x_104:
[----:B----45:R-:W-:Y:S01]  /*59a0*/  @!P0 FSETP.EQ.AND P1, PT, R71, RZ, PT ;  /* 0x000000ff4700820b */ /* 0x030fe20003f22000 */
[----:B------:R-:W-:Y:S01]  /*59b0*/  @!UPT UIADD3 URZ, UPT, UPT, URZ, URZ, URZ ;  /* 0x000000fffffff290 */ /* 0x000fe2000fffe0ff */
[----:B------:R-:W-:Y:S11]  /*59c0*/  @!P0 BRA `(.L_x_105) ;  /* 0x0000000000188947 */ /* 0x000ff60003800000 */
[----:B------:R-:W-:Y:S02]  /*59d0*/  LOP3.LUT P0, RZ, R143, 0xff, RZ, 0xc0, !PT ;  /* 0x000000ff8fff7812 */ /* 0x000fe4000780c0ff */
[----:B------:R-:W-:Y:S04]  /*59e0*/  ISETP.NE.U32.AND P1, PT, R2, RZ, PT ;  /* 0x000000ff0200720c */ /* 0x000fe80003f25070 */
[----:B------:R-:W-:Y:S04]  /*59f0*/  ISETP.NE.AND.EX P1, PT, R3, RZ, PT, P1 ;  /* 0x000000ff0300720c */ /* 0x000fe80003f25310 */
[----:B------:R-:W-:Y:S03]  /*5a00*/  PLOP3.LUT P1, PT, P1, PT, PT, 0x8, 0x80 ;  /* 0x000000000080781c */ /* 0x000fe60000f2e170 */
[----:B------:R-:W-:Y:S11]  /*5a10*/  @P0 FSETP.EQ.AND P1, PT, R71, RZ, PT ;  /* 0x000000ff4700020b */ /* 0x000ff60003f22000 */
[----:B------:R-:W-:Y:S02]  /*5a20*/  @!UPT UIADD3 URZ, UPT, UPT, URZ, URZ, URZ ;  /* 0x000000fffffff290 */ /* 0x000fe4000fffe0ff */
.L_x_105:
[----:B------:R-:W3:Y:S01]  /*5a30*/  SYNCS.PHASECHK.TRANS64.TRYWAIT P2, [UR21+0x120], R9 ;  /* 0x00012009ff0075a7 */ /* 0x000ee20008041115 */
[----:B------:R-:W-:Y:S01]  /*5a40*/  ELECT P0, URZ, PT ;  /* 0x0000000000ff782f */ /* 0x000fe20003800000 */
[----:B------:R-:W-:Y:S03]  /*5a50*/  ULOP3.LUT UR4, UR29, 0x1, URZ, 0xc0, !UPT ;  /* 0x000000011d047892 */ /* 0x000fe6000f8ec0ff */
[----:B------:R-:W-:Y:S11]  /*5a60*/  PLOP3.LUT P1, PT, P1, P0, PT, 0xf2, 0x2f ;  /* 0x00000000002f781c */ /* 0x000ff60000f21e72 */
[----:B------:R-:W-:Y:S02]  /*5a70*/  @!UPT UIADD3 URZ, UPT, UPT, URZ, URZ, URZ ;  /* 0x000000fffffff290 */ /* 0x000fe4000fffe0ff */
[----:B------:R-:W-:Y:S05]  /*5a80*/  @!P1 IADD3 R8, P0, PT, R16, 0x980, RZ ;  /* 0x0000098010089810 */ /* 0x000fea0007f1e0ff */
[----:B------:R-:W-:Y:S01]  /*5a90*/  @!P1 IMAD.X R6, RZ, RZ, R17, P0 ;  /* 0x000000ffff069224 */ /* 0x000fe200000e0611 */
[----:B---3--:R-:W-:Y:S07]  /*5aa0*/  @!P2 BRA `(.L_x_106) ;  /* 0x000000780098a947 */ /* 0x008fee0003800000 */
.L_x_216:
[----:B------:R-:W-:Y:S01]  /*5ab0*/  @!P1 R2UR UR6, R8 ;  /* 0x00000000080692ca */ /* 0x000fe200000e0000 */
[----:B------:R-:W-:Y:S01]  /*5ac0*/  VOTEU.ALL UP0, P1 ;  /* 0x0000000000ff7886 */ /* 0x000fe20000800000 */
[----:B------:R-:W-:Y:S01]  /*5ad0*/  @!P1 R2UR UR5, R6 ;  /* 0x00000000060592ca */ /* 0x000fe200000e0000 */
[----:B------:R-:W-:Y:S01]  /*5ae0*/  UMOV UR10, 0x0 ;  /* 0x00000000000a7882 */ /* 0x000fe20000000000 */
[----:B------:R-:W-:Y:S01]  /*5af0*/  ISETP.NE.AND P0, PT, RZ, UR4, !P1 ;  /* 0x00000004ff007c0c */ /* 0x000fe2000cf05270 */
[----:B------:R-:W-:Y:S01]  /*5b00*/  UMOV UR11, 0x10000000 ;  /* 0x10000000000b7882 */ /* 0x000fe20000000000 */
[----:B------:R-:W-:Y:S02]  /*5b10*/  @!UP0 UIADD3 UR8, UPT, UPT, UR7, 0xc0, URZ ;  /* 0x000000c007088890 */ /* 0x000fe4000fffe0ff */
[----:B------:R-:W-:Y:S01]  /*5b20*/  @!UP0 UIADD3 UR32, UPT, UPT, UR21, 0x400, URZ ;  /* 0x0000040015208890 */ /* 0x000fe2000fffe0ff */
[----:B------:R-:W-:Y:S01]  /*5b30*/  VOTEU.ALL UP0, P1 ;  /* 0x0000000000ff7886 */ /* 0x000fe20000800000 */
[----:B------:R-:W-:Y:S02]  /*5b40*/  UMOV UR36, UR44 ;  /* 0x0000002c00247c82 */ /* 0x000fe40008000000 */
[----:B--2---:R-:W-:Y:S02]  /*5b50*/  @!P1 IMAD.U32 R0, RZ, RZ, UR8 ;  /* 0x00000008ff009e24 */ /* 0x004fe4000f8e00ff */
[----:B------:R-:W-:Y:S02]  /*5b60*/  IMAD.U32 R10, RZ, RZ, UR6 ;  /* 0x00000006ff0a7e24 */ /* 0x000fe4000f8e00ff */
[----:B------:R-:W-:Y:S02]  /*5b70*/  IMAD.U32 R11, RZ, RZ, UR5 ;  /* 0x00000005ff0b7e24 */ /* 0x000fe4000f8e00ff */
[----:B------:R-:W-:Y:S01]  /*5b80*/  @P0 IMAD R0, RZ, RZ, UR7 ;  /* 0x00000007ff000e24 */ /* 0x000fe2000f8e02ff */
[----:B------:R-:W-:Y:S02]  /*5b90*/  @!P1 R2UR UR8, R10 ;  /* 0x000000000a0892ca */ /* 0x000fe400000e0000 */
[----:B------:R-:W-:Y:S02]  /*5ba0*/  @!P1 R2UR UR9, R11 ;  /* 0x000000000b0992ca */ /* 0x000fe400000e0000 */
[----:B------:R-:W-:Y:S11]  /*5bb0*/  PLOP3.LUT P0, PT, P1, PT, PT, 0x8, 0x80 ;  /* 0x000000000080781c */ /* 0x000ff60000f0e170 */
[----:B------:R-:W-:Y:S02]  /*5bc0*/  @!UPT UIADD3 URZ, UPT, UPT, URZ, URZ, URZ ;  /* 0x000000fffffff290 */ /* 0x000fe4000fffe0ff */
[----:B------:R-:W-:Y:S01]  /*5bd0*/  @P0 R2UR.BROADCAST UR34, R0 ;  /* 0x00000000002202ca */ /* 0x000fe200008e0000 */
[----:B------:R-:W-:Y:S01]  /*5be0*/  @!P1 IMAD.MOV.U32 R0, RZ, RZ, 0x4000 ;  /* 0x00004000ff009424 */ /* 0x000fe200078e00ff */
[----:B------:R-:W-:Y:S05]  /*5bf0*/  @!P1 IADD3 R8, P0, PT, R16, 0x980, RZ ;  /* 0x0000098010089810 */ /* 0x000fea0007f1e0ff */
[----:B------:R-:W-:Y:S06]  /*5c00*/  @!P1 IMAD.X R6, RZ, RZ, R17, P0 ;  /* 0x000000ffff069224 */ /* 0x000fec00000e0611 */
[----:B------:R2:W-:Y:S01]  /*5c10*/  @!UP0 UTMALDG.3D [UR32], [UR8], desc[UR10] ;  /* 0x00000a20080085b4 */ /* 0x0005e20008011000 */
[----:B------:R2:W-:Y:S01]  /*5c20*/  @!P1 SYNCS.ARRIVE.TRANS64.RED.A0TR RZ, [UR21+0x100], R0 ;  /* 0x00010000ffff99a7 */ /* 0x0005e20008300415 */
[----:B------:R-:W-:Y:S01]  /*5c30*/  SYNCS.ARRIVE.TRANS64.RED.A1T0 RZ, [UR47], RZ ;  /* 0x000000ffffff79a7 */ /* 0x000fe2000810042f */
[----:B------:R-:W3:Y:S02]  /*5c40*/  SYNCS.PHASECHK.TRANS64.TRYWAIT P2, [UR21+0x128], R9 ;  /* 0x00012809ff0075a7 */ /* 0x000ee40008041115 */
[----:B--23--:R-:W-:Y:S05]  /*5c50*/  @!P2 BRA `(.L_x_107) ;  /* 0x000000780044a947 */ /* 0x00cfea0003800000 */
.L_x_218:
[----:B------:R-:W-:Y:S01]  /*5c60*/  @!P1 R2UR UR6, R8 ;  /* 0x00000000080692ca */ /* 0x000fe200000e0000 */
[----:B------:R-:W-:Y:S01]  /*5c70*/  VOTEU.ALL UP0, P1 ;  /* 0x0000000000ff7886 */ /* 0x000fe20000800000 */
[----:B------:R-:W-:Y:S01]  /*5c80*/  @!P1 R2UR UR5, R6 ;  /* 0x00000000060592ca */ /* 0x000fe200000e0000 */
[----:B--2---:R-:W-:Y:S01]  /*5c90*/  @!P1 IMAD.MOV.U32 R0, RZ, RZ, 0x4000 ;  /* 0x00004000ff009424 */ /* 0x004fe200078e00ff */
[----:B------:R-:W-:Y:S01]  /*5ca0*/  UMOV UR10, 0x0 ;  /* 0x00000000000a7882 */ /* 0x000fe20000000000 */
[----:B------:R-:W-:Y:S01]  /*5cb0*/  UMOV UR11, 0x10000000 ;  /* 0x10000000000b7882 */ /* 0x000fe20000000000 */
[----:B------:R-:W-:Y:S01]  /*5cc0*/  @!UP0 UIADD3 UR24, UPT, UPT, UR21, 0x4400, URZ ;  /* 0x0000440015188890 */ /* 0x000fe2000fffe0ff */
[----:B------:R-:W-:Y:S01]  /*5cd0*/  @!P1 IADD3 R8, P0, PT, R16, 0x980, RZ ;  /* 0x0000098010089810 */ /* 0x000fe20007f1e0ff */
[----:B------:R-:W-:Y:S01]  /*5ce0*/  UMOV UR27, UR35 ;  /* 0x00000023001b7c82 */ /* 0x000fe20008000000 */
[----:B------:R-:W-:Y:S03]  /*5cf0*/  UMOV UR28, UR44 ;  /* 0x0000002c001c7c82 */ /* 0x000fe60008000000 */
[----:B------:R-:W-:Y:S02]  /*5d00*/  @!P1 IMAD.X R6, RZ, RZ, R17, P0 ;  /* 0x000000ffff069224 */ /* 0x000fe400000e0611 */
[----:B------:R-:W-:Y:S02]  /*5d10*/  IMAD.U32 R10, RZ, RZ, UR6 ;  /* 0x00000006ff0a7e24 */ /* 0x000fe4000f8e00ff */
[----:B------:R-:W-:Y:S01]  /*5d20*/  IMAD.U32 R11, RZ, RZ, UR5 ;  /* 0x00000005ff0b7e24 */ /* 0x000fe2000f8e00ff */
[----:B------:R-:W-:Y:S02]  /*5d30*/  @!UP0 UIMAD UR5, UR4, -0x40, UR7 ;  /* 0xffffffc0040588a4 */ /* 0x000fe4000f8e0207 */
[----:B------:R-:W-:Y:S02]  /*5d40*/  @!P1 R2UR UR8, R10 ;  /* 0x000000000a0892ca */ /* 0x000fe400000e0000 */
[----:B------:R-:W-:Y:S01]  /*5d50*/  @!P1 R2UR UR9, R11 ;  /* 0x000000000b0992ca */ /* 0x000fe200000e0000 */
[----:B------:R-:W-:Y:S01]  /*5d60*/  @!UP0 UIADD3 UR26, UPT, UPT, UR5, 0x80, URZ ;  /* 0x00000080051a8890 */ /* 0x000fe2000fffe0ff */
[----:B------:R-:W-:Y:S11]  /*5d70*/  VOTEU.ALL UP0, P1 ;  /* 0x0000000000ff7886 */ /* 0x000ff60000800000 */
[----:B------:R2:W-:Y:S01]  /*5d80*/  @!UP0 UTMALDG.3D [UR24], [UR8], desc[UR10] ;  /* 0x00000a18080085b4 */ /* 0x0005e20008011000 */
[----:B------:R2:W-:Y:S01]  /*5d90*/  @!P1 SYNCS.ARRIVE.TRANS64.RED.A0TR RZ, [UR21+0x108], R0 ;  /* 0x00010800ffff99a7 */ /* 0x0005e20008300415 */
[----:B------:R-:W-:Y:S01]  /*5da0*/  SYNCS.ARRIVE.TRANS64.RED.A1T0 RZ, [UR46], RZ ;  /* 0x000000ffffff79a7 */ /* 0x000fe2000810042e */
[----:B------:R-:W3:Y:S02]  /*5db0*/  SYNCS.PHASECHK.TRANS64.TRYWAIT P2, [UR21+0x130], R9 ;  /* 0x00013009ff0075a7 */ /* 0x000ee40008041115 */
[----:B--23--:R-:W-:Y:S05]  /*5dc0*/  @!P2 BRA `(.L_x_108) ;  /* 0x000000780000a947 */ /* 0x00cfea0003800000 */
.L_x_220:
        /* <DEDUP_REMOVED lines=13> */
[----:B------:R-:W-:Y:S02]  /*5ea0*/  @!UP0 ULEA UR5, UR4, UR7, 0x6 ;  /* 0x0000000704058291 */ /* 0x000fe4000f8e30ff */
        /* <DEDUP_REMOVED lines=9> */
.L_x_222:
[----:B------:R-:W-:Y:S01]  /*5f40*/  @!P1 R2UR UR6, R8 ;  /* 0x00000000080692ca */ /* 0x000fe200000e0000 */
[----:B------:R-:W-:Y:S01]  /*5f50*/  UMOV UR18, 0x0 ;  /* 0x0000000000127882 */ /* 0x000fe20000000000 */
[----:B------:R-:W-:Y:S01]  /*5f60*/  @!P1 R2UR UR5, R6 ;  /* 0x00000000060592ca */ /* 0x000fe200000e0000 */
[----:B------:R-:W-:Y:S01]  /*5f70*/  VOTEU.ALL UP0, P1 ;  /* 0x0000000000ff7886 */ /* 0x000fe20000800000 */
[----:B------:R-:W-:Y:S01]  /*5f80*/  ISETP.NE.OR P0, PT, RZ, UR4, P1 ;  /* 0x00000004ff007c0c */ /* 0x000fe20008f05670 */
[----:B------:R-:W-:Y:S01]  /*5f90*/  UMOV UR19, 0x10000000 ;  /* 0x1000000000137882 */ /* 0x000fe20000000000 */
[----:B------:R-:W-:Y:S01]  /*5fa0*/  UMOV UR11, UR35 ;  /* 0x00000023000b7c82 */ /* 0x000fe20008000000 */
[----:B------:R-:W-:Y:S01]  /*5fb0*/  UMOV UR12, UR44 ;  /* 0x0000002c000c7c82 */ /* 0x000fe20008000000 */
[----:B------:R-:W-:Y:S01]  /*5fc0*/  @!UP0 UIADD3 UR4, UPT, UPT, UR7, 0xc0, URZ ;  /* 0x000000c007048890 */ /* 0x000fe2000fffe0ff */
[----:B------:R-:W-:Y:S01]  /*5fd0*/  VIADD R14, R14, 0x1 ;  /* 0x000000010e0e7836 */ /* 0x000fe20000000000 */
[----:B------:R-:W-:Y:S01]  /*5fe0*/  @!UP0 UIADD3 UR8, UPT, UPT, UR21, 0xc400, URZ ;  /* 0x0000c40015088890 */ /* 0x000fe2000fffe0ff */
[----:B------:R-:W-:Y:S01]  /*5ff0*/  R2UR UR16, R145 ;  /* 0x00000000911072ca */ /* 0x000fe200000e0000 */
[----:B------:R-:W-:Y:S01]  /*6000*/  @!UP0 UIADD3 UR9, UPT, UPT, UR21, 0x118, URZ ;  /* 0x0000011815098890 */ /* 0x000fe2000fffe0ff */
[----:B------:R-:W-:Y:S01]  /*6010*/  IMAD.U32 R8, RZ, RZ, UR6 ;  /* 0x00000006ff087e24 */ /* 0x000fe2000f8e00ff */
[----:B------:R-:W-:Y:S01]  /*6020*/  VOTEU.ALL UP0, P1 ;  /* 0x0000000000ff7886 */ /* 0x000fe20000800000 */
[----:B--2---:R-:W-:Y:S01]  /*6030*/  @!P1 IMAD.U32 R0, RZ, RZ, UR4 ;  /* 0x00000004ff009e24 */ /* 0x004fe2000f8e00ff */
[----:B------:R-:W-:Y:S01]  /*6040*/  R2UR UR20, R146 ;  /* 0x00000000921472ca */ /* 0x000fe200000e0000 */
[----:B------:R-:W-:Y:S01]  /*6050*/  IMAD.U32 R9, RZ, RZ, UR5 ;  /* 0x00000005ff097e24 */ /* 0x000fe2000f8e00ff */
[----:B------:R-:W-:Y:S01]  /*6060*/  @!P1 R2UR UR4, R8 ;  /* 0x00000000080492ca */ /* 0x000fe200000e0000 */
[----:B------:R-:W-:Y:S01]  /*6070*/  @!P0 IMAD R0, RZ, RZ, UR7 ;  /* 0x00000007ff008e24 */ /* 0x000fe2000f8e02ff */
[----:B------:R-:W-:Y:S01]  /*6080*/  PLOP3.LUT P0, PT, P1, PT, PT, 0x8, 0x80 ;  /* 0x000000000080781c */ /* 0x000fe20000f0e170 */
[----:B------:R-:W-:Y:S01]  /*6090*/  UIADD3 UR29, UPT, UPT, UR29, 0x1, URZ ;  /* 0x000000011d1d7890 */ /* 0x000fe2000fffe0ff */
[----:B------:R-:W-:Y:S01]  /*60a0*/  @!P1 R2UR UR5, R9 ;  /* 0x00000000090592ca */ /* 0x000fe200000e0000 */
[----:B------:R-:W-:Y:S10]  /*60b0*/  UPLOP3.LUT UP3, UPT, UPT, UPT, UPT, 0x80, 0x8 ;  /* 0x000000000008789c */ /* 0x000ff40003f6f070 */
[----:B------:R-:W-:Y:S01]  /*60c0*/  @P0 R2UR.BROADCAST UR10, R0 ;  /* 0x00000000000a02ca */ /* 0x000fe200008e0000 */
[----:B------:R-:W-:Y:S01]  /*60d0*/  UIADD3 UR16, UPT, UPT, UR13, UR16, URZ ;  /* 0x000000100d107290 */ /* 0x000fe2000fffe0ff */
[C---:B------:R-:W-:Y:S01]  /*60e0*/  ISETP.NE.AND P0, PT, R14.reuse, 0x2, PT ;  /* 0x000000020e00780c */ /* 0x040fe20003f05270 */
[----:B------:R-:W-:Y:S01]  /*60f0*/  UMOV UR44, UR30 ;  /* 0x0000001e002c7c82 */ /* 0x000fe20008000000 */
[----:B------:R-:W-:Y:S01]  /*6100*/  LOP3.LUT R15, R15, 0x1, RZ, 0x3c, !PT ;  /* 0x000000010f0f7812 */ /* 0x000fe200078e3cff */
[----:B------:R-:W-:Y:S01]  /*6110*/  UIADD3 UR20, UPT, UPT, UR14, UR20, URZ ;  /* 0x000000140e147290 */ /* 0x000fe2000fffe0ff */
[----:B------:R-:W-:Y:S02]  /*6120*/  SEL R0, RZ, 0x1, P0 ;  /* 0x00000001ff007807 */ /* 0x000fe40000000000 */
[----:B------:R-:W-:Y:S02]  /*6130*/  SEL R14, R14, RZ, P0 ;  /* 0x000000ff0e0e7207 */ /* 0x000fe40000000000 */
[----:B------:R-:W-:Y:S03]  /*6140*/  LOP3.LUT R13, R13, R0, RZ, 0x3c, !PT ;  /* 0x000000000d0d7212 */ /* 0x000fe600078e3cff */
[----:B------:R2:W-:Y:S01]  /*6150*/  @!UP0 UTMALDG.3D [UR8], [UR4], desc[UR18] ;  /* 0x00001208040085b4 */ /* 0x0005e20008011000 */
[----:B------:R2:W-:Y:S01]  /*6160*/  @!P1 SYNCS.ARRIVE.TRANS64.RED.A0TR RZ, [UR21+0x118], R7 ;  /* 0x00011807ffff99a7 */ /* 0x0005e20008300415 */
[----:B------:R-:W-:Y:S01]  /*6170*/  SYNCS.ARRIVE.TRANS64.RED.A1T0 RZ, [UR39], RZ ;  /* 0x000000ffffff79a7 */ /* 0x000fe20008100427 */
[----:B------:R-:W-:Y:S05]  /*6180*/  BRA.U UP1, `(.L_x_110) ;  /* 0xfffffff1013c7547 */ /* 0x000fea000b83ffff */
[----:B------:R-:W-:-:S04]  /*6190*/  SHF.L.U32 R3, R15, 0x1f, RZ ;  /* 0x0000001f0f037819 */ /* 0x000fc800000006ff */
[----:B------:R-:W3:Y:S02]  /*61a0*/  SYNCS.PHASECHK.TRANS64.TRYWAIT P0, [UR21+0x120], R3 ;  /* 0x00012003ff0075a7 */ /* 0x000ee40008001115 */
[----:B---3--:R-:W-:Y:S05]  /*61b0*/  @!P0 BRA `(.L_x_111) ;  /* 0x0000007400348947 */ /* 0x008fea0003800000 */
.L_x_224:
[----:B------:R-:W4:Y:S02]  /*61c0*/  SYNCS.PHASECHK.TRANS64.TRYWAIT P0, [UR21+0x128], R3 ;  /* 0x00012803ff0075a7 */ /* 0x000f240008001115 */
[----:B----4-:R-:W-:Y:S05]  /*61d0*/  @!P0 BRA `(.L_x_112) ;  /* 0x0000007400448947 */ /* 0x010fea0003800000 */
.L_x_226:
[----:B------:R-:W4:Y:S02]  /*61e0*/  SYNCS.PHASECHK.TRANS64.TRYWAIT P0, [UR21+0x130], R3 ;  /* 0x00013003ff0075a7 */ /* 0x000f240008001115 */
[----:B----4-:R-:W-:Y:S05]  /*61f0*/  @!P0 BRA `(.L_x_113) ;  /* 0x0000007400548947 */ /* 0x010fea0003800000 */
.L_x_228:
[----:B---3--:R-:W-:-:S07]  /*6200*/  MOV R0, UR21 ;  /* 0x0000001500007c02 */ /* 0x008fce0008000f00 */
.L_x_114:
[----:B---3--:R-:W-:-:S04]  /*6210*/  SHF.L.U32 R3, R15, 0x1f, RZ ;  /* 0x0000001f0f037819 */ /* 0x008fc800000006ff */
[----:B------:R3:W4:Y:S03]  /*6220*/  SYNCS.PHASECHK.TRANS64.TRYWAIT P0, [R0+URZ+0x138], R3 ;  /* 0x00013803000075a7 */ /* 0x00072600080011ff */
[----:B----4-:R-:W-:Y:S05]  /*6230*/  @!P0 NANOSLEEP.SYNCS 0x989680 ;  /* 0x009896800000895d */ /* 0x010fea0003900000 */
[----:B------:R-:W4:Y:S02]  /*6240*/  @!P0 SYNCS.PHASECHK.TRANS64 P0, [R0+URZ+0x138], R3 ;  /* 0x00013803000085a7 */ /* 0x000f2400080010ff */
[----:B-12-4-:R-:W-:Y:S05]  /*6250*/  @P0 EXIT ;  /* 0x000000000000094d */ /* 0x016fea0003800000 */
[----:B------:R-:W-:Y:S05]  /*6260*/  BRA `(.L_x_114) ;  /* 0xfffffffc00e87947 */ /* 0x000fea000383ffff */
.L_x_99:
[----:B------:R-:W-:-:S06]  /*6270*/  UISETP.GE.AND UP0, UPT, UR17, 0x4, UPT ;  /* 0x000000041100788c */ /* 0x000fcc000bf06270 */
[----:B------:R-:W-:-:S13]  /*6280*/  PLOP3.LUT P0, PT, PT, PT, UP0, 0x80, 0x8 ;  /* 0x000000000008781c */ /* 0x000fda0003f0f008 */
[----:B------:R-:W-:Y:S05]  /*6290*/  @!P0 EXIT ;  /* 0x000000000000894d */ /* 0x000fea0003800000 */
[----:B------:R-:W-:Y:S01]  /*62a0*/  BAR.SYNC.DEFER_BLOCKING 0x6, 0xa0 ;  /* 0x0182800000007b1d */ /* 0x000fe20000010000 */
[C---:B------:R-:W-:Y:S01]  /*62b0*/  IMAD.SHL.U32 R4, R155.reuse, 0x40, RZ ;  /* 0x000000409b047824 */ /* 0x040fe200078e00ff */
[C---:B------:R-:W-:Y:S01]  /*62c0*/  LOP3.LUT R142, R155.reuse, 0x1, RZ, 0xc0, !PT ;  /* 0x000000019b8e7812 */ /* 0x040fe200078ec0ff */
[C---:B------:R-:W-:Y:S02]  /*62d0*/  IMAD.SHL.U32 R133, R155.reuse, 0x8, RZ ;  /* 0x000000089b857824 */ /* 0x040fe400078e00ff */
[C---:B------:R-:W-:Y:S01]  /*62e0*/  IMAD.U32 R2, R155.reuse, 0x10000, RZ ;  /* 0x000100009b027824 */ /* 0x040fe200078e00ff */
[----:B------:R-:W-:Y:S02]  /*62f0*/  UMOV UR46, 0x400 ;  /* 0x00000400002e7882 */ /* 0x000fe40000000000 */
[----:B------:R-:W1:Y:S01]  /*6300*/  LDC.64 R138, c[0x0][0xc88] ;  /* 0x00032200ff8a7b82 */ /* 0x000e620000000a00 */
[----:B------:R-:W-:Y:S01]  /*6310*/  ULEA UR46, UR57, UR46, 0x18 ;  /* 0x0000002e392e7291 */ /* 0x000fe2000f8ec0ff */
[----:B------:R-:W-:Y:S01]  /*6320*/  LOP3.LUT R6, R4, 0x1c0, RZ, 0xc0, !PT ;  /* 0x000001c004067812 */ /* 0x000fe200078ec0ff */
[----:B------:R-:W-:Y:S01]  /*6330*/  IMAD.MOV.U32 R154, RZ, RZ, 0x2 ;  /* 0x00000002ff9a7424 */ /* 0x000fe200078e00ff */
[----:B------:R-:W-:Y:S01]  /*6340*/  ISETP.NE.U32.AND P0, PT, R142, 0x1, PT ;  /* 0x000000018e00780c */ /* 0x000fe20003f05070 */
[----:B------:R-:W-:Y:S01]  /*6350*/  UIADD3 UR5, UPT, UPT, UR46, 0x178, URZ ;  /* 0x000001782e057890 */ /* 0x000fe2000fffe0ff */
[----:B------:R-:W-:Y:S01]  /*6360*/  LOP3.LUT R133, R6, 0x38, R133, 0xf8, !PT ;  /* 0x0000003806857812 */ /* 0x000fe200078ef885 */
[----:B------:R-:W-:Y:S01]  /*6370*/  UIADD3 UR4, UPT, UPT, UR46, 0x400, URZ ;  /* 0x000004002e047890 */ /* 0x000fe2000fffe0ff */
[----:B------:R-:W2:Y:S01]  /*6380*/  LDC.64 R140, c[0x0][0xc90] ;  /* 0x00032400ff8c7b82 */ /* 0x000ea20000000a00 */
[----:B------:R-:W-:Y:S01]  /*6390*/  ULOP3.LUT UR5, UR5, 0xfefffff8, URZ, 0xc0, !UPT ;  /* 0xfefffff805057892 */ /* 0x000fe2000f8ec0ff */
[----:B------:R-:W-:Y:S01]  /*63a0*/  LOP3.LUT R2, R2, 0x600000, RZ, 0xc0, !PT ;  /* 0x0060000002027812 */ /* 0x000fe200078ec0ff */
[----:B------:R-:W-:Y:S01]  /*63b0*/  IMAD.MOV.U32 R153, RZ, RZ, 0x4 ;  /* 0x00000004ff997424 */ /* 0x000fe200078e00ff */
[----:B------:R-:W-:Y:S01]  /*63c0*/  R2P PR, R155, 0x6 ;  /* 0x000000069b007804 */ /* 0x000fe20000000000 */
[----:B------:R-:W-:Y:S01]  /*63d0*/  IMAD.MOV.U32 R152, RZ, RZ, 0x1 ;  /* 0x00000001ff987424 */ /* 0x000fe200078e00ff */
[----:B------:R-:W-:Y:S01]  /*63e0*/  LOP3.LUT R133, R133, 0x1e00, R4, 0xf8, !PT ;  /* 0x00001e0085857812 */ /* 0x000fe200078ef804 */
[----:B------:R-:W-:Y:S01]  /*63f0*/  IMAD.MOV.U32 R149, RZ, RZ, RZ ;  /* 0x000000ffff957224 */ /* 0x000fe200078e00ff */
[----:B------:R-:W3:Y:S01]  /*6400*/  LDC.64 R136, c[0x0][0xcb0] ;  /* 0x00032c00ff887b82 */ /* 0x000ee20000000a00 */
[----:B------:R-:W4:Y:S01]  /*6410*/  LDS R3, [UR46+0x1d0] ;  /* 0x0001d02eff037984 */ /* 0x000f220008000800 */
[----:B------:R-:W-:Y:S01]  /*6420*/  P2R R4, PR, RZ, 0x1 ;  /* 0x00000001ff047803 */ /* 0x000fe20000000000 */
[----:B------:R-:W-:Y:S01]  /*6430*/  IMAD.MOV.U32 R151, RZ, RZ, RZ ;  /* 0x000000ffff977224 */ /* 0x000fe200078e00ff */
[----:B------:R-:W-:Y:S01]  /*6440*/  LOP3.LUT R155, R155, 0x60, RZ, 0xc0, !PT ;  /* 0x000000609b9b7812 */ /* 0x000fe200078ec0ff */
[----:B------:R-:W-:Y:S01]  /*6450*/  IMAD.U32 R157, RZ, RZ, UR5 ;  /* 0x00000005ff9d7e24 */ /* 0x000fe2000f8e00ff */
[----:B------:R-:W-:Y:S01]  /*6460*/  SEL R154, R154, 0xfffffffe, !P1 ;  /* 0xfffffffe9a9a7807 */ /* 0x000fe20004800000 */
[----:B------:R-:W-:Y:S01]  /*6470*/  IMAD.U32 R147, RZ, RZ, UR4 ;  /* 0x00000004ff937e24 */ /* 0x000fe2000f8e00ff */
[----:B------:R-:W1:Y:S01]  /*6480*/  LDC.64 R134, c[0x0][0xca8] ;  /* 0x00032a00ff867b82 */ /* 0x000e620000000a00 */
[----:B------:R-:W-:Y:S01]  /*6490*/  SEL R153, R153, 0xfffffffc, !P2 ;  /* 0xfffffffc99997807 */ /* 0x000fe20005000000 */
[----:B------:R-:W1:Y:S01]  /*64a0*/  LDCU UR56, c[0x0][0x370] ;  /* 0x00006e00ff3877ac */ /* 0x000e620008000800 */
[----:B------:R-:W-:Y:S01]  /*64b0*/  UMOV UR38, URZ ;  /* 0x000000ff00267c82 */ /* 0x000fe20008000000 */
[----:B------:R-:W1:Y:S01]  /*64c0*/  LDCU UR41, c[0x0][0xf0c] ;  /* 0x0001e180ff2977ac */ /* 0x000e620008000800 */
[----:B------:R-:W1:Y:S01]  /*64d0*/  LDCU UR40, c[0x0][0xf30] ;  /* 0x0001e600ff2877ac */ /* 0x000e620008000800 */
[----:B------:R-:W1:Y:S01]  /*64e0*/  LDCU.64 UR58, c[0x0][0xc88] ;  /* 0x00019100ff3a77ac */ /* 0x000e620008000a00 */
[----:B------:R-:W1:Y:S01]  /*64f0*/  LDCU.64 UR42, c[0x0][0xf28] ;  /* 0x0001e500ff2a77ac */ /* 0x000e620008000a00 */
[----:B------:R-:W1:Y:S01]  /*6500*/  LDCU.128 UR60, c[0x0][0xf10] ;  /* 0x0001e200ff3c77ac */ /* 0x000e620008000c00 */
[----:B------:R-:W1:Y:S01]  /*6510*/  LDCU UR55, c[0x0][0x374] ;  /* 0x00006e80ff3777ac */ /* 0x000e620008000800 */
[----:B------:R-:W-:Y:S01]  /*6520*/  UMOV UR54, URZ ;  /* 0x000000ff00367c82 */ /* 0x000fe20008000000 */
[----:B------:R-:W-:Y:S01]  /*6530*/  UMOV UR52, URZ ;  /* 0x000000ff00347c82 */ /* 0x000fe20008000000 */
[----:B--2-4-:R-:W-:-:S07]  /*6540*/  IMAD.IADD R2, R3, 0x1, R2 ;  /* 0x0000000103027824 */ /* 0x014fce00078e0202 */
.L_x_159:
[----:B------:R-:W-:Y:S02]  /*6550*/  LEA R0, R149, UR46, 0x3 ;  /* 0x0000002e95007c11 */ /* 0x000fe4000f8e18ff */
[----:B------:R-:W-:Y:S02]  /*6560*/  SHF.L.U32 R3, R151, 0x1f, RZ ;  /* 0x0000001f97037819 */ /* 0x000fe400000006ff */
[----:B-1----:R-:W-:Y:S02]  /*6570*/  LEA R5, R149, UR46, 0x4 ;  /* 0x0000002e95057c11 */ /* 0x002fe4000f8e20ff */
[----:B------:R-:W2:Y:S02]  /*6580*/  SYNCS.PHASECHK.TRANS64.TRYWAIT P0, [R0+URZ+0x150], R3 ;  /* 0x00015003000075a7 */ /* 0x000ea400080011ff */
[----:B--2---:R-:W-:Y:S05]  /*6590*/  @!P0 BRA `(.L_x_115) ;  /* 0x0000007000848947 */ /* 0x004fea0003800000 */
.L_x_229:
[----:B------:R-:W-:Y:S01]  /*65a0*/  R2UR UR7, R156 ;  /* 0x000000009c0772ca */ /* 0x000fe200000e0000 */
[----:B------:R-:W4:Y:S01]  /*65b0*/  LDS.128 R4, [R5+0x1b0] ;  /* 0x0001b00005047984 */ /* 0x000f220000000c00 */
[----:B--2---:R-:W-:Y:S01]  /*65c0*/  VIADD R0, R0, 0x160 ;  /* 0x0000016000007836 */ /* 0x004fe20000000000 */
[----:B------:R-:W-:Y:S04]  /*65d0*/  UISETP.GE.AND UP0, UPT, UR45, 0x1, UPT ;  /* 0x000000012d00788c */ /* 0x000fe8000bf06270 */
[----:B------:R-:W-:Y:S01]  /*65e0*/  PRMT R0, RZ, 0x654, R0 ;  /* 0x00000654ff007816 */ /* 0x000fe20000000000 */
[----:B------:R-:W-:Y:S01]  /*65f0*/  @!PT LDS RZ, [RZ] ;  /* 0x00000000fffff984 */ /* 0x000fe20000000800 */
[----:B------:R-:W-:Y:S01]  /*6600*/  @!PT LDS RZ, [RZ] ;  /* 0x00000000fffff984 */ /* 0x000fe20000000800 */
[----:B------:R-:W-:Y:S01]  /*6610*/  @!PT LDS RZ, [RZ] ;  /* 0x00000000fffff984 */ /* 0x000fe20000000800 */
[----:B------:R-:W-:Y:S01]  /*6620*/  @!PT LDS RZ, [RZ] ;  /* 0x00000000fffff984 */ /* 0x000fe20000000800 */
[----:B------:R2:W-:Y:S06]  /*6630*/  MEMBAR.ALL.CTA ;  /* 0x0000000000007992 */ /* 0x0005ec0000008000 */
[----:B--2---:R-:W2:Y:S02]  /*6640*/  FENCE.VIEW.ASYNC.S ;  /* 0x00000000000073c6 */ /* 0x004ea40000000000 */
[----:B--2---:R2:W-:Y:S01]  /*6650*/  SYNCS.ARRIVE.TRANS64.RED.A1T0 RZ, [R0+URZ], RZ ;  /* 0x000000ff00ff79a7 */ /* 0x0045e200081004ff */
[----:B----4-:R-:W-:Y:S11]  /*6660*/  LOP3.LUT P0, RZ, R6, 0x1, RZ, 0xc0, !PT ;  /* 0x0000000106ff7812 */ /* 0x010ff6000780c0ff */
[----:B------:R-:W-:Y:S02]  /*6670*/  @!UPT UIADD3 URZ, UPT, UPT, URZ, URZ, URZ ;  /* 0x000000fffffff290 */ /* 0x000fe4000fffe0ff */
[----:B------:R-:W-:Y:S01]  /*6680*/  VOTEU.ANY UP1, P0 ;  /* 0x0000000000ff7886 */ /* 0x000fe20000020100 */
[----:B------:R-:W-:Y:S01]  /*6690*/  PLOP3.LUT P0, PT, PT, PT, UP1, 0x80, 0x8 ;  /* 0x000000000008781c */ /* 0x000fe20003f0f018 */
[----:B------:R-:W-:Y:S06]  /*66a0*/  UP2UR UR4, UPR, URZ, 0x2 ;  /* 0x00000002ff047883 */ /* 0x000fec0008000000 */
[----:B------:R-:W-:Y:S06]  /*66b0*/  IMAD.U32 R158, RZ, RZ, UR4 ;  /* 0x00000004ff9e7e24 */ /* 0x000fec000f8e00ff */
[----:B------:R-:W-:Y:S02]  /*66c0*/  @P0 SHF.R.U32.HI R3, RZ, 0x10, R5 ;  /* 0x00000010ff030819 */ /* 0x000fe40000011605 */
[----:B------:R-:W-:Y:S02]  /*66d0*/  @P0 MOV R8, R4 ;  /* 0x0000000400080202 */ /* 0x000fe40000000f00 */
[----:B------:R-:W-:Y:S02]  /*66e0*/  @P0 R2UR UR4, R3 ;  /* 0x00000000030402ca */ /* 0x000fe400000e0000 */
[----:B------:R-:W-:Y:S02]  /*66f0*/  @P0 LOP3.LUT R4, R5, 0xffff, RZ, 0xc0, !PT ;  /* 0x0000ffff05040812 */ /* 0x000fe400078ec0ff */
[----:B------:R-:W-:Y:S02]  /*6700*/  @P0 R2UR UR6, R8 ;  /* 0x00000000080602ca */ /* 0x000fe400000e0000 */
[----:B------:R-:W-:Y:S07]  /*6710*/  @P0 R2UR UR5, R4 ;  /* 0x00000000040502ca */ /* 0x000fee00000e0000 */
[----:B------:R-:W-:Y:S02]  /*6720*/  @UP1 UMOV UR7, UR4 ;  /* 0x0000000400071c82 */ /* 0x000fe40008000000 */
[----:B------:R-:W-:Y:S02]  /*6730*/  IMAD.U32 R156, RZ, RZ, UR7 ;  /* 0x00000007ff9c7e24 */ /* 0x000fe4000f8e00ff */
[----:B------:R-:W-:Y:S02]  /*6740*/  @UP1 UMOV UR37, UR6 ;  /* 0x0000000600251c82 */ /* 0x000fe40008000000 */
[----:B------:R-:W-:Y:S01]  /*6750*/  @UP1 UMOV UR36, UR5 ;  /* 0x0000000500241c82 */ /* 0x000fe20008000000 */
[----:B--2---:R-:W-:Y:S05]  /*6760*/  BRA.U !UP0, `(.L_x_116) ;  /* 0x0000000108cc7547 */ /* 0x004fea000b800000 */
[----:B------:R-:W2:Y:S01]  /*6770*/  LDCU UR12, c[0x0][0xf20] ;  /* 0x0001e400ff0c77ac */ /* 0x000ea20008000800 */
[----:B-1----:R-:W-:Y:S02]  /*6780*/  UIMAD.WIDE.U32 UR4, UR55, UR63, URZ ;  /* 0x0000003f370472a5 */ /* 0x002fe4000f8e00ff */
[----:B------:R-:W-:Y:S02]  /*6790*/  UIMAD.WIDE.U32 UR6, UR56, UR60, URZ ;  /* 0x0000003c380672a5 */ /* 0x000fe4000f8e00ff */
[----:B------:R-:W-:Y:S02]  /*67a0*/  UISETP.NE.AND UP0, UPT, UR62, 0x1, UPT ;  /* 0x000000013e00788c */ /* 0x000fe4000bf05270 */
[----:B------:R-:W-:Y:S02]  /*67b0*/  UIMAD.WIDE.U32 UR8, UR36, UR63, URZ ;  /* 0x0000003f240872a5 */ /* 0x000fe4000f8e00ff */
[----:B------:R-:W-:Y:S02]  /*67c0*/  UISETP.NE.AND UP1, UPT, UR41, 0x1, UPT ;  /* 0x000000012900788c */ /* 0x000fe4000bf25270 */
[----:B------:R-:W-:Y:S02]  /*67d0*/  UIMAD.WIDE.U32 UR10, UR37, UR60, URZ ;  /* 0x0000003c250a72a5 */ /* 0x000fe4000f8e00ff */
[----:B------:R-:W-:Y:S01]  /*67e0*/  UISETP.NE.AND UP2, UPT, UR45, 0x1, UPT ;  /* 0x000000012d00788c */ /* 0x000fe2000bf45270 */
[----:B------:R-:W-:Y:S02]  /*67f0*/  UMOV UR4, UR5 ;  /* 0x0000000500047c82 */ /* 0x000fe40008000000 */
[----:B--2---:R-:W-:Y:S03]  /*6800*/  USHF.R.U32.HI UR5, URZ, UR12, UR4 ;  /* 0x0000000cff057299 */ /* 0x004fe60008011604 */
[----:B------:R-:W-:Y:S02]  /*6810*/  UMOV UR4, UR7 ;  /* 0x0000000700047c82 */ /* 0x000fe40008000000 */
[----:B------:R-:W-:Y:S02]  /*6820*/  USHF.R.U32.HI UR7, URZ, UR61, UR4 ;  /* 0x0000003dff077299 */ /* 0x000fe40008011604 */
[----:B------:R-:W-:Y:S02]  /*6830*/  USEL UR4, UR55, UR5, !UP0 ;  /* 0x0000000537047287 */ /* 0x000fe4000c000000 */
[----:B------:R-:W-:Y:S01]  /*6840*/  USEL UR7, UR56, UR7, !UP1 ;  /* 0x0000000738077287 */ /* 0x000fe2000c800000 */
[----:B------:R-:W-:Y:S01]  /*6850*/  UMOV UR5, UR9 ;  /* 0x0000000900057c82 */ /* 0x000fe20008000000 */
[----:B------:R-:W-:Y:S02]  /*6860*/  UIMAD.WIDE.U32 UR8, UR4, UR42, URZ ;  /* 0x0000002a040872a5 */ /* 0x000fe4000f8e00ff */
[----:B------:R-:W-:Y:S03]  /*6870*/  USHF.R.U32.HI UR6, URZ, UR12, UR5 ;  /* 0x0000000cff067299 */ /* 0x000fe60008011605 */
[----:B------:R-:W-:Y:S01]  /*6880*/  UMOV UR5, UR11 ;  /* 0x0000000b00057c82 */ /* 0x000fe20008000000 */
[----:B------:R-:W-:Y:S02]  /*6890*/  UIMAD.WIDE.U32 UR10, UR7, UR42, URZ ;  /* 0x0000002a070a72a5 */ /* 0x000fe4000f8e00ff */
[----:B------:R-:W-:Y:S02]  /*68a0*/  USEL UR6, UR36, UR6, !UP0 ;  /* 0x0000000624067287 */ /* 0x000fe4000c000000 */
[----:B------:R-:W-:Y:S01]  /*68b0*/  USHF.R.U32.HI UR5, URZ, UR61, UR5 ;  /* 0x0000003dff057299 */ /* 0x000fe20008011605 */
[----:B------:R-:W-:Y:S02]  /*68c0*/  UMOV UR8, UR9 ;  /* 0x0000000900087c82 */ /* 0x000fe40008000000 */
[----:B------:R-:W-:Y:S01]  /*68d0*/  UMOV UR10, UR11 ;  /* 0x0000000b000a7c82 */ /* 0x000fe20008000000 */
[----:B------:R-:W-:Y:S02]  /*68e0*/  @UP2 USHF.R.U32.HI UR4, URZ, UR43, UR8 ;  /* 0x0000002bff042299 */ /* 0x000fe40008011608 */
[----:B------:R-:W-:Y:S02]  /*68f0*/  @UP2 USHF.R.U32.HI UR7, URZ, UR43, UR10 ;  /* 0x0000002bff072299 */ /* 0x000fe4000801160a */
[----:B------:R-:W-:Y:S02]  /*6900*/  UIMAD UR4, UR45, UR4, URZ ;  /* 0x000000042d0472a4 */ /* 0x000fe4000f8e02ff */
        /* <DEDUP_REMOVED lines=8> */
[----:B------:R-:W-:Y:S02]  /*6990*/  USEL UR11, UR6, UR4, !UP2 ;  /* 0x00000004060b7287 */ /* 0x000fe4000d000000 */
[----:B------:R-:W-:Y:S02]  /*69a0*/  UIADD3 UR8, UPT, UPT, -UR5, URZ, URZ ;  /* 0x000000ff05087290 */ /* 0x000fe4000fffe1ff */
[----:B------:R-:W-:Y:S01]  /*69b0*/  UIADD3 UR10, UPT, UPT, -UR11, URZ, URZ ;  /* 0x000000ff0b0a7290 */ /* 0x000fe2000fffe1ff */
[----:B------:R-:W-:Y:S01]  /*69c0*/  @!UP0 UMOV UR4, UR9 ;  /* 0x0000000900048c82 */ /* 0x000fe20008000000 */
[----:B------:R-:W-:Y:S02]  /*69d0*/  UIADD3 UR9, UPT, UPT, -UR6, URZ, URZ ;  /* 0x000000ff06097290 */ /* 0x000fe4000fffe1ff */
[----:B------:R-:W-:Y:S02]  /*69e0*/  @!UP0 USHF.R.U32.HI UR4, URZ, UR43, UR4 ;  /* 0x0000002bff048299 */ /* 0x000fe40008011604 */
[----:B------:R-:W-:Y:S02]  /*69f0*/  UIMAD UR10, UR45, UR10, UR6 ;  /* 0x0000000a2d0a72a4 */ /* 0x000fe4000f8e0206 */
[----:B------:R-:W-:Y:S04]  /*6a00*/  @!UP0 USEL UR4, UR5, UR4, !UP2 ;  /* 0x0000000405048287 */ /* 0x000fe8000d000000 */
[----:B------:R-:W-:Y:S02]  /*6a10*/  @!UP0 UIMAD UR10, UR7, UR10, UR4 ;  /* 0x0000000a070a82a4 */ /* 0x000fe4000f8e0204 */
[----:B------:R-:W-:Y:S02]  /*6a20*/  @!UP0 UIADD3 UR11, UPT, UPT, UR11, -UR4, URZ ;  /* 0x800000040b0b8290 */ /* 0x000fe4000fffe0ff */
[----:B------:R-:W-:Y:S02]  /*6a30*/  UIMAD UR7, UR41, UR8, UR37 ;  /* 0x00000008290772a4 */ /* 0x000fe4000f8e0225 */
[----:B------:R-:W-:Y:S02]  /*6a40*/  @!UP0 UIMAD UR6, UR11, UR45, UR5 ;  /* 0x0000002d0b0682a4 */ /* 0x000fe4000f8e0205 */
[----:B------:R-:W-:Y:S01]  /*6a50*/  UIMAD UR4, UR62, UR9, UR36 ;  /* 0x000000093e0472a4 */ /* 0x000fe2000f8e0224 */
[----:B------:R-:W-:Y:S02]  /*6a60*/  @!UP0 UMOV UR5, UR10 ;  /* 0x0000000a00058c82 */ /* 0x000fe40008000000 */
[----:B------:R-:W-:Y:S02]  /*6a70*/  UIMAD UR37, UR5, UR41, UR7 ;  /* 0x00000029052572a4 */ /* 0x000fe4000f8e0207 */
[----:B------:R-:W-:Y:S11]  /*6a80*/  UIMAD UR36, UR6, UR62, UR4 ;  /* 0x0000003e062472a4 */ /* 0x000ff6000f8e0204 */
[----:B------:R-:W-:Y:S01]  /*6a90*/  @!UPT UIADD3 URZ, UPT, UPT, URZ, URZ, URZ ;  /* 0x000000fffffff290 */ /* 0x000fe2000fffe0ff */
.L_x_116:
[----:B-1----:R-:W-:Y:S01]  /*6aa0*/  UISETP.NE.AND UP0, UPT, UR40, 0x1, UPT ;  /* 0x000000012800788c */ /* 0x002fe2000bf05270 */
[----:B------:R-:W-:Y:S01]  /*6ab0*/  LOP3.LUT P0, RZ, R147, 0x3f0, RZ, 0xc0, !PT ;  /* 0x000003f093ff7812 */ /* 0x000fe2000780c0ff */
[----:B------:R-:W-:Y:S01]  /*6ac0*/  USHF.L.U32 UR53, UR16, 0x8, URZ ;  /* 0x0000000810357899 */ /* 0x000fe200080006ff */
[----:B------:R-:W-:Y:S01]  /*6ad0*/  BSSY.RECONVERGENT B6, `(.L_x_117) ;  /* 0x0000034000067945 */ /* 0x000fe20003800200 */
[----:B------:R-:W-:Y:S01]  /*6ae0*/  USHF.L.U32 UR50, UR20, 0x7, URZ ;  /* 0x0000000714327899 */ /* 0x000fe200080006ff */
[----:B------:R-:W-:Y:S06]  /*6af0*/  IADD3 R149, PT, PT, R149, 0x1, RZ ;  /* 0x0000000195957810 */ /* 0x000fec0007ffe0ff */
[----:B------:R-:W1:Y:S01]  /*6b00*/  @!UP0 LDCU.128 UR12, c[0x0][0xf10] ;  /* 0x0001e200ff0c87ac */ /* 0x000e620008000c00 */
[----:B------:R-:W2:Y:S01]  /*6b10*/  @!UP0 LDCU UR5, c[0x0][0xf0c] ;  /* 0x0001e180ff0587ac */ /* 0x000ea20008000800 */
[----:B------:R-:W4:Y:S01]  /*6b20*/  @!UP0 LDCU UR10, c[0x0][0xf20] ;  /* 0x0001e400ff0a87ac */ /* 0x000f220008000800 */
[----:B-1----:R-:W-:Y:S02]  /*6b30*/  UIMAD.WIDE.U32 UR8, UR37, UR12, URZ ;  /* 0x0000000c250872a5 */ /* 0x002fe4000f8e00ff */
[----:B------:R-:W-:Y:S02]  /*6b40*/  UIMAD.WIDE.U32 UR6, UR36, UR15, URZ ;  /* 0x0000000f240672a5 */ /* 0x000fe4000f8e00ff */
[----:B------:R-:W-:Y:S03]  /*6b50*/  @!UP0 UISETP.NE.AND UP1, UPT, UR14, 0x1, UPT ;  /* 0x000000010e00888c */ /* 0x000fe6000bf25270 */
[----:B------:R-:W-:Y:S01]  /*6b60*/  @!UP0 UMOV UR4, UR9 ;  /* 0x0000000900048c82 */ /* 0x000fe20008000000 */
[----:B--2---:R-:W-:Y:S02]  /*6b70*/  @!UP0 UISETP.NE.AND UP2, UPT, UR5, 0x1, UPT ;  /* 0x000000010500888c */ /* 0x004fe4000bf45270 */
[----:B------:R-:W-:Y:S01]  /*6b80*/  @!UP0 USHF.R.U32.HI UR4, URZ, UR13, UR4 ;  /* 0x0000000dff048299 */ /* 0x000fe20008011604 */
[----:B------:R-:W-:Y:S02]  /*6b90*/  @!UP0 UMOV UR6, UR7 ;  /* 0x0000000700068c82 */ /* 0x000fe40008000000 */
[----:B----4-:R-:W-:Y:S02]  /*6ba0*/  @!UP0 USHF.R.U32.HI UR6, URZ, UR10, UR6 ;  /* 0x0000000aff068299 */ /* 0x010fe40008011606 */
[----:B------:R-:W-:Y:S02]  /*6bb0*/  @!UP0 USEL UR7, UR37, UR4, !UP2 ;  /* 0x0000000425078287 */ /* 0x000fe4000d000000 */
[----:B------:R-:W-:Y:S04]  /*6bc0*/  @!UP0 USEL UR6, UR36, UR6, !UP1 ;  /* 0x0000000624068287 */ /* 0x000fe8000c800000 */
[----:B------:R-:W-:Y:S02]  /*6bd0*/  @!UP0 UIADD3 UR4, UPT, UPT, -UR7, UR6, URZ ;  /* 0x0000000607048290 */ /* 0x000fe4000fffe1ff */
[----:B------:R-:W-:Y:S02]  /*6be0*/  @!UP0 UIADD3 UR6, UPT, UPT, UR7, -UR6, URZ ;  /* 0x8000000607068290 */ /* 0x000fe4000fffe0ff */
[----:B------:R-:W-:Y:S02]  /*6bf0*/  @!UP0 UIMAD UR37, UR4, UR5, UR37 ;  /* 0x00000005042582a4 */ /* 0x000fe4000f8e0225 */
[----:B------:R-:W-:Y:S01]  /*6c00*/  @!UP0 UIMAD UR36, UR6, UR14, UR36 ;  /* 0x0000000e062482a4 */ /* 0x000fe2000f8e0224 */
[----:B------:R-:W-:Y:S11]  /*6c10*/  @!P0 BRA `(.L_x_118) ;  /* 0x00000000007c8947 */ /* 0x000ff60003800000 */
[----:B------:R-:W1:Y:S01]  /*6c20*/  LDCU.64 UR8, c[0x4][0x80] ;  /* 0x01001000ff0877ac */ /* 0x000e620008000a00 */
[----:B------:R-:W-:Y:S01]  /*6c30*/  MOV R16, 0x0 ;  /* 0x0000000000107802 */ /* 0x000fe20000000f00 */
[----:B------:R-:W-:Y:S02]  /*6c40*/  HFMA2 R12, -RZ, RZ, 0, 5.9604644775390625e-08 ;  /* 0x00000001ff0c7431 */ /* 0x000fe400000001ff */
[----:B------:R-:W-:Y:S01]  /*6c50*/  IMAD.MOV.U32 R8, RZ, RZ, 0x70 ;  /* 0x00000070ff087424 */ /* 0x000fe200078e00ff */
[----:B------:R2:W4:Y:S01]  /*6c60*/  LDC.64 R14, c[0x4][R16] ;  /* 0x01000000100e7b82 */ /* 0x0005220000000a00 */
[----:B------:R-:W3:Y:S01]  /*6c70*/  LDCU.64 UR6, c[0x4][0x88] ;  /* 0x01001100ff0677ac */ /* 0x000ee20008000a00 */
[----:B------:R-:W-:Y:S01]  /*6c80*/  IMAD.MOV.U32 R13, RZ, RZ, RZ ;  /* 0x000000ffff0d7224 */ /* 0x000fe200078e00ff */
[----:B------:R-:W2:Y:S01]  /*6c90*/  LDCU.64 UR4, c[0x4][0x8] ;  /* 0x01000100ff0477ac */ /* 0x000ea20008000a00 */
[----:B-1----:R-:W-:Y:S01]  /*6ca0*/  MOV R5, UR9 ;  /* 0x0000000900057c02 */ /* 0x002fe20008000f00 */
[----:B------:R-:W-:Y:S01]  /*6cb0*/  IMAD.U32 R4, RZ, RZ, UR8 ;  /* 0x00000008ff047e24 */ /* 0x000fe2000f8e00ff */
[----:B---3--:R-:W-:Y:S01]  /*6cc0*/  MOV R7, UR7 ;  /* 0x0000000700077c02 */ /* 0x008fe20008000f00 */
[----:B------:R-:W-:Y:S01]  /*6cd0*/  IMAD.U32 R6, RZ, RZ, UR6 ;  /* 0x00000006ff067e24 */ /* 0x000fe2000f8e00ff */
[----:B--2---:R-:W-:Y:S01]  /*6ce0*/  MOV R11, UR5 ;  /* 0x00000005000b7c02 */ /* 0x004fe20008000f00 */
[----:B------:R-:W-:Y:S02]  /*6cf0*/  IMAD.U32 R10, RZ, RZ, UR4 ;  /* 0x00000004ff0a7e24 */ /* 0x000fe4000f8e00ff */
[----:B------:R-:W-:Y:S07]  /*6d00*/  LEPC R20, `(.L_x_119) ;  /* 0x000000001014794e */ /* 0x000fee0000000000 */
[----:B----45:R-:W-:Y:S05]  /*6d10*/  CALL.ABS.NOINC R14 ;  /* 0x000000000e007343 */ /* 0x030fea0003c00000 */
.L_x_119:
[----:B------:R-:W1:Y:S01]  /*6d20*/  LDCU.64 UR8, c[0x4][0x80] ;  /* 0x01001000ff0877ac */ /* 0x000e620008000a00 */
[----:B------:R-:W2:Y:S01]  /*6d30*/  LDC.64 R16, c[0x4][R16] ;  /* 0x0100000010107b82 */ /* 0x000ea20000000a00 */
[----:B------:R-:W-:Y:S02]  /*6d40*/  HFMA2 R12, -RZ, RZ, 0, 5.9604644775390625e-08 ;  /* 0x00000001ff0c7431 */ /* 0x000fe400000001ff */
[----:B------:R-:W-:Y:S02]  /*6d50*/  IMAD.MOV.U32 R8, RZ, RZ, 0x70 ;  /* 0x00000070ff087424 */ /* 0x000fe400078e00ff */
[----:B------:R-:W-:Y:S01]  /*6d60*/  IMAD.MOV.U32 R13, RZ, RZ, RZ ;  /* 0x000000ffff0d7224 */ /* 0x000fe200078e00ff */
[----:B------:R-:W3:Y:S01]  /*6d70*/  LDCU.64 UR6, c[0x4][0x88] ;  /* 0x01001100ff0677ac */ /* 0x000ee20008000a00 */
[----:B------:R-:W4:Y:S01]  /*6d80*/  LDCU.64 UR4, c[0x4][0x8] ;  /* 0x01000100ff0477ac */ /* 0x000f220008000a00 */
[----:B-1----:R-:W-:Y:S02]  /*6d90*/  MOV R4, UR8 ;  /* 0x0000000800047c02 */ /* 0x002fe40008000f00 */
[----:B------:R-:W-:Y:S02]  /*6da0*/  MOV R5, UR9 ;  /* 0x0000000900057c02 */ /* 0x000fe40008000f00 */
[----:B---3--:R-:W-:Y:S01]  /*6db0*/  MOV R7, UR7 ;  /* 0x0000000700077c02 */ /* 0x008fe20008000f00 */
[----:B------:R-:W-:Y:S01]  /*6dc0*/  IMAD.U32 R6, RZ, RZ, UR6 ;  /* 0x00000006ff067e24 */ /* 0x000fe2000f8e00ff */
[----:B----4-:R-:W-:Y:S01]  /*6dd0*/  MOV R11, UR5 ;  /* 0x00000005000b7c02 */ /* 0x010fe20008000f00 */
[----:B------:R-:W-:Y:S02]  /*6de0*/  IMAD.U32 R10, RZ, RZ, UR4 ;  /* 0x00000004ff0a7e24 */ /* 0x000fe4000f8e00ff */
[----:B------:R-:W-:Y:S07]  /*6df0*/  LEPC R20, `(.L_x_118) ;  /* 0x000000001014794e */ /* 0x000fee0000000000 */
[----:B--2---:R-:W-:Y:S05]  /*6e00*/  CALL.ABS.NOINC R16 ;  /* 0x0000000010007343 */ /* 0x004fea0003c00000 */
.L_x_118:
[----:B------:R-:W-:Y:S05]  /*6e10*/  BSYNC.RECONVERGENT B6 ;  /* 0x0000000000067941 */ /* 0x000fea0003800200 */
.L_x_117:
[----:B------:R-:W-:Y:S02]  /*6e20*/  ISETP.NE.U32.AND P0, PT, RZ, UR58, PT ;  /* 0x0000003aff007c0c */ /* 0x000fe4000bf05070 */
[C---:B------:R-:W-:Y:S02]  /*6e30*/  ISETP.NE.U32.AND P3, PT, R140.reuse, RZ, PT ;  /* 0x000000ff8c00720c */ /* 0x040fe40003f65070 */
[----:B------:R-:W-:Y:S02]  /*6e40*/  ISETP.NE.U32.AND P4, PT, R140, RZ, PT ;  /* 0x000000ff8c00720c */ /* 0x000fe40003f85070 */
[----:B------:R-:W-:Y:S02]  /*6e50*/  ISETP.NE.AND.EX P0, PT, RZ, UR59, PT, P0 ;  /* 0x0000003bff007c0c */ /* 0x000fe4000bf05300 */
[C---:B------:R-:W-:Y:S02]  /*6e60*/  ISETP.NE.AND.EX P3, PT, R141.reuse, RZ, PT, P3 ;  /* 0x000000ff8d00720c */ /* 0x040fe40003f65330 */
[----:B------:R-:W-:Y:S02]  /*6e70*/  ISETP.NE.AND.EX P4, PT, R141, RZ, P0, P4 ;  /* 0x000000ff8d00720c */ /* 0x000fe40000785340 */
[----:B---3--:R-:W-:Y:S02]  /*6e80*/  ISETP.NE.U32.AND P5, PT, R136, RZ, PT ;  /* 0x000000ff8800720c */ /* 0x008fe40003fa5070 */
[----:B------:R-:W-:Y:S02]  /*6e90*/  ISETP.NE.U32.AND P2, PT, RZ, UR58, PT ;  /* 0x0000003aff007c0c */ /* 0x000fe4000bf45070 */
[----:B------:R-:W-:Y:S02]  /*6ea0*/  PLOP3.LUT P1, PT, PT, PT, PT, 0x8, 0x80 ;  /* 0x000000000080781c */ /* 0x000fe40003f2e170 */
[----:B------:R-:W-:Y:S02]  /*6eb0*/  ISETP.NE.AND.EX P5, PT, R137, RZ, PT, P5 ;  /* 0x000000ff8900720c */ /* 0x000fe40003fa5350 */
[----:B------:R-:W-:Y:S03]  /*6ec0*/  ISETP.NE.AND.EX P2, PT, RZ, UR59, PT, P2 ;  /* 0x0000003bff007c0c */ /* 0x000fe6000bf45320 */
[----:B------:R-:W-:Y:S01]  /*6ed0*/  @!P4 PLOP3.LUT P1, PT, P3, PT, PT, 0x80, 0x8 ;  /* 0x000000000008c81c */ /* 0x000fe20001f2f070 */
[----:B------:R-:W-:Y:S01]  /*6ee0*/  @!UPT UIADD3 URZ, UPT, UPT, URZ, URZ, URZ ;  /* 0x000000fffffff290 */ /* 0x000fe2000fffe0ff */
[----:B------:R-:W-:Y:S11]  /*6ef0*/  @!P3 BRA `(.L_x_120) ;  /* 0x000000000030b947 */ /* 0x000ff60003800000 */
[----:B------:R-:W-:Y:S01]  /*6f00*/  ISETP.NE.U32.AND P0, PT, R138, RZ, PT ;  /* 0x000000ff8a00720c */ /* 0x000fe20003f05070 */
[----:B------:R-:W1:Y:S01]  /*6f10*/  LDCU.64 UR4, c[0x0][0x358] ;  /* 0x00006b00ff0477ac */ /* 0x000e620008000a00 */
[----:B------:R-:W-:Y:S02]  /*6f20*/  IMAD.MOV.U32 R143, RZ, RZ, 0x1 ;  /* 0x00000001ff8f7424 */ /* 0x000fe400078e00ff */
[----:B------:R-:W-:Y:S11]  /*6f30*/  ISETP.NE.AND.EX P0, PT, R139, RZ, PT, P0 ;  /* 0x000000ff8b00720c */ /* 0x000ff60003f05300 */
[----:B------:R-:W-:Y:S02]  /*6f40*/  @!UPT UIADD3 URZ, UPT, UPT, URZ, URZ, URZ ;  /* 0x000000fffffff290 */ /* 0x000fe4000fffe0ff */
[----:B------:R-:W2:Y:S01]  /*6f50*/  @P0 LDC.64 R4, c[0x0][0xc88] ;  /* 0x00032200ff040b82 */ /* 0x000ea20000000a00 */
[----:B------:R-:W-:Y:S04]  /*6f60*/  @P0 IMAD R0, R140, UR44, RZ ;  /* 0x0000002c8c000c24 */ /* 0x000fe8000f8e02ff */
[----:B--2---:R-:W-:Y:S04]  /*6f70*/  @P0 IMAD.WIDE R4, R0, 0x4, R4 ;  /* 0x0000000400040825 */ /* 0x004fe800078e0204 */
[----:B------:R-:W-:Y:S01]  /*6f80*/  HFMA2 R0, -RZ, RZ, 0, 5.9604644775390625e-08 ;  /* 0x00000001ff007431 */ /* 0x000fe200000001ff */
[----:B-1---5:R1:W5:Y:S04]  /*6f90*/  @P0 LDG.E R71, desc[UR4][R4.64] ;  /* 0x0000000404470981 */ /* 0x022368000c1e1900 */
[----:B------:R-:W-:Y:S01]  /*6fa0*/  @!P0 PRMT R143, R0, 0x7610, R143 ;  /* 0x00007610008f8816 */ /* 0x000fe2000000008f */
[----:B-1----:R-:W2:Y:S06]  /*6fb0*/  @!P0 LDC R71, c[0x0][0xc80] ;  /* 0x00032000ff478b82 */ /* 0x002eac0000000800 */
.L_x_120:
[----:B------:R-:W-:Y:S05]  /*6fc0*/  @!P5 BRA `(.L_x_121) ;  /* 0x000000000024d947 */ /* 0x000fea0003800000 */
[----:B------:R-:W-:Y:S01]  /*6fd0*/  ISETP.NE.U32.AND P0, PT, R134, RZ, PT ;  /* 0x000000ff8600720c */ /* 0x000fe20003f05070 */
[----:B------:R-:W1:Y:S03]  /*6fe0*/  LDCU.64 UR4, c[0x0][0x358] ;  /* 0x00006b00ff0477ac */ /* 0x000e660008000a00 */
[----:B------:R-:W-:Y:S11]  /*6ff0*/  ISETP.NE.AND.EX P0, PT, R135, RZ, PT, P0 ;  /* 0x000000ff8700720c */ /* 0x000ff60003f05300 */
[----:B------:R-:W-:Y:S02]  /*7000*/  @!UPT UIADD3 URZ, UPT, UPT, URZ, URZ, URZ ;  /* 0x000000fffffff290 */ /* 0x000fe4000fffe0ff */
[----:B------:R-:W3:Y:S01]  /*7010*/  @P0 LDC.64 R4, c[0x0][0xca8] ;  /* 0x00032a00ff040b82 */ /* 0x000ee20000000a00 */
[----:B------:R-:W-:Y:S04]  /*7020*/  @P0 IMAD R0, R136, UR44, RZ ;  /* 0x0000002c88000c24 */ /* 0x000fe8000f8e02ff */
[----:B---3--:R-:W-:Y:S05]  /*7030*/  @P0 IMAD.WIDE R4, R0, 0x4, R4 ;  /* 0x0000000400040825 */ /* 0x008fea00078e0204 */
[----:B-1---5:R1:W5:Y:S02]  /*7040*/  @P0 LDG.E R68, desc[UR4][R4.64] ;  /* 0x0000000404440981 */ /* 0x022364000c1e1900 */
[----:B-1----:R-:W3:Y:S02]  /*7050*/  @!P0 LDC R68, c[0x0][0xca0] ;  /* 0x00032800ff448b82 */ /* 0x002ee40000000800 */
.L_x_121:
[----:B--2--5:R-:W-:Y:S01]  /*7060*/  FSETP.NEU.AND P0, PT, R71, RZ, PT ;  /* 0x000000ff4700720b */ /* 0x024fe20003f0d000 */
[----:B------:R-:W-:Y:S01]  /*7070*/  IMAD.SHL.U32 R166, R133, 0x2, RZ ;  /* 0x0000000285a67824 */ /* 0x000fe200078e00ff */
[----:B------:R-:W-:Y:S01]  /*7080*/  SEL R5, RZ, 0xffffffff, P2 ;  /* 0xffffffffff057807 */ /* 0x000fe20001000000 */
[----:B------:R-:W-:Y:S01]  /*7090*/  IMAD.SHL.U32 R78, R153, 0x10, RZ ;  /* 0x00000010994e7824 */ /* 0x000fe200078e00ff */
[----:B------:R-:W-:Y:S01]  /*70a0*/  @!P4 LOP3.LUT P2, RZ, R143, 0xff, RZ, 0xc0, !PT ;  /* 0x000000ff8fffc812 */ /* 0x000fe2000784c0ff */
[----:B------:R-:W-:Y:S01]  /*70b0*/  IMAD.MOV.U32 R101, RZ, RZ, -0x10 ;  /* 0xfffffff0ff657424 */ /* 0x000fe200078e00ff */
[----:B------:R-:W-:Y:S01]  /*70c0*/  @!P4 SEL R4, RZ, 0xffffffff, P0 ;  /* 0xffffffffff04c807 */ /* 0x000fe20000000000 */
[----:B------:R-:W-:Y:S01]  /*70d0*/  IMAD.SHL.U32 R79, R154, 0x10, RZ ;  /* 0x000000109a4f7824 */ /* 0x000fe200078e00ff */
[----:B------:R-:W-:Y:S01]  /*70e0*/  LOP3.LUT R152, R152, 0x1, RZ, 0x3c, !PT ;  /* 0x0000000198987812 */ /* 0x000fe200078e3cff */
[----:B------:R-:W-:Y:S01]  /*70f0*/  IMAD.U32 R3, RZ, RZ, UR38 ;  /* 0x00000026ff037e24 */ /* 0x000fe2000f8e00ff */
[----:B------:R-:W-:Y:S01]  /*7100*/  @P1 SEL R4, R5, R4, !P2 ;  /* 0x0000000405041207 */ /* 0x000fe20005000000 */
[----:B------:R-:W-:Y:S01]  /*7110*/  BSSY B1, `(.L_x_122) ;  /* 0x0000052000017945 */ /* 0x000fe20003800000 */
[----:B------:R-:W-:Y:S01]  /*7120*/  IMAD.MOV.U32 R100, RZ, RZ, 0x1 ;  /* 0x00000001ff647424 */ /* 0x000fe200078e00ff */
[----:B------:R-:W-:Y:S02]  /*7130*/  CS2R R130, SRZ ;  /* 0x0000000000827805 */ /* 0x000fe4000001ff00 */
[----:B------:R-:W-:Y:S01]  /*7140*/  @!P4 LOP3.LUT R4, R4, 0x1, RZ, 0xc0, !PT ;  /* 0x000000010404c812 */ /* 0x000fe200078ec0ff */
[----:B------:R-:W-:Y:S01]  /*7150*/  IMAD.MOV.U32 R77, RZ, RZ, RZ ;  /* 0x000000ffff4d7224 */ /* 0x000fe200078e00ff */
[----:B------:R-:W-:Y:S02]  /*7160*/  CS2R R128, SRZ ;  /* 0x0000000000807805 */ /* 0x000fe4000001ff00 */
[----:B------:R-:W-:Y:S02]  /*7170*/  CS2R R122, SRZ ;  /* 0x00000000007a7805 */ /* 0x000fe4000001ff00 */
[----:B------:R-:W-:Y:S01]  /*7180*/  ISETP.NE.U32.OR P5, PT, R4, 0x1, P4 ;  /* 0x000000010400780c */ /* 0x000fe200027a5470 */
[----:B------:R-:W-:Y:S01]  /*7190*/  IMAD.U32 R4, RZ, RZ, UR38 ;  /* 0x00000026ff047e24 */ /* 0x000fe2000f8e00ff */
[----:B------:R-:W-:Y:S02]  /*71a0*/  LOP3.LUT P4, R148, R143, 0xff, RZ, 0xc0, !PT ;  /* 0x000000ff8f947812 */ /* 0x000fe4000788c0ff */
[----:B------:R-:W-:Y:S02]  /*71b0*/  CS2R R120, SRZ ;  /* 0x0000000000787805 */ /* 0x000fe4000001ff00 */
[----:B------:R-:W-:Y:S02]  /*71c0*/  P2R R159, PR, RZ, 0x20 ;  /* 0x00000020ff9f7803 */ /* 0x000fe40000000000 */
[----:B------:R-:W-:Y:S02]  /*71d0*/  CS2R R114, SRZ ;  /* 0x0000000000727805 */ /* 0x000fe4000001ff00 */
[----:B------:R-:W-:Y:S02]  /*71e0*/  SHF.L.U32 R0, R4, 0x1f, RZ ;  /* 0x0000001f04007819 */ /* 0x000fe400000006ff */
[----:B------:R-:W-:Y:S02]  /*71f0*/  CS2R R112, SRZ ;  /* 0x0000000000707805 */ /* 0x000fe4000001ff00 */
[----:B------:R-:W-:Y:S02]  /*7200*/  SEL R4, RZ, 0xffffffff, P0 ;  /* 0xffffffffff047807 */ /* 0x000fe40000000000 */
[----:B------:R-:W-:Y:S02]  /*7210*/  CS2R R106, SRZ ;  /* 0x00000000006a7805 */ /* 0x000fe4000001ff00 */
[----:B------:R-:W-:Y:S02]  /*7220*/  ISETP.NE.AND P0, PT, RZ, UR38, PT ;  /* 0x00000026ff007c0c */ /* 0x000fe4000bf05270 */
[----:B------:R-:W-:Y:S02]  /*7230*/  CS2R R104, SRZ ;  /* 0x0000000000687805 */ /* 0x000fe4000001ff00 */
[----:B------:R-:W-:Y:S02]  /*7240*/  @P3 SEL R4, R5, R4, !P4 ;  /* 0x0000000405043207 */ /* 0x000fe40006000000 */
[----:B------:R-:W-:Y:S02]  /*7250*/  CS2R R98, SRZ ;  /* 0x0000000000627805 */ /* 0x000fe4000001ff00 */
[----:B------:R-:W-:Y:S02]  /*7260*/  @P5 SHF.L.U32 R6, R152, 0x1f, RZ ;  /* 0x0000001f98065819 */ /* 0x000fe400000006ff */
[----:B------:R-:W-:Y:S02]  /*7270*/  CS2R R96, SRZ ;  /* 0x0000000000607805 */ /* 0x000fe4000001ff00 */
[----:B------:R-:W-:Y:S02]  /*7280*/  LOP3.LUT R4, R4, 0x1, RZ, 0xc0, !PT ;  /* 0x0000000104047812 */ /* 0x000fe400078ec0ff */
[----:B------:R-:W-:Y:S01]  /*7290*/  CS2R R90, SRZ ;  /* 0x00000000005a7805 */ /* 0x000fe2000001ff00 */
[----:B------:R-:W1:Y:S01]  /*72a0*/  @P5 SYNCS.PHASECHK.TRANS64.TRYWAIT P2, [UR46+0x100], R6 ;  /* 0x00010006ff0055a7 */ /* 0x000e62000804112e */
[----:B------:R-:W-:Y:S01]  /*72b0*/  IMAD R69, R3, 0xc0, R2 ;  /* 0x000000c003457824 */ /* 0x000fe200078e0202 */
[----:B------:R-:W-:Y:S01]  /*72c0*/  ISETP.NE.U32.AND P3, PT, R4, 0x1, PT ;  /* 0x000000010400780c */ /* 0x000fe20003f65070 */
[----:B------:R-:W-:Y:S01]  /*72d0*/  VIADD R4, R166, UR46 ;  /* 0x0000002ea6047c36 */ /* 0x000fe20008000000 */
[----:B------:R-:W-:Y:S02]  /*72e0*/  CS2R R88, SRZ ;  /* 0x0000000000587805 */ /* 0x000fe4000001ff00 */
[----:B------:R-:W-:Y:S02]  /*72f0*/  CS2R R82, SRZ ;  /* 0x0000000000527805 */ /* 0x000fe4000001ff00 */
[----:B------:R-:W-:Y:S01]  /*7300*/  P2R R102, PR, RZ, 0x8 ;  /* 0x00000008ff667803 */ /* 0x000fe20000000000 */
[----:B------:R-:W-:Y:S01]  /*7310*/  IMAD.IADD R150, R4, 0x1, R78 ;  /* 0x0000000104967824 */ /* 0x000fe200078e024e */
[----:B------:R-:W-:Y:S01]  /*7320*/  ISETP.NE.U32.AND P3, PT, R142, 0x1, PT ;  /* 0x000000018e00780c */ /* 0x000fe20003f65070 */
[C---:B------:R-:W-:Y:S01]  /*7330*/  IMAD.IADD R164, R4.reuse, 0x1, R79 ;  /* 0x0000000104a47824 */ /* 0x040fe200078e024f */
[----:B------:R-:W-:Y:S01]  /*7340*/  CS2R R80, SRZ ;  /* 0x0000000000507805 */ /* 0x000fe2000001ff00 */
[----:B------:R-:W-:Y:S01]  /*7350*/  IMAD.IADD R161, R79, 0x1, R150 ;  /* 0x000000014fa17824 */ /* 0x000fe200078e0296 */
[----:B------:R-:W-:Y:S02]  /*7360*/  SEL R101, R101, 0x10, !P3 ;  /* 0x0000001065657807 */ /* 0x000fe40005800000 */
[----:B------:R-:W-:Y:S02]  /*7370*/  CS2R R86, SRZ ;  /* 0x0000000000567805 */ /* 0x000fe4000001ff00 */
[----:B------:R-:W-:Y:S02]  /*7380*/  CS2R R84, SRZ ;  /* 0x0000000000547805 */ /* 0x000fe4000001ff00 */
[----:B------:R-:W-:Y:S01]  /*7390*/  SEL R70, RZ, 0xc0, P0 ;  /* 0x000000c0ff467807 */ /* 0x000fe20000000000 */
[----:B------:R2:W4:Y:S01]  /*73a0*/  SYNCS.PHASECHK.TRANS64.TRYWAIT P1, [UR46+0x170], R0 ;  /* 0x00017000ff0075a7 */ /* 0x000522000802112e */
[----:B------:R-:W-:Y:S02]  /*73b0*/  IMAD.IADD R165, R4, 0x1, R101 ;  /* 0x0000000104a57824 */ /* 0x000fe400078e0265 */
[C---:B------:R-:W-:Y:S02]  /*73c0*/  IMAD.IADD R163, R101.reuse, 0x1, R164 ;  /* 0x0000000165a37824 */ /* 0x040fe400078e02a4 */
[C---:B------:R-:W-:Y:S02]  /*73d0*/  IMAD.IADD R162, R101.reuse, 0x1, R150 ;  /* 0x0000000165a27824 */ /* 0x040fe400078e0296 */
[----:B------:R-:W-:Y:S01]  /*73e0*/  IMAD.IADD R160, R101, 0x1, R161 ;  /* 0x0000000165a07824 */ /* 0x000fe200078e02a1 */
[----:B-1----:R-:W-:Y:S01]  /*73f0*/  @P5 SEL R100, RZ, 0x1, !P2 ;  /* 0x00000001ff645807 */ /* 0x002fe20005000000 */
[----:B--2---:R-:W-:Y:S06]  /*7400*/  @!P5 BRA `(.L_x_123) ;  /* 0x000000000088d947 */ /* 0x004fec0003800000 */
[----:B------:R-:W-:Y:S01]  /*7410*/  IMAD.MOV.U32 R131, RZ, RZ, RZ ;  /* 0x000000ffff837224 */ /* 0x000fe200078e00ff */
[----:B------:R-:W-:Y:S01]  /*7420*/  ISETP.NE.AND P0, PT, R100, RZ, PT ;  /* 0x000000ff6400720c */ /* 0x000fe20003f05270 */
[----:B------:R-:W-:Y:S01]  /*7430*/  BSSY B0, `(.L_x_124) ;  /* 0x0000014000007945 */ /* 0x000fe20003800000 */
[----:B------:R-:W-:Y:S02]  /*7440*/  CS2R R86, SRZ ;  /* 0x0000000000567805 */ /* 0x000fe4000001ff00 */
        /* <DEDUP_REMOVED lines=13> */
[----:B------:R-:W-:Y:S01]  /*7520*/  CS2R R128, SRZ ;  /* 0x0000000000807805 */ /* 0x000fe2000001ff00 */
[----:B------:R-:W-:Y:S06]  /*7530*/  @P0 BRA `(.L_x_125) ;  /* 0x00000000000c0947 */ /* 0x000fec0003800000 */
[----:B------:R-:W-:Y:S04]  /*7540*/  SHF.L.U32 R4, R152, 0x1f, RZ ;  /* 0x0000001f98047819 */ /* 0x000fe800000006ff */
[----:B------:R-:W1:Y:S02]  /*7550*/  SYNCS.PHASECHK.TRANS64.TRYWAIT P0, [UR46+0x100], R4 ;  /* 0x00010004ff0075a7 */ /* 0x000e64000800112e */
[----:B-1----:R-:W-:Y:S05]  /*7560*/  @!P0 BRA `(.L_x_126) ;  /* 0x0000006000a48947 */ /* 0x002fea0003800000 */
.L_x_125:
[----:B------:R-:W-:Y:S05]  /*7570*/  BSYNC B0 ;  /* 0x0000000000007941 */ /* 0x000fea0003800000 */
.L_x_124:
[----:B------:R-:W-:Y:S01]  /*7580*/  ISETP.NE.AND P0, PT, R102, RZ, PT ;  /* 0x000000ff6600720c */ /* 0x000fe20003f05270 */
[----:B------:R-:W-:Y:S11]  /*7590*/  HFMA2 R77, -RZ, RZ, 0, 5.9604644775390625e-08 ;  /* 0x00000001ff4d7431 */ /* 0x000ff600000001ff */
[----:B------:R-:W-:Y:S01]  /*75a0*/  @!UPT UIADD3 URZ, UPT, UPT, URZ, URZ, URZ ;  /* 0x000000fffffff290 */ /* 0x000fe2000fffe0ff */
[----:B------:R2:W1:Y:S04]  /*75b0*/  @P0 LDS.128 R84, [R166+UR46+0x400] ;  /* 0x0004002ea6540984 */ /* 0x0004680008000c00 */
[----:B------:R2:W1:Y:S04]  /*75c0*/  @P0 LDS.128 R80, [R165+0x400] ;  /* 0x00040000a5500984 */ /* 0x0004680000000c00 */
[----:B------:R2:W1:Y:S04]  /*75d0*/  @P0 LDS.128 R88, [R164+0x400] ;  /* 0x00040000a4580984 */ /* 0x0004680000000c00 */
[----:B------:R2:W1:Y:S04]  /*75e0*/  @P0 LDS.128 R96, [R163+0x400] ;  /* 0x00040000a3600984 */ /* 0x0004680000000c00 */
[----:B------:R2:W1:Y:S04]  /*75f0*/  @P0 LDS.128 R104, [R150+0x400] ;  /* 0x0004000096680984 */ /* 0x0004680000000c00 */
[----:B------:R2:W1:Y:S04]  /*7600*/  @P0 LDS.128 R112, [R162+0x400] ;  /* 0x00040000a2700984 */ /* 0x0004680000000c00 */
[----:B------:R2:W1:Y:S04]  /*7610*/  @P0 LDS.128 R120, [R161+0x400] ;  /* 0x00040000a1780984 */ /* 0x0004680000000c00 */
[----:B------:R2:W1:Y:S02]  /*7620*/  @P0 LDS.128 R128, [R160+0x400] ;  /* 0x00040000a0800984 */ /* 0x0004640000000c00 */
.L_x_123:
[----:B------:R-:W-:Y:S05]  /*7630*/  BSYNC B1 ;  /* 0x0000000000017941 */ /* 0x000fea0003800000 */
.L_x_122:
[----:B------:R-:W-:Y:S05]  /*7640*/  IMAD.IADD R64, R69, 0x1, R70 ;  /* 0x0000000145407824 */ /* 0x000fea00078e0246 */
[----:B-1----:R-:W-:Y:S04]  /*7650*/  SHF.R.U32.HI R3, RZ, 0x15, R64 ;  /* 0x00000015ff037819 */ /* 0x002fe80000011640 */
[----:B------:R-:W-:Y:S01]  /*7660*/  LOP3.LUT P0, RZ, R3, 0x3, R144, 0x48, !PT ;  /* 0x0000000303ff7812 */ /* 0x000fe20007804890 */
[----:B------:R-:W-:Y:S01]  /*7670*/  @!UPT UIADD3 URZ, UPT, UPT, URZ, URZ, URZ ;  /* 0x000000fffffff290 */ /* 0x000fe2000fffe0ff */
[----:B----4-:R-:W-:Y:S11]  /*7680*/  @P1 BRA `(.L_x_127) ;  /* 0x0000000000081947 */ /* 0x010ff60003800000 */
[----:B------:R-:W1:Y:S02]  /*7690*/  SYNCS.PHASECHK.TRANS64.TRYWAIT P1, [UR46+0x170], R0 ;  /* 0x00017000ff0075a7 */ /* 0x000e64000802112e */
[----:B-1----:R-:W-:Y:S05]  /*76a0*/  @!P1 BRA `(.L_x_128) ;  /* 0x00000060006c9947 */ /* 0x002fea0003800000 */
.L_x_127:
[----:B------:R-:W-:Y:S05]  /*76b0*/  @!P0 BRA `(.L_x_129) ;  /* 0x0000000000408947 */ /* 0x000fea0003800000 */
[----:B------:R-:W4:Y:S01]  /*76c0*/  LDCU.64 UR8, c[0x4][0x70] ;  /* 0x01000e00ff0877ac */ /* 0x000f220008000a00 */
[----:B------:R-:W-:Y:S01]  /*76d0*/  MOV R15, 0x0 ;  /* 0x00000000000f7802 */ /* 0x000fe20000000f00 */
[----:B------:R-:W-:Y:S02]  /*76e0*/  HFMA2 R12, -RZ, RZ, 0, 5.9604644775390625e-08 ;  /* 0x00000001ff0c7431 */ /* 0x000fe400000001ff */
[----:B------:R-:W-:Y:S02]  /*76f0*/  IMAD.MOV.U32 R8, RZ, RZ, 0x192 ;  /* 0x00000192ff087424 */ /* 0x000fe400078e00ff */
[----:B------:R-:W-:Y:S01]  /*7700*/  IMAD.MOV.U32 R13, RZ, RZ, RZ ;  /* 0x000000ffff0d7224 */ /* 0x000fe200078e00ff */
[----:B------:R-:W5:Y:S01]  /*7710*/  LDCU.64 UR6, c[0x4][0x78] ;  /* 0x01000f00ff0677ac */ /* 0x000f620008000a00 */
[----:B------:R-:W1:Y:S01]  /*7720*/  LDC.64 R14, c[0x4][R15] ;  /* 0x010000000f0e7b82 */ /* 0x000e620000000a00 */
[----:B------:R-:W2:Y:S01]  /*7730*/  LDCU.64 UR4, c[0x4][0x10] ;  /* 0x01000200ff0477ac */ /* 0x000ea20008000a00 */
[----:B----4-:R-:W-:Y:S01]  /*7740*/  MOV R5, UR9 ;  /* 0x0000000900057c02 */ /* 0x010fe20008000f00 */
[----:B------:R-:W-:Y:S01]  /*7750*/  IMAD.U32 R4, RZ, RZ, UR8 ;  /* 0x00000008ff047e24 */ /* 0x000fe2000f8e00ff */
[----:B-----5:R-:W-:Y:S01]  /*7760*/  MOV R7, UR7 ;  /* 0x0000000700077c02 */ /* 0x020fe20008000f00 */
[----:B------:R-:W-:Y:S01]  /*7770*/  IMAD.U32 R6, RZ, RZ, UR6 ;  /* 0x00000006ff067e24 */ /* 0x000fe2000f8e00ff */
[----:B--2---:R-:W-:Y:S01]  /*7780*/  MOV R11, UR5 ;  /* 0x00000005000b7c02 */ /* 0x004fe20008000f00 */
[----:B------:R-:W-:Y:S02]  /*7790*/  IMAD.U32 R10, RZ, RZ, UR4 ;  /* 0x00000004ff0a7e24 */ /* 0x000fe4000f8e00ff */
[----:B------:R-:W-:Y:S07]  /*77a0*/  LEPC R20, `(.L_x_129) ;  /* 0x000000001014794e */ /* 0x000fee0000000000 */
[----:B-1-3--:R-:W-:Y:S05]  /*77b0*/  CALL.ABS.NOINC R14 ;  /* 0x000000000e007343 */ /* 0x00afea0003c00000 */
.L_x_129:
[----:B------:R-:W-:Y:S01]  /*77c0*/  SHF.L.U32 R72, R84, 0x10, RZ ;  /* 0x0000001054487819 */ /* 0x000fe200000006ff */
[----:B------:R-:W-:Y:S05]  /*77d0*/  WARPSYNC.ALL ;  /* 0x0000000000007948 */ /* 0x000fea0003800000 */
[----:B------:R-:W-:Y:S01]  /*77e0*/  R2UR UR4, R64 ;  /* 0x00000000400472ca */ /* 0x000fe200000e0000 */
[----:B------:R-:W-:Y:S01]  /*77f0*/  BSSY.RECONVERGENT B0, `(.L_x_130) ;  /* 0x0000101000007945 */ /* 0x000fe20003800200 */
[----:B------:R-:W-:Y:S02]  /*7800*/  LOP3.LUT R74, R84, 0xffff0000, RZ, 0xc0, !PT ;  /* 0xffff0000544a7812 */ /* 0x000fe400078ec0ff */
[----:B------:R-:W-:Y:S02]  /*7810*/  LOP3.LUT R76, R85, 0xffff0000, RZ, 0xc0, !PT ;  /* 0xffff0000554c7812 */ /* 0x000fe400078ec0ff */
[----:B------:R-:W-:Y:S02]  /*7820*/  SHF.L.U32 R73, R86, 0x10, RZ ;  /* 0x0000001056497819 */ /* 0x000fe400000006ff */
[----:B------:R-:W-:Y:S02]  /*7830*/  SHF.L.U32 R75, R80, 0x10, RZ ;  /* 0x00000010504b7819 */ /* 0x000fe400000006ff */
[----:B------:R-:W-:Y:S02]  /*7840*/  R2UR UR5, R157 ;  /* 0x000000009d0572ca */ /* 0x000fe400000e0000 */
[----:B------:R-:W-:Y:S01]  /*7850*/  ISETP.NE.AND P0, PT, R155, RZ, PT ;  /* 0x000000ff9b00720c */ /* 0x000fe20003f05270 */
[----:B------:R-:W4:Y:S01]  /*7860*/  LDTM.x64 R4, tmem[UR4] ;  /* 0x00000004000479ee */ /* 0x000f220008340000 */
[----:B------:R-:W-:Y:S09]  /*7870*/  NOP ;  /* 0x0000000000007918 */ /* 0x000ff20000000000 */
[----:B----4-:R-:W-:Y:S01]  /*7880*/  SYNCS.ARRIVE.TRANS64.RED.A1T0 RZ, [UR5], RZ ;  /* 0x000000ffffff79a7 */ /* 0x010fe20008100405 */
[C---:B-1-3--:R-:W-:Y:S01]  /*7890*/  FMUL R0, R68.reuse, R4 ;  /* 0x0000000444007220 */ /* 0x04afe20000400000 */
[C---:B------:R-:W-:Y:S01]  /*78a0*/  FMUL R3, R68.reuse, R5 ;  /* 0x0000000544037220 */ /* 0x040fe20000400000 */
[C---:B------:R-:W-:Y:S01]  /*78b0*/  FMUL R6, R68.reuse, R6 ;  /* 0x0000000644067220 */ /* 0x040fe20000400000 */
[C---:B------:R-:W-:Y:S01]  /*78c0*/  FMUL R7, R68.reuse, R7 ;  /* 0x0000000744077220 */ /* 0x040fe20000400000 */
[----:B------:R-:W-:Y:S01]  /*78d0*/  FFMA R0, R71, R72, R0 ;  /* 0x0000004847007223 */ /* 0x000fe20000000000 */
[----:B------:R-:W-:Y:S01]  /*78e0*/  SHF.L.U32 R72, R85, 0x10, RZ ;  /* 0x0000001055487819 */ /* 0x000fe200000006ff */
[C---:B------:R-:W-:Y:S01]  /*78f0*/  FMUL R4, R68.reuse, R8 ;  /* 0x0000000844047220 */ /* 0x040fe20000400000 */
[----:B------:R-:W-:Y:S01]  /*7900*/  FFMA R3, R71, R74, R3 ;  /* 0x0000004a47037223 */ /* 0x000fe20000000003 */
[----:B------:R-:W-:Y:S01]  /*7910*/  LOP3.LUT R74, R87, 0xffff0000, RZ, 0xc0, !PT ;  /* 0xffff0000574a7812 */ /* 0x000fe200078ec0ff */
[----:B------:R-:W-:Y:S01]  /*7920*/  FMUL R5, R68, R9 ;  /* 0x0000000944057220 */ /* 0x000fe20000400000 */
[C---:B------:R-:W-:Y:S01]  /*7930*/  FFMA R6, R71.reuse, R72, R6 ;  /* 0x0000004847067223 */ /* 0x040fe20000000006 */
[----:B------:R-:W-:Y:S01]  /*7940*/  LOP3.LUT R72, R86, 0xffff0000, RZ, 0xc0, !PT ;  /* 0xffff000056487812 */ /* 0x000fe200078ec0ff */
[----:B------:R-:W-:Y:S01]  /*7950*/  FFMA R7, R71, R76, R7 ;  /* 0x0000004c47077223 */ /* 0x000fe20000000007 */
[----:B------:R-:W-:Y:S01]  /*7960*/  LOP3.LUT R76, R83, 0xffff0000, RZ, 0xc0, !PT ;  /* 0xffff0000534c7812 */ /* 0x000fe200078ec0ff */
[----:B------:R-:W-:Y:S01]  /*7970*/  FFMA R4, R71, R73, R4 ;  /* 0x0000004947047223 */ /* 0x000fe20000000004 */
[----:B------:R-:W-:Y:S01]  /*7980*/  SHF.L.U32 R73, R87, 0x10, RZ ;  /* 0x0000001057497819 */ /* 0x000fe200000006ff */
[----:B------:R-:W-:Y:S01]  /*7990*/  FMUL R10, R68, R10 ;  /* 0x0000000a440a7220 */ /* 0x000fe20000400000 */
[----:B------:R-:W-:Y:S01]  /*79a0*/  F2FP.BF16.F32.PACK_AB R92, R3, R0 ;  /* 0x00000000035c723e */ /* 0x000fe200000010ff */
[----:B------:R-:W-:Y:S01]  /*79b0*/  FFMA R5, R71, R72, R5 ;  /* 0x0000004847057223 */ /* 0x000fe20000000005 */
[----:B------:R-:W-:Y:S01]  /*79c0*/  LOP3.LUT R72, R80, 0xffff0000, RZ, 0xc0, !PT ;  /* 0xffff000050487812 */ /* 0x000fe200078ec0ff */
[C---:B------:R-:W-:Y:S01]  /*79d0*/  FMUL R11, R68.reuse, R11 ;  /* 0x0000000b440b7220 */ /* 0x040fe20000400000 */
[----:B------:R-:W-:Y:S01]  /*79e0*/  F2FP.BF16.F32.PACK_AB R93, R7, R6 ;  /* 0x00000006075d723e */ /* 0x000fe200000010ff */
[C---:B------:R-:W-:Y:S01]  /*79f0*/  FMUL R8, R68.reuse, R12 ;  /* 0x0000000c44087220 */ /* 0x040fe20000400000 */
[----:B------:R-:W-:Y:S01]  /*7a00*/  F2FP.BF16.F32.PACK_AB R94, R5, R4 ;  /* 0x00000004055e723e */ /* 0x000fe200000010ff */
[----:B------:R-:W-:Y:S01]  /*7a10*/  FFMA R10, R71, R73, R10 ;  /* 0x00000049470a7223 */ /* 0x000fe2000000000a */
[----:B------:R-:W-:Y:S01]  /*7a20*/  SHF.L.U32 R73, R81, 0x10, RZ ;  /* 0x0000001051497819 */ /* 0x000fe200000006ff */
[----:B------:R-:W-:Y:S01]  /*7a30*/  FMUL R9, R68, R13 ;  /* 0x0000000d44097220 */ /* 0x000fe20000400000 */
[C---:B------:R-:W-:Y:S01]  /*7a40*/  FFMA R11, R71.reuse, R74, R11 ;  /* 0x0000004a470b7223 */ /* 0x040fe2000000000b */
[----:B------:R-:W-:Y:S01]  /*7a50*/  LOP3.LUT R74, R82, 0xffff0000, RZ, 0xc0, !PT ;  /* 0xffff0000524a7812 */ /* 0x000fe200078ec0ff */
[----:B------:R-:W-:Y:S01]  /*7a60*/  FMUL R14, R68, R14 ;  /* 0x0000000e440e7220 */ /* 0x000fe20000400000 */
[----:B------:R-:W-:Y:S01]  /*7a70*/  FFMA R8, R71, R75, R8 ;  /* 0x0000004b47087223 */ /* 0x000fe20000000008 */
[----:B------:R-:W-:Y:S01]  /*7a80*/  SHF.L.U32 R75, R83, 0x10, RZ ;  /* 0x00000010534b7819 */ /* 0x000fe200000006ff */
[----:B------:R-:W-:Y:S01]  /*7a90*/  FFMA R9, R71, R72, R9 ;  /* 0x0000004847097223 */ /* 0x000fe20000000009 */
[----:B------:R-:W-:Y:S01]  /*7aa0*/  LOP3.LUT R72, R81, 0xffff0000, RZ, 0xc0, !PT ;  /* 0xffff000051487812 */ /* 0x000fe200078ec0ff */
[----:B------:R-:W-:Y:S01]  /*7ab0*/  FFMA R14, R71, R73, R14 ;  /* 0x00000049470e7223 */ /* 0x000fe2000000000e */
[----:B------:R-:W-:Y:S01]  /*7ac0*/  SHF.L.U32 R73, R82, 0x10, RZ ;  /* 0x0000001052497819 */ /* 0x000fe200000006ff */
[C---:B------:R-:W-:Y:S01]  /*7ad0*/  FMUL R15, R68.reuse, R15 ;  /* 0x0000000f440f7220 */ /* 0x040fe20000400000 */
[----:B------:R-:W-:Y:S01]  /*7ae0*/  F2FP.BF16.F32.PACK_AB R95, R11, R10 ;  /* 0x0000000a0b5f723e */ /* 0x000fe200000010ff */
[C---:B------:R-:W-:Y:S01]  /*7af0*/  FMUL R12, R68.reuse, R16 ;  /* 0x00000010440c7220 */ /* 0x040fe20000400000 */
[----:B------:R-:W-:Y:S01]  /*7b00*/  F2FP.BF16.F32.PACK_AB R108, R9, R8 ;  /* 0x00000008096c723e */ /* 0x000fe200000010ff */
[----:B------:R-:W-:Y:S01]  /*7b10*/  FMUL R13, R68, R17 ;  /* 0x00000011440d7220 */ /* 0x000fe20000400000 */
[C---:B------:R-:W-:Y:S01]  /*7b20*/  FFMA R15, R71.reuse, R72, R15 ;  /* 0x00000048470f7223 */ /* 0x040fe2000000000f */
[----:B------:R-:W-:Y:S01]  /*7b30*/  SHF.L.U32 R72, R88, 0x10, RZ ;  /* 0x0000001058487819 */ /* 0x000fe200000006ff */
[C---:B------:R-:W-:Y:S01]  /*7b40*/  FMUL R18, R68.reuse, R18 ;  /* 0x0000001244127220 */ /* 0x040fe20000400000 */
[----:B------:R-:W-:Y:S01]  /*7b50*/  FMUL R19, R68, R19 ;  /* 0x0000001344137220 */ /* 0x000fe20000400000 */
[----:B------:R-:W-:Y:S01]  /*7b60*/  FFMA R12, R71, R73, R12 ;  /* 0x00000049470c7223 */ /* 0x000fe2000000000c */
[----:B------:R-:W-:Y:S01]  /*7b70*/  SHF.L.U32 R73, R90, 0x10, RZ ;  /* 0x000000105a497819 */ /* 0x000fe200000006ff */
[----:B------:R-:W-:Y:S01]  /*7b80*/  FMUL R16, R68, R20 ;  /* 0x0000001444107220 */ /* 0x000fe20000400000 */
[----:B------:R-:W-:Y:S01]  /*7b90*/  F2FP.BF16.F32.PACK_AB R109, R15, R14 ;  /* 0x0000000e0f6d723e */ /* 0x000fe200000010ff */
[C---:B------:R-:W-:Y:S01]  /*7ba0*/  FFMA R13, R71.reuse, R74, R13 ;  /* 0x0000004a470d7223 */ /* 0x040fe2000000000d */
[----:B------:R-:W-:Y:S01]  /*7bb0*/  LOP3.LUT R74, R88, 0xffff0000, RZ, 0xc0, !PT ;  /* 0xffff0000584a7812 */ /* 0x000fe200078ec0ff */
        /* <DEDUP_REMOVED lines=8> */
[----:B------:R-:W-:Y:S01]  /*7c40*/  FMUL R22, R68, R22 ;  /* 0x0000001644167220 */ /* 0x000fe20000400000 */
[----:B------:R-:W-:Y:S01]  /*7c50*/  F2FP.BF16.F32.PACK_AB R111, R19, R18 ;  /* 0x00000012136f723e */ /* 0x000fe200000010ff */
[C---:B------:R-:W-:Y:S01]  /*7c60*/  FFMA R17, R71.reuse, R74, R17 ;  /* 0x0000004a47117223 */ /* 0x040fe20000000011 */
[----:B------:R-:W-:Y:S01]  /*7c70*/  LOP3.LUT R74, R90, 0xffff0000, RZ, 0xc0, !PT ;  /* 0xffff00005a4a7812 */ /* 0x000fe200078ec0ff */
[----:B------:R-:W-:Y:S01]  /*7c80*/  FFMA R22, R71, R72, R22 ;  /* 0x0000004847167223 */ /* 0x000fe20000000016 */
[----:B------:R-:W-:Y:S01]  /*7c90*/  LOP3.LUT R72, R89, 0xffff0000, RZ, 0xc0, !PT ;  /* 0xffff000059487812 */ /* 0x000fe200078ec0ff */
[C---:B------:R-:W-:Y:S01]  /*7ca0*/  FMUL R23, R68.reuse, R23 ;  /* 0x0000001744177220 */ /* 0x040fe20000400000 */
[----:B------:R-:W-:Y:S01]  /*7cb0*/  F2FP.BF16.F32.PACK_AB R116, R17, R16 ;  /* 0x000000101174723e */ /* 0x000fe200000010ff */
[C---:B------:R-:W-:Y:S01]  /*7cc0*/  FMUL R20, R68.reuse, R24 ;  /* 0x0000001844147220 */ /* 0x040fe20000400000 */
[----:B------:R-:W-:Y:S01]  /*7cd0*/  FMUL R21, R68, R25 ;  /* 0x0000001944157220 */ /* 0x000fe20000400000 */
[C---:B------:R-:W-:Y:S01]  /*7ce0*/  FFMA R23, R71.reuse, R72, R23 ;  /* 0x0000004847177223 */ /* 0x040fe20000000017 */
[----:B------:R-:W-:Y:S01]  /*7cf0*/  SHF.L.U32 R72, R96, 0x10, RZ ;  /* 0x0000001060487819 */ /* 0x000fe200000006ff */
[C---:B------:R-:W-:Y:S01]  /*7d00*/  FMUL R26, R68.reuse, R26 ;  /* 0x0000001a441a7220 */ /* 0x040fe20000400000 */
[C---:B------:R-:W-:Y:S01]  /*7d10*/  FMUL R27, R68.reuse, R27 ;  /* 0x0000001b441b7220 */ /* 0x040fe20000400000 */
        /* <DEDUP_REMOVED lines=9> */
[----:B------:R-:W-:Y:S01]  /*7db0*/  F2FP.BF16.F32.PACK_AB R118, R21, R20 ;  /* 0x000000141576723e */ /* 0x000fe200000010ff */
[----:B------:R-:W-:Y:S01]  /*7dc0*/  FFMA R24, R71, R72, R24 ;  /* 0x0000004847187223 */ /* 0x000fe20000000018 */
[----:B------:R-:W-:Y:S01]  /*7dd0*/  LOP3.LUT R72, R97, 0xffff0000, RZ, 0xc0, !PT ;  /* 0xffff000061487812 */ /* 0x000fe200078ec0ff */
[C---:B------:R-:W-:Y:S01]  /*7de0*/  FMUL R25, R68.reuse, R29 ;  /* 0x0000001d44197220 */ /* 0x040fe20000400000 */
[----:B------:R-:W-:Y:S01]  /*7df0*/  F2FP.BF16.F32.PACK_AB R119, R27, R26 ;  /* 0x0000001a1b77723e */ /* 0x000fe200000010ff */
[C---:B------:R-:W-:Y:S01]  /*7e00*/  FMUL R30, R68.reuse, R30 ;  /* 0x0000001e441e7220 */ /* 0x040fe20000400000 */
[----:B------:R-:W-:Y:S01]  /*7e10*/  LOP3.LUT R76, R131, 0xffff0000, RZ, 0xc0, !PT ;  /* 0xffff0000834c7812 */ /* 0x000fe200078ec0ff */
[----:B------:R-:W-:Y:S01]  /*7e20*/  FMUL R31, R68, R31 ;  /* 0x0000001f441f7220 */ /* 0x000fe20000400000 */
[----:B------:R-:W-:Y:S01]  /*7e30*/  FFMA R25, R71, R74, R25 ;  /* 0x0000004a47197223 */ /* 0x000fe20000000019 */
[----:B------:R-:W-:Y:S01]  /*7e40*/  LOP3.LUT R74, R99, 0xffff0000, RZ, 0xc0, !PT ;  /* 0xffff0000634a7812 */ /* 0x000fe200078ec0ff */
[C---:B------:R-:W-:Y:S01]  /*7e50*/  FFMA R30, R71.reuse, R73, R30 ;  /* 0x00000049471e7223 */ /* 0x040fe2000000001e */
[C---:B------:R-:W-:Y:S01]  /*7e60*/  SHF.L.U32 R73, R98.reuse, 0x10, RZ ;  /* 0x0000001062497819 */ /* 0x040fe200000006ff */
[C---:B------:R-:W-:Y:S01]  /*7e70*/  FFMA R31, R71.reuse, R72, R31 ;  /* 0x00000048471f7223 */ /* 0x040fe2000000001f */
[----:B------:R-:W-:Y:S01]  /*7e80*/  LOP3.LUT R72, R98, 0xffff0000, RZ, 0xc0, !PT ;  /* 0xffff000062487812 */ /* 0x000fe200078ec0ff */
[C---:B------:R-:W-:Y:S01]  /*7e90*/  FMUL R28, R68.reuse, R32 ;  /* 0x00000020441c7220 */ /* 0x040fe20000400000 */
[C---:B------:R-:W-:Y:S01]  /*7ea0*/  FMUL R29, R68.reuse, R33 ;  /* 0x00000021441d7220 */ /* 0x040fe20000400000 */
[C---:B------:R-:W-:Y:S01]  /*7eb0*/  FMUL R34, R68.reuse, R34 ;  /* 0x0000002244227220 */ /* 0x040fe20000400000 */
[----:B------:R-:W-:Y:S01]  /*7ec0*/  FMUL R35, R68, R35 ;  /* 0x0000002344237220 */ /* 0x000fe20000400000 */
[----:B------:R-:W-:Y:S01]  /*7ed0*/  FFMA R28, R71, R73, R28 ;  /* 0x00000049471c7223 */ /* 0x000fe2000000001c */
[----:B------:R-:W-:Y:S01]  /*7ee0*/  SHF.L.U32 R73, R105, 0x10, RZ ;  /* 0x0000001069497819 */ /* 0x000fe200000006ff */
[C---:B------:R-:W-:Y:S01]  /*7ef0*/  FFMA R29, R71.reuse, R72, R29 ;  /* 0x00000048471d7223 */ /* 0x040fe2000000001d */
[C---:B------:R-:W-:Y:S01]  /*7f00*/  SHF.L.U32 R72, R104.reuse, 0x10, RZ ;  /* 0x0000001068487819 */ /* 0x040fe200000006ff */
[----:B------:R-:W-:Y:S01]  /*7f10*/  FFMA R34, R71, R75, R34 ;  /* 0x0000004b47227223 */ /* 0x000fe20000000022 */
[----:B------:R-:W-:Y:S01]  /*7f20*/  SHF.L.U32 R75, R107, 0x10, RZ ;  /* 0x000000106b4b7819 */ /* 0x000fe200000006ff */
[C---:B------:R-:W-:Y:S01]  /*7f30*/  FFMA R35, R71.reuse, R74, R35 ;  /* 0x0000004a47237223 */ /* 0x040fe20000000023 */
[----:B------:R-:W-:Y:S01]  /*7f40*/  LOP3.LUT R74, R104, 0xffff0000, RZ, 0xc0, !PT ;  /* 0xffff0000684a7812 */ /* 0x000fe200078ec0ff */
[C---:B------:R-:W-:Y:S01]  /*7f50*/  FMUL R32, R68.reuse, R36 ;  /* 0x0000002444207220 */ /* 0x040fe20000400000 */
[C---:B------:R-:W-:Y:S01]  /*7f60*/  FMUL R33, R68.reuse, R37 ;  /* 0x0000002544217220 */ /* 0x040fe20000400000 */
[----:B------:R-:W-:Y:S01]  /*7f70*/  FMUL R38, R68, R38 ;  /* 0x0000002644267220 */ /* 0x000fe20000400000 */
[----:B------:R1:W-:Y:S01]  /*7f80*/  STS.128 [R166+UR46+0x400], R92 ;  /* 0x0004005ca6007988 */ /* 0x0003e20008000c2e */
[----:B------:R-:W-:Y:S01]  /*7f90*/  FFMA R32, R71, R72, R32 ;  /* 0x0000004847207223 */ /* 0x000fe20000000020 */
[----:B------:R-:W-:Y:S01]  /*7fa0*/  LOP3.LUT R72, R105, 0xffff0000, RZ, 0xc0, !PT ;  /* 0xffff000069487812 */ /* 0x000fe200078ec0ff */
[C---:B------:R-:W-:Y:S01]  /*7fb0*/  FFMA R33, R71.reuse, R74, R33 ;  /* 0x0000004a47217223 */ /* 0x040fe20000000021 */
[----:B------:R-:W-:Y:S01]  /*7fc0*/  LOP3.LUT R74, R106, 0xffff0000, RZ, 0xc0, !PT ;  /* 0xffff00006a4a7812 */ /* 0x000fe200078ec0ff */
[----:B------:R-:W-:Y:S01]  /*7fd0*/  FMUL R39, R68, R39 ;  /* 0x0000002744277220 */ /* 0x000fe20000400000 */
[C---:B------:R-:W-:Y:S01]  /*7fe0*/  FFMA R38, R71.reuse, R73, R38 ;  /* 0x0000004947267223 */ /* 0x040fe20000000026 */
[----:B------:R-:W-:Y:S01]  /*7ff0*/  SHF.L.U32 R73, R106, 0x10, RZ ;  /* 0x000000106a497819 */ /* 0x000fe200000006ff */
[C---:B------:R-:W-:Y:S01]  /*8000*/  FMUL R36, R68.reuse, R40 ;  /* 0x0000002844247220 */ /* 0x040fe20000400000 */
[----:B------:R-:W-:Y:S01]  /*8010*/  FFMA R39, R71, R72, R39 ;  /* 0x0000004847277223 */ /* 0x000fe20000000027 */
[----:B------:R-:W-:Y:S01]  /*8020*/  LOP3.LUT R72, R107, 0xffff0000, RZ, 0xc0, !PT ;  /* 0xffff00006b487812 */ /* 0x000fe200078ec0ff */
[C---:B------:R-:W-:Y:S01]  /*8030*/  FMUL R37, R68.reuse, R41 ;  /* 0x0000002944257220 */ /* 0x040fe20000400000 */
[C---:B------:R-:W-:Y:S01]  /*8040*/  FMUL R42, R68.reuse, R42 ;  /* 0x0000002a442a7220 */ /* 0x040fe20000400000 */
[----:B------:R-:W-:Y:S01]  /*8050*/  FMUL R43, R68, R43 ;  /* 0x0000002b442b7220 */ /* 0x000fe20000400000 */
[C---:B------:R-:W-:Y:S01]  /*8060*/  FFMA R36, R71.reuse, R73, R36 ;  /* 0x0000004947247223 */ /* 0x040fe20000000024 */
[C---:B------:R-:W-:Y:S01]  /*8070*/  SHF.L.U32 R73, R112.reuse, 0x10, RZ ;  /* 0x0000001070497819 */ /* 0x040fe200000006ff */
[----:B------:R3:W-:Y:S01]  /*8080*/  STS.128 [R165+0x400], R108 ;  /* 0x0004006ca5007388 */ /* 0x0007e20000000c00 */
[----:B------:R-:W-:Y:S01]  /*8090*/  FFMA R37, R71, R74, R37 ;  /* 0x0000004a47257223 */ /* 0x000fe20000000025 */
[----:B------:R-:W-:Y:S01]  /*80a0*/  LOP3.LUT R74, R113, 0xffff0000, RZ, 0xc0, !PT ;  /* 0xffff0000714a7812 */ /* 0x000fe200078ec0ff */
[----:B------:R-:W-:Y:S01]  /*80b0*/  FFMA R42, R71, R75, R42 ;  /* 0x0000004b472a7223 */ /* 0x000fe2000000002a */
[----:B------:R-:W-:Y:S01]  /*80c0*/  SHF.L.U32 R75, R113, 0x10, RZ ;  /* 0x00000010714b7819 */ /* 0x000fe200000006ff */
        /* <DEDUP_REMOVED lines=8> */
[----:B------:R4:W-:Y:S01]  /*8150*/  STS.128 [R164+0x400], R116 ;  /* 0x00040074a4007388 */ /* 0x0009e20000000c00 */
[C---:B------:R-:W-:Y:S01]  /*8160*/  FFMA R41, R71.reuse, R72, R41 ;  /* 0x0000004847297223 */ /* 0x040fe20000000029 */
[C---:B------:R-:W-:Y:S01]  /*8170*/  SHF.L.U32 R72, R114.reuse, 0x10, RZ ;  /* 0x0000001072487819 */ /* 0x040fe200000006ff */
[----:B------:R-:W-:Y:S01]  /*8180*/  FFMA R46, R71, R75, R46 ;  /* 0x0000004b472e7223 */ /* 0x000fe2000000002e */
[----:B------:R-:W-:Y:S01]  /*8190*/  SHF.L.U32 R75, R121, 0x10, RZ ;  /* 0x00000010794b7819 */ /* 0x000fe200000006ff */
[----:B------:R-:W-:Y:S01]  /*81a0*/  FFMA R47, R71, R74, R47 ;  /* 0x0000004a472f7223 */ /* 0x000fe2000000002f */
[----:B------:R-:W-:Y:S01]  /*81b0*/  LOP3.LUT R74, R114, 0xffff0000, RZ, 0xc0, !PT ;  /* 0xffff0000724a7812 */ /* 0x000fe200078ec0ff */
[C---:B------:R-:W-:Y:S01]  /*81c0*/  FMUL R44, R68.reuse, R48 ;  /* 0x00000030442c7220 */ /* 0x040fe20000400000 */
[----:B-1----:R-:W-:Y:S01]  /*81d0*/  F2FP.BF16.F32.PACK_AB R92, R25, R24 ;  /* 0x00000018195c723e */ /* 0x002fe200000010ff */
[C---:B------:R-:W-:Y:S01]  /*81e0*/  FMUL R45, R68.reuse, R49 ;  /* 0x00000031442d7220 */ /* 0x040fe20000400000 */
[----:B------:R-:W-:Y:S01]  /*81f0*/  F2FP.BF16.F32.PACK_AB R93, R31, R30 ;  /* 0x0000001e1f5d723e */ /* 0x000fe200000010ff */
[----:B------:R-:W-:Y:S01]  /*8200*/  FMUL R50, R68, R50 ;  /* 0x0000003244327220 */ /* 0x000fe20000400000 */
[----:B------:R-:W-:Y:S01]  /*8210*/  F2FP.BF16.F32.PACK_AB R94, R29, R28 ;  /* 0x0000001c1d5e723e */ /* 0x000fe200000010ff */
[----:B------:R-:W-:Y:S01]  /*8220*/  FFMA R44, R71, R72, R44 ;  /* 0x00000048472c7223 */ /* 0x000fe2000000002c */
[----:B------:R-:W-:Y:S01]  /*8230*/  LOP3.LUT R72, R115, 0xffff0000, RZ, 0xc0, !PT ;  /* 0xffff000073487812 */ /* 0x000fe200078ec0ff */
[----:B------:R-:W-:Y:S01]  /*8240*/  FFMA R45, R71, R74, R45 ;  /* 0x0000004a472d7223 */ /* 0x000fe2000000002d */
[----:B------:R-:W-:Y:S01]  /*8250*/  LOP3.LUT R74, R120, 0xffff0000, RZ, 0xc0, !PT ;  /* 0xffff0000784a7812 */ /* 0x000fe200078ec0ff */
[----:B------:R-:W-:Y:S01]  /*8260*/  FMUL R51, R68, R51 ;  /* 0x0000003344337220 */ /* 0x000fe20000400000 */
[----:B------:R-:W-:Y:S01]  /*8270*/  F2FP.BF16.F32.PACK_AB R95, R35, R34 ;  /* 0x00000022235f723e */ /* 0x000fe200000010ff */
[----:B------:R-:W-:Y:S01]  /*8280*/  FFMA R50, R71, R73, R50 ;  /* 0x0000004947327223 */ /* 0x000fe20000000032 */
[----:B------:R-:W-:Y:S01]  /*8290*/  SHF.L.U32 R73, R120, 0x10, RZ ;  /* 0x0000001078497819 */ /* 0x000fe200000006ff */
[C---:B------:R-:W-:Y:S01]  /*82a0*/  FMUL R48, R68.reuse, R52 ;  /* 0x0000003444307220 */ /* 0x040fe20000400000 */
[----:B---3--:R-:W-:Y:S01]  /*82b0*/  F2FP.BF16.F32.PACK_AB R108, R33, R32 ;  /* 0x00000020216c723e */ /* 0x008fe200000010ff */
[----:B------:R-:W-:Y:S01]  /*82c0*/  FFMA R51, R71, R72, R51 ;  /* 0x0000004847337223 */ /* 0x000fe20000000033 */
[----:B------:R-:W-:Y:S01]  /*82d0*/  LOP3.LUT R72, R121, 0xffff0000, RZ, 0xc0, !PT ;  /* 0xffff000079487812 */ /* 0x000fe200078ec0ff */
[----:B------:R1:W-:Y:S01]  /*82e0*/  STS.128 [R163+0x400], R92 ;  /* 0x0004005ca3007388 */ /* 0x0003e20000000c00 */
[----:B------:R-:W-:Y:S01]  /*82f0*/  F2FP.BF16.F32.PACK_AB R109, R39, R38 ;  /* 0x00000026276d723e */ /* 0x000fe200000010ff */
[C---:B------:R-:W-:Y:S01]  /*8300*/  FMUL R49, R68.reuse, R53 ;  /* 0x0000003544317220 */ /* 0x040fe20000400000 */
[----:B------:R-:W-:Y:S01]  /*8310*/  F2FP.BF16.F32.PACK_AB R110, R37, R36 ;  /* 0x00000024256e723e */ /* 0x000fe200000010ff */
[C---:B------:R-:W-:Y:S01]  /*8320*/  FMUL R54, R68.reuse, R54 ;  /* 0x0000003644367220 */ /* 0x040fe20000400000 */
[----:B------:R-:W-:Y:S01]  /*8330*/  F2FP.BF16.F32.PACK_AB R111, R43, R42 ;  /* 0x0000002a2b6f723e */ /* 0x000fe200000010ff */
[----:B------:R-:W-:Y:S01]  /*8340*/  FMUL R55, R68, R55 ;  /* 0x0000003744377220 */ /* 0x000fe20000400000 */
[----:B----4-:R-:W-:Y:S01]  /*8350*/  F2FP.BF16.F32.PACK_AB R116, R41, R40 ;  /* 0x000000282974723e */ /* 0x010fe200000010ff */
[C---:B------:R-:W-:Y:S01]  /*8360*/  FFMA R48, R71.reuse, R73, R48 ;  /* 0x0000004947307223 */ /* 0x040fe20000000030 */
[C---:B------:R-:W-:Y:S01]  /*8370*/  FFMA R49, R71.reuse, R74, R49 ;  /* 0x0000004a47317223 */ /* 0x040fe20000000031 */
[----:B------:R1:W-:Y:S01]  /*8380*/  STS.128 [R150+0x400], R108 ;  /* 0x0004006c96007388 */ /* 0x0003e20000000c00 */
[C---:B------:R-:W-:Y:S01]  /*8390*/  SHF.L.U32 R73, R122.reuse, 0x10, RZ ;  /* 0x000000107a497819 */ /* 0x040fe200000006ff */
[----:B------:R-:W-:Y:S01]  /*83a0*/  FFMA R54, R71, R75, R54 ;  /* 0x0000004b47367223 */ /* 0x000fe20000000036 */
[----:B------:R-:W-:Y:S01]  /*83b0*/  SHF.L.U32 R75, R123, 0x10, RZ ;  /* 0x000000107b4b7819 */ /* 0x000fe200000006ff */
[----:B------:R-:W-:Y:S01]  /*83c0*/  FFMA R55, R71, R72, R55 ;  /* 0x0000004847377223 */ /* 0x000fe20000000037 */
[----:B------:R-:W-:Y:S01]  /*83d0*/  LOP3.LUT R72, R122, 0xffff0000, RZ, 0xc0, !PT ;  /* 0xffff00007a487812 */ /* 0x000fe200078ec0ff */
[C---:B------:R-:W-:Y:S01]  /*83e0*/  FMUL R52, R68.reuse, R56 ;  /* 0x0000003844347220 */ /* 0x040fe20000400000 */
[----:B------:R-:W-:Y:S01]  /*83f0*/  LOP3.LUT R74, R123, 0xffff0000, RZ, 0xc0, !PT ;  /* 0xffff00007b4a7812 */ /* 0x000fe200078ec0ff */
[C---:B------:R-:W-:Y:S01]  /*8400*/  FMUL R53, R68.reuse, R57 ;  /* 0x0000003944357220 */ /* 0x040fe20000400000 */
[C---:B------:R-:W-:Y:S01]  /*8410*/  FMUL R58, R68.reuse, R58 ;  /* 0x0000003a443a7220 */ /* 0x040fe20000400000 */
[----:B------:R-:W-:Y:S01]  /*8420*/  FMUL R59, R68, R59 ;  /* 0x0000003b443b7220 */ /* 0x000fe20000400000 */
[C---:B------:R-:W-:Y:S01]  /*8430*/  FFMA R52, R71.reuse, R73, R52 ;  /* 0x0000004947347223 */ /* 0x040fe20000000034 */
[C---:B------:R-:W-:Y:S01]  /*8440*/  FFMA R53, R71.reuse, R72, R53 ;  /* 0x0000004847357223 */ /* 0x040fe20000000035 */
[C---:B------:R-:W-:Y:S01]  /*8450*/  FFMA R58, R71.reuse, R75, R58 ;  /* 0x0000004b473a7223 */ /* 0x040fe2000000003a */
[----:B------:R-:W-:Y:S01]  /*8460*/  FFMA R59, R71, R74, R59 ;  /* 0x0000004a473b7223 */ /* 0x000fe2000000003b */
[----:B------:R-:W-:Y:S01]  /*8470*/  SHF.L.U32 R72, R128, 0x10, RZ ;  /* 0x0000001080487819 */ /* 0x000fe200000006ff */
[----:B------:R-:W-:Y:S01]  /*8480*/  FMUL R56, R68, R60 ;  /* 0x0000003c44387220 */ /* 0x000fe20000400000 */
[----:B------:R-:W-:Y:S01]  /*8490*/  LOP3.LUT R74, R128, 0xffff0000, RZ, 0xc0, !PT ;  /* 0xffff0000804a7812 */ /* 0x000fe200078ec0ff */
[C---:B------:R-:W-:Y:S01]  /*84a0*/  FMUL R57, R68.reuse, R61 ;  /* 0x0000003d44397220 */ /* 0x040fe20000400000 */
[----:B------:R-:W-:Y:S01]  /*84b0*/  SHF.L.U32 R73, R129, 0x10, RZ ;  /* 0x0000001081497819 */ /* 0x000fe200000006ff */
[C---:B------:R-:W-:Y:S01]  /*84c0*/  FMUL R62, R68.reuse, R62 ;  /* 0x0000003e443e7220 */ /* 0x040fe20000400000 */
[----:B------:R-:W-:Y:S01]  /*84d0*/  F2FP.BF16.F32.PACK_AB R117, R47, R46 ;  /* 0x0000002e2f75723e */ /* 0x000fe200000010ff */
[----:B------:R-:W-:Y:S01]  /*84e0*/  FFMA R56, R71, R72, R56 ;  /* 0x0000004847387223 */ /* 0x000fe20000000038 */
[----:B------:R-:W-:Y:S01]  /*84f0*/  F2FP.BF16.F32.PACK_AB R118, R45, R44 ;  /* 0x0000002c2d76723e */ /* 0x000fe200000010ff */
[----:B------:R-:W-:Y:S01]  /*8500*/  FFMA R57, R71, R74, R57 ;  /* 0x0000004a47397223 */ /* 0x000fe20000000039 */
[----:B------:R-:W-:Y:S01]  /*8510*/  F2FP.BF16.F32.PACK_AB R119, R51, R50 ;  /* 0x000000323377723e */ /* 0x000fe200000010ff */
[----:B------:R-:W-:Y:S01]  /*8520*/  FFMA R62, R71, R73, R62 ;  /* 0x00000049473e7223 */ /* 0x000fe2000000003e */
[----:B------:R-:W-:Y:S01]  /*8530*/  LOP3.LUT R72, R129, 0xffff0000, RZ, 0xc0, !PT ;  /* 0xffff000081487812 */ /* 0x000fe200078ec0ff */
[----:B------:R-:W-:Y:S01]  /*8540*/  FMUL R63, R68, R63 ;  /* 0x0000003f443f7220 */ /* 0x000fe20000400000 */
[----:B------:R-:W-:Y:S01]  /*8550*/  SHF.L.U32 R73, R130, 0x10, RZ ;  /* 0x0000001082497819 */ /* 0x000fe200000006ff */
[----:B------:R1:W-:Y:S01]  /*8560*/  STS.128 [R162+0x400], R116 ;  /* 0x00040074a2007388 */ /* 0x0003e20000000c00 */
[----:B------:R-:W-:Y:S01]  /*8570*/  FMUL R60, R68, R64 ;  /* 0x00000040443c7220 */ /* 0x000fe20000400000 */
[----:B------:R-:W-:Y:S01]  /*8580*/  LOP3.LUT R74, R130, 0xffff0000, RZ, 0xc0, !PT ;  /* 0xffff0000824a7812 */ /* 0x000fe200078ec0ff */
[C---:B------:R-:W-:Y:S01]  /*8590*/  FMUL R61, R68.reuse, R65 ;  /* 0x00000041443d7220 */ /* 0x040fe20000400000 */
[----:B------:R-:W-:Y:S01]  /*85a0*/  SHF.L.U32 R75, R131, 0x10, RZ ;  /* 0x00000010834b7819 */ /* 0x000fe200000006ff */
[C---:B------:R-:W-:Y:S01]  /*85b0*/  FMUL R66, R68.reuse, R66 ;  /* 0x0000004244427220 */ /* 0x040fe20000400000 */
[----:B------:R-:W-:Y:S01]  /*85c0*/  FFMA R63, R71, R72, R63 ;  /* 0x00000048473f7223 */ /* 0x000fe2000000003f */
[----:B------:R-:W-:Y:S01]  /*85d0*/  FMUL R67, R68, R67 ;  /* 0x0000004344437220 */ /* 0x000fe20000400000 */
[----:B------:R-:W-:Y:S01]  /*85e0*/  F2FP.BF16.F32.PACK_AB R124, R49, R48 ;  /* 0x00000030317c723e */ /* 0x000fe200000010ff */
[----:B------:R-:W-:Y:S01]  /*85f0*/  FFMA R60, R71, R73, R60 ;  /* 0x00000049473c7223 */ /* 0x000fe2000000003c */
[----:B------:R-:W-:Y:S01]  /*8600*/  F2FP.BF16.F32.PACK_AB R125, R55, R54 ;  /* 0x00000036377d723e */ /* 0x000fe200000010ff */
[----:B------:R-:W-:Y:S01]  /*8610*/  FFMA R61, R71, R74, R61 ;  /* 0x0000004a473d7223 */ /* 0x000fe2000000003d */
[----:B------:R-:W-:Y:S01]  /*8620*/  F2FP.BF16.F32.PACK_AB R126, R53, R52 ;  /* 0x00000034357e723e */ /* 0x000fe200000010ff */
[----:B------:R-:W-:Y:S01]  /*8630*/  FFMA R66, R71, R75, R66 ;  /* 0x0000004b47427223 */ /* 0x000fe20000000042 */
[----:B------:R-:W-:Y:S01]  /*8640*/  F2FP.BF16.F32.PACK_AB R127, R59, R58 ;  /* 0x0000003a3b7f723e */ /* 0x000fe200000010ff */
[----:B------:R-:W-:Y:S01]  /*8650*/  FFMA R67, R71, R76, R67 ;  /* 0x0000004c47437223 */ /* 0x000fe20000000043 */
[----:B------:R-:W-:Y:S02]  /*8660*/  F2FP.BF16.F32.PACK_AB R168, R57, R56 ;  /* 0x0000003839a8723e */ /* 0x000fe400000010ff */
[----:B------:R-:W-:Y:S01]  /*8670*/  F2FP.BF16.F32.PACK_AB R169, R63, R62 ;  /* 0x0000003e3fa9723e */ /* 0x000fe200000010ff */
[----:B------:R1:W-:Y:S01]  /*8680*/  STS.128 [R161+0x400], R124 ;  /* 0x0004007ca1007388 */ /* 0x0003e20000000c00 */
[----:B------:R-:W-:Y:S02]  /*8690*/  F2FP.BF16.F32.PACK_AB R170, R61, R60 ;  /* 0x0000003c3daa723e */ /* 0x000fe400000010ff */
[----:B------:R-:W-:Y:S05]  /*86a0*/  F2FP.BF16.F32.PACK_AB R171, R67, R66 ;  /* 0x0000004243ab723e */ /* 0x000fea00000010ff */
[----:B------:R1:W-:Y:S01]  /*86b0*/  STS.128 [R160+0x400], R168 ;  /* 0x000400a8a0007388 */ /* 0x0003e20000000c00 */
[----:B------:R-:W-:Y:S01]  /*86c0*/  @!PT LDS RZ, [RZ] ;  /* 0x00000000fffff984 */ /* 0x000fe20000000800 */
[----:B------:R-:W-:Y:S01]  /*86d0*/  @!PT LDS RZ, [RZ] ;  /* 0x00000000fffff984 */ /* 0x000fe20000000800 */
[----:B------:R-:W-:Y:S01]  /*86e0*/  @!PT LDS RZ, [RZ] ;  /* 0x00000000fffff984 */ /* 0x000fe20000000800 */
[----:B------:R-:W-:Y:S01]  /*86f0*/  @!PT LDS RZ, [RZ] ;  /* 0x00000000fffff984 */ /* 0x000fe20000000800 */
[----:B------:R3:W-:Y:S07]  /*8700*/  MEMBAR.ALL.CTA ;  /* 0x0000000000007992 */ /* 0x0007ee0000008000 */
[----:B---3--:R-:W3:Y:S02]  /*8710*/  FENCE.VIEW.ASYNC.S ;  /* 0x00000000000073c6 */ /* 0x008ee40000000000 */
[----:B---3--:R-:W-:Y:S06]  /*8720*/  BAR.SYNC.DEFER_BLOCKING 0x1, 0x80 ;  /* 0x0042000000007b1d */ /* 0x008fec0000010000 */
[----:B------:R-:W-:Y:S05]  /*8730*/  @P0 BRA `(.L_x_131) ;  /* 0x0000000000300947 */ /* 0x000fea0003800000 */
[----:B------:R-:W3:Y:S01]  /*8740*/  LDCU.64 UR6, c[0x0][0x348] ;  /* 0x00006900ff0677ac */ /* 0x000ee20008000a00 */
[----:B------:R-:W-:Y:S01]  /*8750*/  R2UR UR5, R70 ;  /* 0x00000000460572ca */ /* 0x000fe200000e0000 */
[----:B------:R-:W-:Y:S01]  /*8760*/  UIADD3 UR4, UPT, UPT, UR46, 0x400, URZ ;  /* 0x000004002e047890 */ /* 0x000fe2000fffe0ff */
[----:B------:R-:W-:Y:S05]  /*8770*/  UMOV UR51, UR44 ;  /* 0x0000002c00337c82 */ /* 0x000fea0008000000 */
[----:B------:R-:W-:Y:S06]  /*8780*/  IMAD.U32 R147, RZ, RZ, UR4 ;  /* 0x00000004ff937e24 */ /* 0x000fec000f8e00ff */
[----:B------:R-:W-:Y:S01]  /*8790*/  UIADD3 UR49, UPT, UPT, UR53, UR5, URZ ;  /* 0x0000000535317290 */ /* 0x000fe2000fffe0ff */
[----:B------:R-:W-:Y:S01]  /*87a0*/  R2UR UR48, R147 ;  /* 0x00000000933072ca */ /* 0x000fe200000e0000 */
[----:B---3--:R-:W-:Y:S04]  /*87b0*/  UIADD3 UR4, UP0, UPT, UR6, 0xa80, URZ ;  /* 0x00000a8006047890 */ /* 0x008fe8000ff1e0ff */
[----:B------:R-:W-:Y:S09]  /*87c0*/  UIADD3.X UR5, UPT, UPT, URZ, UR7, URZ, UP0, !UPT ;  /* 0x00000007ff057290 */ /* 0x000ff200087fe4ff */
[----:B------:R3:W-:Y:S01]  /*87d0*/  UTMASTG.3D [UR48], [UR4] ;  /* 0x00000030040073b5 */ /* 0x0007e20008010000 */
[----:B------:R0:W-:Y:S01]  /*87e0*/  UTMACMDFLUSH ;  /* 0x00000000000079b7 */ /* 0x0001e20000000000 */
[----:B---3--:R-:W-:Y:S04]  /*87f0*/  DEPBAR.LE SB0, 0x1 ;  /* 0x000080400000791a */ /* 0x008fe80000000000 */
.L_x_131:
[----:B------:R-:W-:Y:S05]  /*8800*/  BSYNC.RECONVERGENT B0 ;  /* 0x0000000000007941 */ /* 0x000fea0003800200 */
.L_x_130:
[----:B------:R-:W-:Y:S01]  /*8810*/  BAR.SYNC.DEFER_BLOCKING 0x1, 0x80 ;  /* 0x0042000000007b1d */ /* 0x000fe20000010000 */
[----:B------:R-:W-:Y:S01]  /*8820*/  ISETP.NE.AND P1, PT, R159, RZ, PT ;  /* 0x000000ff9f00720c */ /* 0x000fe20003f25270 */
[----:B------:R-:W-:Y:S01]  /*8830*/  UISETP.NE.AND UP0, UPT, UR54, URZ, UPT ;  /* 0x000000ff3600728c */ /* 0x000fe2000bf05270 */
[----:B------:R-:W-:Y:S11]  /*8840*/  LEA R3, R77, UR46, 0x3 ;  /* 0x0000002e4d037c11 */ /* 0x000ff6000f8e18ff */
[----:B------:R-:W-:Y:S01]  /*8850*/  @P1 SHF.L.U32 R6, R152, 0x1f, RZ ;  /* 0x0000001f98061819 */ /* 0x000fe200000006ff */
[----:B------:R-:W-:Y:S06]  /*8860*/  BRA.U !UP0, `(.L_x_132) ;  /* 0x0000000108247547 */ /* 0x000fec000b800000 */
[----:B------:R-:W3:Y:S01]  /*8870*/  S2R R0, SR_CgaCtaId ;  /* 0x0000000000007919 */ /* 0x000ee20000008800 */
[----:B------:R-:W-:Y:S01]  /*8880*/  IMAD.U32 R4, RZ, RZ, UR52 ;  /* 0x00000034ff047e24 */ /* 0x000fe2000f8e00ff */
[----:B------:R-:W-:Y:S04]  /*8890*/  UIADD3 UR4, UPT, UPT, UR52, 0x1, URZ ;  /* 0x0000000134047890 */ /* 0x000fe8000fffe0ff */
[----:B------:R-:W-:Y:S01]  /*88a0*/  @P1 LEA R4, R4, UR46, 0x3 ;  /* 0x0000002e04041c11 */ /* 0x000fe2000f8e18ff */
[----:B------:R-:W-:Y:S04]  /*88b0*/  UISETP.NE.AND UP0, UPT, UR4, 0x4, UPT ;  /* 0x000000040400788c */ /* 0x000fe8000bf05270 */
[----:B------:R-:W-:Y:S01]  /*88c0*/  @P1 VIADD R5, R4, 0x120 ;  /* 0x0000012004051836 */ /* 0x000fe20000000000 */
[----:B------:R-:W-:Y:S04]  /*88d0*/  USEL UR52, UR4, URZ, UP0 ;  /* 0x000000ff04347287 */ /* 0x000fe80008000000 */
[----:B---3--:R-:W-:Y:S04]  /*88e0*/  @P1 PRMT R0, R0, 0x654, R5 ;  /* 0x0000065400001816 */ /* 0x008fe80000000005 */
[----:B------:R3:W-:Y:S04]  /*88f0*/  @P1 SYNCS.ARRIVE.TRANS64.RED.A1T0 RZ, [R0+URZ], RZ ;  /* 0x000000ff00ff19a7 */ /* 0x0007e800081004ff */
.L_x_132:
[----:B------:R-:W4:Y:S01]  /*8900*/  @P1 SYNCS.PHASECHK.TRANS64.TRYWAIT P0, [R3+URZ+0x100], R6 ;  /* 0x00010006030015a7 */ /* 0x000f2200080011ff */
[----:B------:R-:W-:Y:S01]  /*8910*/  UISETP.NE.AND UP0, UPT, UR38, URZ, UPT ;  /* 0x000000ff2600728c */ /* 0x000fe2000bf05270 */
[----:B------:R-:W-:Y:S01]  /*8920*/  BSSY B1, `(.L_x_133) ;  /* 0x0000021000017945 */ /* 0x000fe20003800000 */
[----:B------:R-:W-:Y:S02]  /*8930*/  UMOV UR4, 0x80 ;  /* 0x0000008000047882 */ /* 0x000fe40000000000 */
[----:B------:R-:W-:Y:S01]  /*8940*/  USEL UR39, UR4, 0x40, !UP0 ;  /* 0x0000004004277887 */ /* 0x000fe2000c000000 */
[----:B----4-:R-:W-:Y:S01]  /*8950*/  @P1 SEL R100, RZ, 0x1, !P0 ;  /* 0x00000001ff641807 */ /* 0x010fe20004000000 */
[----:B------:R-:W-:Y:S10]  /*8960*/  @!P1 BRA `(.L_x_134) ;  /* 0x0000000000709947 */ /* 0x000ff40003800000 */
[----:B------:R-:W-:Y:S01]  /*8970*/  ISETP.NE.AND P1, PT, R102, RZ, PT ;  /* 0x000000ff6600720c */ /* 0x000fe20003f25270 */
[----:B------:R-:W-:Y:S01]  /*8980*/  BSSY B0, `(.L_x_135) ;  /* 0x000000b000007945 */ /* 0x000fe20003800000 */
[----:B------:R-:W-:Y:S11]  /*8990*/  ISETP.NE.AND P0, PT, R100, RZ, PT ;  /* 0x000000ff6400720c */ /* 0x000ff60003f05270 */
[----:B------:R-:W-:Y:S05]  /*89a0*/  @P1 IMAD R7, R77, 0x4000, R166 ;  /* 0x000040004d071824 */ /* 0x000fea00078e02a6 */
[----:B---3--:R-:W-:Y:S04]  /*89b0*/  @P1 IADD3 R0, PT, PT, R7, UR46, RZ ;  /* 0x0000002e07001c10 */ /* 0x008fe8000fffe0ff */
[----:B------:R-:W-:Y:S01]  /*89c0*/  @P1 IADD3 R6, PT, PT, R79, R0, RZ ;  /* 0x000000004f061210 */ /* 0x000fe20007ffe0ff */
[--C-:B------:R-:W-:Y:S02]  /*89d0*/  @P1 IMAD.IADD R4, R78, 0x1, R0.reuse ;  /* 0x000000014e041824 */ /* 0x100fe400078e0200 */
[----:B------:R-:W-:Y:S01]  /*89e0*/  @P1 IMAD.IADD R5, R101, 0x1, R0 ;  /* 0x0000000165051824 */ /* 0x000fe200078e0200 */
[----:B------:R-:W-:Y:S06]  /*89f0*/  @P0 BRA `(.L_x_136) ;  /* 0x00000000000c0947 */ /* 0x000fec0003800000 */
[----:B------:R-:W-:Y:S04]  /*8a00*/  SHF.L.U32 R0, R152, 0x1f, RZ ;  /* 0x0000001f98007819 */ /* 0x000fe800000006ff */
[----:B------:R-:W3:Y:S02]  /*8a10*/  SYNCS.PHASECHK.TRANS64.TRYWAIT P0, [R3+URZ+0x100], R0 ;  /* 0x00010000030075a7 */ /* 0x000ee400080011ff */
[----:B---3--:R-:W-:Y:S05]  /*8a20*/  @!P0 BRA `(.L_x_137) ;  /* 0x0000004c00a48947 */ /* 0x008fea0003800000 */
.L_x_136:
[----:B------:R-:W-:Y:S05]  /*8a30*/  BSYNC B0 ;  /* 0x0000000000007941 */ /* 0x000fea0003800000 */
.L_x_135:
[----:B------:R-:W-:Y:S01]  /*8a40*/  ISETP.NE.AND P0, PT, R102, RZ, PT ;  /* 0x000000ff6600720c */ /* 0x000fe20003f05270 */
[----:B------:R-:W-:Y:S11]  /*8a50*/  VIADD R77, R77, 0x1 ;  /* 0x000000014d4d7836 */ /* 0x000ff60000000000 */
[----:B------:R-:W-:Y:S01]  /*8a60*/  @!UPT UIADD3 URZ, UPT, UPT, URZ, URZ, URZ ;  /* 0x000000fffffff290 */ /* 0x000fe2000fffe0ff */
[----:B------:R4:W1:Y:S01]  /*8a70*/  @P0 LDS.128 R84, [R7+UR46+0x400] ;  /* 0x0004002e07540984 */ /* 0x0008620008000c00 */
[--C-:B---3--:R-:W-:Y:S01]  /*8a80*/  @P0 IMAD.IADD R0, R79, 0x1, R4.reuse ;  /* 0x000000014f000824 */ /* 0x108fe200078e0204 */
[C---:B------:R-:W-:Y:S01]  /*8a90*/  @P0 IADD3 R3, PT, PT, R101.reuse, R6, RZ ;  /* 0x0000000665030210 */ /* 0x040fe20007ffe0ff */
[C---:B------:R-:W-:Y:S01]  /*8aa0*/  @P0 IMAD.IADD R8, R101.reuse, 0x1, R4 ;  /* 0x0000000165080824 */ /* 0x040fe200078e0204 */
[----:B------:R4:W3:Y:S02]  /*8ab0*/  @P0 LDS.128 R80, [R5+0x400] ;  /* 0x0004000005500984 */ /* 0x0008e40000000c00 */
[----:B------:R-:W-:Y:S02]  /*8ac0*/  @P0 IADD3 R9, PT, PT, R101, R0, RZ ;  /* 0x0000000065090210 */ /* 0x000fe40007ffe0ff */
[----:B------:R4:W1:Y:S04]  /*8ad0*/  @P0 LDS.128 R88, [R6+0x400] ;  /* 0x0004000006580984 */ /* 0x0008680000000c00 */
[----:B------:R4:W1:Y:S04]  /*8ae0*/  @P0 LDS.128 R96, [R3+0x400] ;  /* 0x0004000003600984 */ /* 0x0008680000000c00 */
[----:B------:R4:W1:Y:S04]  /*8af0*/  @P0 LDS.128 R104, [R4+0x400] ;  /* 0x0004000004680984 */ /* 0x0008680000000c00 */
[----:B------:R4:W1:Y:S04]  /*8b00*/  @P0 LDS.128 R112, [R8+0x400] ;  /* 0x0004000008700984 */ /* 0x0008680000000c00 */
[----:B------:R4:W1:Y:S04]  /*8b10*/  @P0 LDS.128 R120, [R0+0x400] ;  /* 0x0004000000780984 */ /* 0x0008680000000c00 */
[----:B------:R4:W1:Y:S02]  /*8b20*/  @P0 LDS.128 R128, [R9+0x400] ;  /* 0x0004000009800984 */ /* 0x0008640000000c00 */
.L_x_134:
[----:B------:R-:W-:Y:S05]  /*8b30*/  BSYNC B1 ;  /* 0x0000000000017941 */ /* 0x000fea0003800000 */
.L_x_133:
[----:B------:R-:W-:Y:S05]  /*8b40*/  VIADD R50, R69, UR39 ;  /* 0x0000002745327c36 */ /* 0x000fea0008000000 */
[----:B----4-:R-:W-:Y:S04]  /*8b50*/  SHF.R.U32.HI R3, RZ, 0x15, R50 ;  /* 0x00000015ff037819 */ /* 0x010fe80000011632 */
[----:B------:R-:W-:Y:S11]  /*8b60*/  LOP3.LUT P0, RZ, R3, 0x3, R144, 0x48, !PT ;  /* 0x0000000303ff7812 */ /* 0x000ff60007804890 */
[----:B------:R-:W-:Y:S02]  /*8b70*/  @!UPT UIADD3 URZ, UPT, UPT, URZ, URZ, URZ ;  /* 0x000000fffffff290 */ /* 0x000fe4000fffe0ff */
        /* <DEDUP_REMOVED lines=17> */
.L_x_138:
[----:B-1----:R-:W-:Y:S01]  /*8c90*/  SHF.L.U32 R70, R84, 0x10, RZ ;  /* 0x0000001054467819 */ /* 0x002fe200000006ff */
[----:B------:R-:W-:Y:S05]  /*8ca0*/  WARPSYNC.ALL ;  /* 0x0000000000007948 */ /* 0x000fea0003800000 */
[----:B------:R-:W-:Y:S01]  /*8cb0*/  R2UR UR4, R50 ;  /* 0x00000000320472ca */ /* 0x000fe200000e0000 */
[----:B------:R-:W1:Y:S01]  /*8cc0*/  S2R R167, SR_CgaCtaId ;  /* 0x0000000000a77919 */ /* 0x000e620000008800 */
[----:B------:R-:W-:Y:S01]  /*8cd0*/  LOP3.LUT R72, R84, 0xffff0000, RZ, 0xc0, !PT ;  /* 0xffff000054487812 */ /* 0x000fe200078ec0ff */
[----:B------:R-:W-:Y:S01]  /*8ce0*/  BSSY.RECONVERGENT B0, `(.L_x_139) ;  /* 0x0000102000007945 */ /* 0x000fe20003800200 */
[----:B------:R-:W-:Y:S02]  /*8cf0*/  SHF.L.U32 R73, R85, 0x10, RZ ;  /* 0x0000001055497819 */ /* 0x000fe400000006ff */
[----:B------:R-:W-:Y:S02]  /*8d00*/  LOP3.LUT R74, R87, 0xffff0000, RZ, 0xc0, !PT ;  /* 0xffff0000574a7812 */ /* 0x000fe400078ec0ff */
[----:B------:R-:W-:Y:S02]  /*8d10*/  ISETP.NE.AND P6, PT, R159, RZ, PT ;  /* 0x000000ff9f00720c */ /* 0x000fe40003fc5270 */
[----:B------:R-:W-:Y:S02]  /*8d20*/  ISETP.NE.AND P0, PT, R155, RZ, PT ;  /* 0x000000ff9b00720c */ /* 0x000fe40003f05270 */
[----:B------:R-:W-:Y:S01]  /*8d30*/  LEA R103, R77, UR46, 0x3 ;  /* 0x0000002e4d677c11 */ /* 0x000fe2000f8e18ff */
[----:B------:R-:W3:Y:S02]  /*8d40*/  LDTM.x64 R4, tmem[UR4] ;  /* 0x00000004000479ee */ /* 0x000ee40008340000 */
[C---:B---3--:R-:W-:Y:S01]  /*8d50*/  FMUL R0, R68.reuse, R4 ;  /* 0x0000000444007220 */ /* 0x048fe20000400000 */
[C---:B------:R-:W-:Y:S01]  /*8d60*/  FMUL R3, R68.reuse, R5 ;  /* 0x0000000544037220 */ /* 0x040fe20000400000 */
[C---:B------:R-:W-:Y:S01]  /*8d70*/  FMUL R6, R68.reuse, R6 ;  /* 0x0000000644067220 */ /* 0x040fe20000400000 */
[----:B------:R-:W-:Y:S01]  /*8d80*/  FMUL R7, R68, R7 ;  /* 0x0000000744077220 */ /* 0x000fe20000400000 */
[----:B------:R-:W-:Y:S01]  /*8d90*/  FFMA R0, R71, R70, R0 ;  /* 0x0000004647007223 */ /* 0x000fe20000000000 */
[----:B------:R-:W-:Y:S01]  /*8da0*/  LOP3.LUT R70, R85, 0xffff0000, RZ, 0xc0, !PT ;  /* 0xffff000055467812 */ /* 0x000fe200078ec0ff */
[----:B------:R-:W-:Y:S01]  /*8db0*/  FFMA R3, R71, R72, R3 ;  /* 0x0000004847037223 */ /* 0x000fe20000000003 */
[----:B------:R-:W-:Y:S01]  /*8dc0*/  SHF.L.U32 R72, R87, 0x10, RZ ;  /* 0x0000001057487819 */ /* 0x000fe200000006ff */
[C---:B------:R-:W-:Y:S01]  /*8dd0*/  FFMA R6, R71.reuse, R73, R6 ;  /* 0x0000004947067223 */ /* 0x040fe20000000006 */
[----:B------:R-:W-:Y:S01]  /*8de0*/  SHF.L.U32 R73, R86, 0x10, RZ ;  /* 0x0000001056497819 */ /* 0x000fe200000006ff */
[----:B------:R-:W-:Y:S01]  /*8df0*/  FFMA R7, R71, R70, R7 ;  /* 0x0000004647077223 */ /* 0x000fe20000000007 */
[----:B------:R-:W-:Y:S01]  /*8e00*/  F2FP.BF16.F32.PACK_AB R92, R3, R0 ;  /* 0x00000000035c723e */ /* 0x000fe200000010ff */
[----:B------:R-:W-:Y:S01]  /*8e10*/  FMUL R4, R68, R8 ;  /* 0x0000000844047220 */ /* 0x000fe20000400000 */
[----:B------:R-:W-:Y:S01]  /*8e20*/  LOP3.LUT R70, R86, 0xffff0000, RZ, 0xc0, !PT ;  /* 0xffff000056467812 */ /* 0x000fe200078ec0ff */
[C---:B------:R-:W-:Y:S01]  /*8e30*/  FMUL R0, R68.reuse, R9 ;  /* 0x0000000944007220 */ /* 0x040fe20000400000 */
[----:B------:R-:W-:Y:S01]  /*8e40*/  F2FP.BF16.F32.PACK_AB R93, R7, R6 ;  /* 0x00000006075d723e */ /* 0x000fe200000010ff */
[----:B------:R-:W-:Y:S01]  /*8e50*/  FMUL R3, R68, R10 ;  /* 0x0000000a44037220 */ /* 0x000fe20000400000 */
[C---:B------:R-:W-:Y:S01]  /*8e60*/  FFMA R4, R71.reuse, R73, R4 ;  /* 0x0000004947047223 */ /* 0x040fe20000000004 */
[----:B------:R-:W-:Y:S01]  /*8e70*/  SHF.L.U32 R73, R82, 0x10, RZ ;  /* 0x0000001052497819 */ /* 0x000fe200000006ff */
[----:B------:R-:W-:Y:S01]  /*8e80*/  FMUL R5, R68, R11 ;  /* 0x0000000b44057220 */ /* 0x000fe20000400000 */
[C---:B------:R-:W-:Y:S01]  /*8e90*/  FFMA R0, R71.reuse, R70, R0 ;  /* 0x0000004647007223 */ /* 0x040fe20000000000 */
[C---:B------:R-:W-:Y:S01]  /*8ea0*/  SHF.L.U32 R70, R80.reuse, 0x10, RZ ;  /* 0x0000001050467819 */ /* 0x040fe200000006ff */
[C---:B------:R-:W-:Y:S01]  /*8eb0*/  FFMA R3, R71.reuse, R72, R3 ;  /* 0x0000004847037223 */ /* 0x040fe20000000003 */
[----:B------:R-:W-:Y:S01]  /*8ec0*/  LOP3.LUT R72, R80, 0xffff0000, RZ, 0xc0, !PT ;  /* 0xffff000050487812 */ /* 0x000fe200078ec0ff */
[----:B------:R-:W-:Y:S01]  /*8ed0*/  FMUL R6, R68, R12 ;  /* 0x0000000c44067220 */ /* 0x000fe20000400000 */
[----:B------:R-:W-:Y:S01]  /*8ee0*/  F2FP.BF16.F32.PACK_AB R94, R0, R4 ;  /* 0x00000004005e723e */ /* 0x000fe200000010ff */
[C---:B------:R-:W-:Y:S01]  /*8ef0*/  FFMA R5, R71.reuse, R74, R5 ;  /* 0x0000004a47057223 */ /* 0x040fe20000000005 */
[C---:B------:R-:W-:Y:S01]  /*8f00*/  FMUL R7, R68.reuse, R13 ;  /* 0x0000000d44077220 */ /* 0x040fe20000400000 */
[----:B------:R-:W-:Y:S01]  /*8f10*/  FFMA R6, R71, R70, R6 ;  /* 0x0000004647067223 */ /* 0x000fe20000000006 */
[----:B------:R-:W-:Y:S01]  /*8f20*/  SHF.L.U32 R70, R81, 0x10, RZ ;  /* 0x0000001051467819 */ /* 0x000fe200000006ff */
[C---:B------:R-:W-:Y:S01]  /*8f30*/  FMUL R0, R68.reuse, R14 ;  /* 0x0000000e44007220 */ /* 0x040fe20000400000 */
[----:B------:R-:W-:Y:S01]  /*8f40*/  F2FP.BF16.F32.PACK_AB R95, R5, R3 ;  /* 0x00000003055f723e */ /* 0x000fe200000010ff */
[----:B------:R-:W-:Y:S01]  /*8f50*/  FFMA R7, R71, R72, R7 ;  /* 0x0000004847077223 */ /* 0x000fe20000000007 */
[----:B------:R-:W-:Y:S01]  /*8f60*/  LOP3.LUT R72, R81, 0xffff0000, RZ, 0xc0, !PT ;  /* 0xffff000051487812 */ /* 0x000fe200078ec0ff */
[C---:B------:R-:W-:Y:S01]  /*8f70*/  FMUL R3, R68.reuse, R15 ;  /* 0x0000000f44037220 */ /* 0x040fe20000400000 */
[----:B------:R-:W-:Y:S01]  /*8f80*/  FMUL R4, R68, R16 ;  /* 0x0000001044047220 */ /* 0x000fe20000400000 */
[C---:B------:R-:W-:Y:S01]  /*8f90*/  FFMA R0, R71.reuse, R70, R0 ;  /* 0x0000004647007223 */ /* 0x040fe20000000000 */
[----:B------:R-:W-:Y:S01]  /*8fa0*/  LOP3.LUT R70, R82, 0xffff0000, RZ, 0xc0, !PT ;  /* 0xffff000052467812 */ /* 0x000fe200078ec0ff */
[----:B------:R-:W-:Y:S01]  /*8fb0*/  FFMA R3, R71, R72, R3 ;  /* 0x0000004847037223 */ /* 0x000fe20000000003 */
[----:B------:R-:W-:Y:S01]  /*8fc0*/  F2FP.BF16.F32.PACK_AB R108, R7, R6 ;  /* 0x00000006076c723e */ /* 0x000fe200000010ff */
[----:B------:R-:W-:Y:S01]  /*8fd0*/  FFMA R4, R71, R73, R4 ;  /* 0x0000004947047223 */ /* 0x000fe20000000004 */
[C---:B------:R-:W-:Y:S01]  /*8fe0*/  SHF.L.U32 R73, R83.reuse, 0x10, RZ ;  /* 0x0000001053497819 */ /* 0x040fe200000006ff */
[C---:B------:R-:W-:Y:S01]  /*8ff0*/  FMUL R5, R68.reuse, R17 ;  /* 0x0000001144057220 */ /* 0x040fe20000400000 */
[----:B------:R-:W-:Y:S01]  /*9000*/  LOP3.LUT R72, R83, 0xffff0000, RZ, 0xc0, !PT ;  /* 0xffff000053487812 */ /* 0x000fe200078ec0ff */
[C---:B------:R-:W-:Y:S01]  /*9010*/  FMUL R6, R68.reuse, R18 ;  /* 0x0000001244067220 */ /* 0x040fe20000400000 */
[----:B------:R-:W-:Y:S01]  /*9020*/  F2FP.BF16.F32.PACK_AB R109, R3, R0 ;  /* 0x00000000036d723e */ /* 0x000fe200000010ff */
[----:B------:R-:W-:Y:S01]  /*9030*/  FMUL R7, R68, R19 ;  /* 0x0000001344077220 */ /* 0x000fe20000400000 */
[C---:B------:R-:W-:Y:S01]  /*9040*/  FFMA R5, R71.reuse, R70, R5 ;  /* 0x0000004647057223 */ /* 0x040fe20000000005 */
[C---:B------:R-:W-:Y:S01]  /*9050*/  SHF.L.U32 R70, R88.reuse, 0x10, RZ ;  /* 0x0000001058467819 */ /* 0x040fe200000006ff */
[----:B------:R-:W-:Y:S01]  /*9060*/  FFMA R6, R71, R73, R6 ;  /* 0x0000004947067223 */ /* 0x000fe20000000006 */
[----:B------:R-:W-:Y:S01]  /*9070*/  SHF.L.U32 R73, R91, 0x10, RZ ;  /* 0x000000105b497819 */ /* 0x000fe200000006ff */
        /* <DEDUP_REMOVED lines=8> */
[----:B------:R-:W-:Y:S01]  /*9100*/  FFMA R3, R71, R72, R3 ;  /* 0x0000004847037223 */ /* 0x000fe20000000003 */
[----:B------:R-:W-:Y:S01]  /*9110*/  LOP3.LUT R72, R91, 0xffff0000, RZ, 0xc0, !PT ;  /* 0xffff00005b487812 */ /* 0x000fe200078ec0ff */
[C---:B------:R-:W-:Y:S01]  /*9120*/  FMUL R4, R68.reuse, R22 ;  /* 0x0000001644047220 */ /* 0x040fe20000400000 */
[----:B------:R3:W-:Y:S01]  /*9130*/  STS.128 [R166+UR46+0x4400], R92 ;  /* 0x0044005ca6007988 */ /* 0x0007e20008000c2e */
[C---:B------:R-:W-:Y:S01]  /*9140*/  FMUL R5, R68.reuse, R23 ;  /* 0x0000001744057220 */ /* 0x040fe20000400000 */
[----:B------:R-:W-:Y:S01]  /*9150*/  F2FP.BF16.F32.PACK_AB R116, R3, R0 ;  /* 0x000000000374723e */ /* 0x000fe200000010ff */
[----:B------:R-:W-:Y:S01]  /*9160*/  FFMA R4, R71, R70, R4 ;  /* 0x0000004647047223 */ /* 0x000fe20000000004 */
[----:B------:R-:W-:Y:S01]  /*9170*/  LOP3.LUT R0, R89, 0xffff0000, RZ, 0xc0, !PT ;  /* 0xffff000059007812 */ /* 0x000fe200078ec0ff */
[----:B------:R-:W-:Y:S01]  /*9180*/  FMUL R6, R68, R24 ;  /* 0x0000001844067220 */ /* 0x000fe20000400000 */
[----:B------:R-:W-:Y:S01]  /*9190*/  SHF.L.U32 R3, R90, 0x10, RZ ;  /* 0x000000105a037819 */ /* 0x000fe200000006ff */
[----:B------:R-:W-:Y:S01]  /*91a0*/  FMUL R7, R68, R25 ;  /* 0x0000001944077220 */ /* 0x000fe20000400000 */
[----:B------:R-:W-:Y:S01]  /*91b0*/  LOP3.LUT R70, R90, 0xffff0000, RZ, 0xc0, !PT ;  /* 0xffff00005a467812 */ /* 0x000fe200078ec0ff */
        /* <DEDUP_REMOVED lines=21> */
[----:B------:R4:W-:Y:S01]  /*9310*/  STS.128 [R165+0x4400], R108 ;  /* 0x0044006ca5007388 */ /* 0x0009e20000000c00 */
[----:B------:R-:W-:Y:S01]  /*9320*/  FFMA R11, R71, R70, R11 ;  /* 0x00000046470b7223 */ /* 0x000fe2000000000b */
[----:B------:R-:W-:Y:S01]  /*9330*/  LOP3.LUT R70, R99, 0xffff0000, RZ, 0xc0, !PT ;  /* 0xffff000063467812 */ /* 0x000fe200078ec0ff */
[C---:B------:R-:W-:Y:S01]  /*9340*/  FFMA R12, R71.reuse, R3, R12 ;  /* 0x00000003470c7223 */ /* 0x040fe2000000000c */
[C---:B------:R-:W-:Y:S01]  /*9350*/  SHF.L.U32 R3, R98.reuse, 0x10, RZ ;  /* 0x0000001062037819 */ /* 0x040fe200000006ff */
[----:B------:R-:W-:Y:S01]  /*9360*/  FFMA R13, R71, R0, R13 ;  /* 0x00000000470d7223 */ /* 0x000fe2000000000d */
[----:B------:R-:W-:Y:S01]  /*9370*/  LOP3.LUT R0, R98, 0xffff0000, RZ, 0xc0, !PT ;  /* 0xffff000062007812 */ /* 0x000fe200078ec0ff */
[C---:B------:R-:W-:Y:S01]  /*9380*/  FMUL R14, R68.reuse, R32 ;  /* 0x00000020440e7220 */ /* 0x040fe20000400000 */
[----:B---3--:R-:W-:Y:S01]  /*9390*/  F2FP.BF16.F32.PACK_AB R92, R11, R10 ;  /* 0x0000000a0b5c723e */ /* 0x008fe200000010ff */
[C---:B------:R-:W-:Y:S01]  /*93a0*/  FMUL R15, R68.reuse, R33 ;  /* 0x00000021440f7220 */ /* 0x040fe20000400000 */
[----:B------:R-:W-:Y:S01]  /*93b0*/  F2FP.BF16.F32.PACK_AB R93, R13, R12 ;  /* 0x0000000c0d5d723e */ /* 0x000fe200000010ff */
        /* <DEDUP_REMOVED lines=14> */
[----:B------:R-:W-:Y:S01]  /*94a0*/  FMUL R20, R68, R38 ;  /* 0x0000002644147220 */ /* 0x000fe20000400000 */
[----:B------:R-:W-:Y:S01]  /*94b0*/  FFMA R18, R71, R0, R18 ;  /* 0x0000000047127223 */ /* 0x000fe20000000012 */
[----:B------:R-:W-:Y:S01]  /*94c0*/  LOP3.LUT R0, R105, 0xffff0000, RZ, 0xc0, !PT ;  /* 0xffff000069007812 */ /* 0x000fe200078ec0ff */
[C---:B------:R-:W-:Y:S01]  /*94d0*/  FFMA R19, R71.reuse, R70, R19 ;  /* 0x0000004647137223 */ /* 0x040fe20000000013 */
[C---:B------:R-:W-:Y:S01]  /*94e0*/  LOP3.LUT R70, R106.reuse, 0xffff0000, RZ, 0xc0, !PT ;  /* 0xffff00006a467812 */ /* 0x040fe200078ec0ff */
[----:B------:R-:W-:Y:S01]  /*94f0*/  FFMA R20, R71, R3, R20 ;  /* 0x0000000347147223 */ /* 0x000fe20000000014 */
[----:B------:R-:W-:Y:S01]  /*9500*/  SHF.L.U32 R3, R106, 0x10, RZ ;  /* 0x000000106a037819 */ /* 0x000fe200000006ff */
[C---:B------:R-:W-:Y:S01]  /*9510*/  FMUL R21, R68.reuse, R39 ;  /* 0x0000002744157220 */ /* 0x040fe20000400000 */
[----:B----4-:R-:W-:Y:S01]  /*9520*/  F2FP.BF16.F32.PACK_AB R108, R19, R18 ;  /* 0x00000012136c723e */ /* 0x010fe200000010ff */
[C---:B------:R-:W-:Y:S01]  /*9530*/  FMUL R22, R68.reuse, R40 ;  /* 0x0000002844167220 */ /* 0x040fe20000400000 */
[----:B------:R-:W-:Y:S01]  /*9540*/  STS.128 [R164+0x4400], R116 ;  /* 0x00440074a4007388 */ /* 0x000fe20000000c00 */
[C---:B------:R-:W-:Y:S01]  /*9550*/  FMUL R23, R68.reuse, R41 ;  /* 0x0000002944177220 */ /* 0x040fe20000400000 */
[----:B------:R-:W-:Y:S01]  /*9560*/  FMUL R24, R68, R42 ;  /* 0x0000002a44187220 */ /* 0x000fe20000400000 */
[C---:B------:R-:W-:Y:S01]  /*9570*/  FFMA R21, R71.reuse, R0, R21 ;  /* 0x0000000047157223 */ /* 0x040fe20000000015 */
[----:B------:R-:W-:Y:S01]  /*9580*/  SHF.L.U32 R0, R112, 0x10, RZ ;  /* 0x0000001070007819 */ /* 0x000fe200000006ff */
[----:B------:R-:W-:Y:S01]  /*9590*/  FMUL R25, R68, R43 ;  /* 0x0000002b44197220 */ /* 0x000fe20000400000 */
[----:B------:R-:W-:Y:S01]  /*95a0*/  FFMA R22, R71, R3, R22 ;  /* 0x0000000347167223 */ /* 0x000fe20000000016 */
[----:B------:R-:W-:Y:S01]  /*95b0*/  SHF.L.U32 R3, R113, 0x10, RZ ;  /* 0x0000001071037819 */ /* 0x000fe200000006ff */
[----:B------:R-:W-:Y:S01]  /*95c0*/  FFMA R23, R71, R70, R23 ;  /* 0x0000004647177223 */ /* 0x000fe20000000017 */
[----:B------:R-:W-:Y:S01]  /*95d0*/  LOP3.LUT R70, R112, 0xffff0000, RZ, 0xc0, !PT ;  /* 0xffff000070467812 */ /* 0x000fe200078ec0ff */
[C---:B------:R-:W-:Y:S01]  /*95e0*/  FMUL R26, R68.reuse, R44 ;  /* 0x0000002c441a7220 */ /* 0x040fe20000400000 */
[----:B------:R-:W-:Y:S01]  /*95f0*/  F2FP.BF16.F32.PACK_AB R109, R21, R20 ;  /* 0x00000014156d723e */ /* 0x000fe200000010ff */
[----:B------:R-:W-:Y:S01]  /*9600*/  FFMA R24, R71, R73, R24 ;  /* 0x0000004947187223 */ /* 0x000fe20000000018 */
[----:B------:R-:W-:Y:S01]  /*9610*/  F2FP.BF16.F32.PACK_AB R110, R23, R22 ;  /* 0x00000016176e723e */ /* 0x000fe200000010ff */
[----:B------:R-:W-:Y:S01]  /*9620*/  FFMA R25, R71, R72, R25 ;  /* 0x0000004847197223 */ /* 0x000fe20000000019 */
[----:B------:R-:W-:Y:S01]  /*9630*/  SHF.L.U32 R73, R115, 0x10, RZ ;  /* 0x0000001073497819 */ /* 0x000fe200000006ff */
[C---:B------:R-:W-:Y:S01]  /*9640*/  FMUL R27, R68.reuse, R45 ;  /* 0x0000002d441b7220 */ /* 0x040fe20000400000 */
[----:B------:R-:W-:Y:S01]  /*9650*/  LOP3.LUT R72, R131, 0xffff0000, RZ, 0xc0, !PT ;  /* 0xffff000083487812 */ /* 0x000fe200078ec0ff */
[----:B------:R-:W-:Y:S01]  /*9660*/  FMUL R28, R68, R46 ;  /* 0x0000002e441c7220 */ /* 0x000fe20000400000 */
[----:B------:R-:W-:Y:S01]  /*9670*/  F2FP.BF16.F32.PACK_AB R111, R25, R24 ;  /* 0x00000018196f723e */ /* 0x000fe200000010ff */
[----:B------:R3:W-:Y:S01]  /*9680*/  STS.128 [R163+0x4400], R92 ;  /* 0x0044005ca3007388 */ /* 0x0007e20000000c00 */
        /* <DEDUP_REMOVED lines=12> */
[----:B------:R4:W-:Y:S01]  /*9750*/  STS.128 [R150+0x4400], R108 ;  /* 0x0044006c96007388 */ /* 0x0009e20000000c00 */
[----:B------:R-:W-:Y:S01]  /*9760*/  FMUL R33, R68, R51 ;  /* 0x0000003344217220 */ /* 0x000fe20000400000 */
[C---:B------:R-:W-:Y:S01]  /*9770*/  FFMA R30, R71.reuse, R3, R30 ;  /* 0x00000003471e7223 */ /* 0x040fe2000000001e */
[C---:B------:R-:W-:Y:S01]  /*9780*/  SHF.L.U32 R3, R120.reuse, 0x10, RZ ;  /* 0x0000001078037819 */ /* 0x040fe200000006ff */
[C---:B------:R-:W-:Y:S01]  /*9790*/  FFMA R31, R71.reuse, R70, R31 ;  /* 0x00000046471f7223 */ /* 0x040fe2000000001f */
[----:B------:R-:W-:Y:S01]  /*97a0*/  LOP3.LUT R70, R120, 0xffff0000, RZ, 0xc0, !PT ;  /* 0xffff000078467812 */ /* 0x000fe200078ec0ff */
[----:B------:R-:W-:Y:S01]  /*97b0*/  FFMA R32, R71, R73, R32 ;  /* 0x0000004947207223 */ /* 0x000fe20000000020 */
        /* <DEDUP_REMOVED lines=9> */
[----:B------:R-:W-:Y:S01]  /*9850*/  FFMA R35, R71, R70, R35 ;  /* 0x0000004647237223 */ /* 0x000fe20000000023 */
[----:B------:R-:W-:Y:S01]  /*9860*/  LOP3.LUT R70, R123, 0xffff0000, RZ, 0xc0, !PT ;  /* 0xffff00007b467812 */ /* 0x000fe200078ec0ff */
[----:B------:R-:W-:Y:S01]  /*9870*/  FFMA R36, R71, R73, R36 ;  /* 0x0000004947247223 */ /* 0x000fe20000000024 */
[----:B------:R-:W-:Y:S01]  /*9880*/  SHF.L.U32 R73, R123, 0x10, RZ ;  /* 0x000000107b497819 */ /* 0x000fe200000006ff */
[----:B------:R-:W-:Y:S01]  /*9890*/  FFMA R37, R71, R0, R37 ;  /* 0x0000000047257223 */ /* 0x000fe20000000025 */
[----:B------:R-:W-:Y:S01]  /*98a0*/  LOP3.LUT R0, R122, 0xffff0000, RZ, 0xc0, !PT ;  /* 0xffff00007a007812 */ /* 0x000fe200078ec0ff */
[C---:B------:R-:W-:Y:S01]  /*98b0*/  FMUL R38, R68.reuse, R56 ;  /* 0x0000003844267220 */ /* 0x040fe20000400000 */
[----:B---3--:R-:W-:Y:S01]  /*98c0*/  F2FP.BF16.F32.PACK_AB R92, R27, R26 ;  /* 0x0000001a1b5c723e */ /* 0x008fe200000010ff */
[C---:B------:R-:W-:Y:S01]  /*98d0*/  FMUL R39, R68.reuse, R57 ;  /* 0x0000003944277220 */ /* 0x040fe20000400000 */
[----:B------:R-:W-:Y:S01]  /*98e0*/  F2FP.BF16.F32.PACK_AB R93, R29, R28 ;  /* 0x0000001c1d5d723e */ /* 0x000fe200000010ff */
[C---:B------:R-:W-:Y:S01]  /*98f0*/  FMUL R40, R68.reuse, R58 ;  /* 0x0000003a44287220 */ /* 0x040fe20000400000 */
[----:B------:R-:W-:Y:S01]  /*9900*/  F2FP.BF16.F32.PACK_AB R94, R31, R30 ;  /* 0x0000001e1f5e723e */ /* 0x000fe200000010ff */
[----:B------:R-:W-:Y:S01]  /*9910*/  FMUL R41, R68, R59 ;  /* 0x0000003b44297220 */ /* 0x000fe20000400000 */
[----:B------:R-:W-:Y:S01]  /*9920*/  F2FP.BF16.F32.PACK_AB R95, R33, R32 ;  /* 0x00000020215f723e */ /* 0x000fe200000010ff */
[----:B------:R-:W-:Y:S01]  /*9930*/  FFMA R38, R71, R3, R38 ;  /* 0x0000000347267223 */ /* 0x000fe20000000026 */
[----:B------:R-:W-:Y:S01]  /*9940*/  SHF.L.U32 R3, R129, 0x10, RZ ;  /* 0x0000001081037819 */ /* 0x000fe200000006ff */
[----:B------:R-:W-:Y:S01]  /*9950*/  FFMA R39, R71, R0, R39 ;  /* 0x0000000047277223 */ /* 0x000fe20000000027 */
[C---:B------:R-:W-:Y:S01]  /*9960*/  SHF.L.U32 R0, R128.reuse, 0x10, RZ ;  /* 0x0000001080007819 */ /* 0x040fe200000006ff */
[----:B------:R3:W-:Y:S01]  /*9970*/  STS.128 [R162+0x4400], R92 ;  /* 0x0044005ca2007388 */ /* 0x0007e20000000c00 */
[----:B----4-:R-:W-:Y:S01]  /*9980*/  F2FP.BF16.F32.PACK_AB R108, R35, R34 ;  /* 0x00000022236c723e */ /* 0x010fe200000010ff */
[----:B------:R-:W-:Y:S01]  /*9990*/  FFMA R40, R71, R73, R40 ;  /* 0x0000004947287223 */ /* 0x000fe20000000028 */
[----:B------:R-:W-:Y:S01]  /*99a0*/  SHF.L.U32 R73, R131, 0x10, RZ ;  /* 0x0000001083497819 */ /* 0x000fe200000006ff */
[----:B------:R-:W-:Y:S01]  /*99b0*/  FFMA R41, R71, R70, R41 ;  /* 0x0000004647297223 */ /* 0x000fe20000000029 */
[----:B------:R-:W-:Y:S01]  /*99c0*/  LOP3.LUT R70, R128, 0xffff0000, RZ, 0xc0, !PT ;  /* 0xffff000080467812 */ /* 0x000fe200078ec0ff */
[C---:B------:R-:W-:Y:S01]  /*99d0*/  FMUL R42, R68.reuse, R60 ;  /* 0x0000003c442a7220 */ /* 0x040fe20000400000 */
[----:B------:R-:W-:Y:S01]  /*99e0*/  F2FP.BF16.F32.PACK_AB R109, R37, R36 ;  /* 0x00000024256d723e */ /* 0x000fe200000010ff */
[C---:B------:R-:W-:Y:S01]  /*99f0*/  FMUL R43, R68.reuse, R61 ;  /* 0x0000003d442b7220 */ /* 0x040fe20000400000 */
[C---:B------:R-:W-:Y:S01]  /*9a00*/  FMUL R44, R68.reuse, R62 ;  /* 0x0000003e442c7220 */ /* 0x040fe20000400000 */
[----:B------:R-:W-:Y:S01]  /*9a10*/  FFMA R42, R71, R0, R42 ;  /* 0x00000000472a7223 */ /* 0x000fe2000000002a */
[----:B------:R-:W-:Y:S01]  /*9a20*/  LOP3.LUT R0, R129, 0xffff0000, RZ, 0xc0, !PT ;  /* 0xffff000081007812 */ /* 0x000fe200078ec0ff */
[C---:B------:R-:W-:Y:S01]  /*9a30*/  FFMA R43, R71.reuse, R70, R43 ;  /* 0x00000046472b7223 */ /* 0x040fe2000000002b */
[C---:B------:R-:W-:Y:S01]  /*9a40*/  FFMA R44, R71.reuse, R3, R44 ;  /* 0x00000003472c7223 */ /* 0x040fe2000000002c */
[----:B------:R-:W-:Y:S01]  /*9a50*/  FMUL R45, R68, R63 ;  /* 0x0000003f442d7220 */ /* 0x000fe20000400000 */
[----:B------:R-:W-:Y:S01]  /*9a60*/  SHF.L.U32 R3, R130, 0x10, RZ ;  /* 0x0000001082037819 */ /* 0x000fe200000006ff */
[----:B------:R-:W-:Y:S01]  /*9a70*/  FMUL R46, R68, R64 ;  /* 0x00000040442e7220 */ /* 0x000fe20000400000 */
[----:B------:R-:W-:Y:S01]  /*9a80*/  LOP3.LUT R70, R130, 0xffff0000, RZ, 0xc0, !PT ;  /* 0xffff000082467812 */ /* 0x000fe200078ec0ff */
[C---:B------:R-:W-:Y:S01]  /*9a90*/  FMUL R47, R68.reuse, R65 ;  /* 0x00000041442f7220 */ /* 0x040fe20000400000 */
[C---:B------:R-:W-:Y:S01]  /*9aa0*/  FMUL R48, R68.reuse, R66 ;  /* 0x0000004244307220 */ /* 0x040fe20000400000 */
[----:B------:R-:W-:Y:S01]  /*9ab0*/  FFMA R45, R71, R0, R45 ;  /* 0x00000000472d7223 */ /* 0x000fe2000000002d */
[----:B------:R-:W-:Y:S01]  /*9ac0*/  FMUL R49, R68, R67 ;  /* 0x0000004344317220 */ /* 0x000fe20000400000 */
[----:B------:R-:W-:Y:S01]  /*9ad0*/  F2FP.BF16.F32.PACK_AB R110, R39, R38 ;  /* 0x00000026276e723e */ /* 0x000fe200000010ff */
[----:B------:R-:W-:Y:S01]  /*9ae0*/  FFMA R46, R71, R3, R46 ;  /* 0x00000003472e7223 */ /* 0x000fe2000000002e */
[----:B------:R-:W-:Y:S01]  /*9af0*/  F2FP.BF16.F32.PACK_AB R111, R41, R40 ;  /* 0x00000028296f723e */ /* 0x000fe200000010ff */
[C---:B------:R-:W-:Y:S01]  /*9b00*/  FFMA R47, R71.reuse, R70, R47 ;  /* 0x00000046472f7223 */ /* 0x040fe2000000002f */
[C---:B------:R-:W-:Y:S01]  /*9b10*/  FFMA R48, R71.reuse, R73, R48 ;  /* 0x0000004947307223 */ /* 0x040fe20000000030 */
[----:B------:R-:W-:Y:S01]  /*9b20*/  FFMA R49, R71, R72, R49 ;  /* 0x0000004847317223 */ /* 0x000fe20000000031 */
[----:B------:R-:W-:Y:S01]  /*9b30*/  F2FP.BF16.F32.PACK_AB R72, R43, R42 ;  /* 0x0000002a2b48723e */ /* 0x000fe200000010ff */
[----:B------:R3:W-:Y:S01]  /*9b40*/  STS.128 [R161+0x4400], R108 ;  /* 0x0044006ca1007388 */ /* 0x0007e20000000c00 */
[----:B------:R-:W-:Y:S02]  /*9b50*/  F2FP.BF16.F32.PACK_AB R73, R45, R44 ;  /* 0x0000002c2d49723e */ /* 0x000fe400000010ff */
[----:B------:R-:W-:Y:S02]  /*9b60*/  F2FP.BF16.F32.PACK_AB R74, R47, R46 ;  /* 0x0000002e2f4a723e */ /* 0x000fe400000010ff */
[----:B------:R-:W-:Y:S02]  /*9b70*/  F2FP.BF16.F32.PACK_AB R75, R49, R48 ;  /* 0x00000030314b723e */ /* 0x000fe400000010ff */
[----:B------:R-:W-:Y:S02]  /*9b80*/  MOV R0, UR52 ;  /* 0x0000003400007c02 */ /* 0x000fe40008000f00 */
[----:B------:R-:W-:Y:S01]  /*9b90*/  @P6 SHF.L.U32 R70, R152, 0x1f, RZ ;  /* 0x0000001f98466819 */ /* 0x000fe200000006ff */
[----:B------:R3:W-:Y:S01]  /*9ba0*/  STS.128 [R160+0x4400], R72 ;  /* 0x00440048a0007388 */ /* 0x0007e20000000c00 */
[----:B------:R-:W-:Y:S04]  /*9bb0*/  @P6 LEA R0, R0, UR46, 0x3 ;  /* 0x0000002e00006c11 */ /* 0x000fe8000f8e18ff */
[----:B------:R-:W-:Y:S01]  /*9bc0*/  @P6 IADD3 R0, PT, PT, R0, 0x120, RZ ;  /* 0x0000012000006810 */ /* 0x000fe20007ffe0ff */
[----:B------:R-:W-:Y:S01]  /*9bd0*/  @!PT LDS RZ, [RZ] ;  /* 0x00000000fffff984 */ /* 0x000fe20000000800 */
[----:B------:R-:W-:Y:S01]  /*9be0*/  @!PT LDS RZ, [RZ] ;  /* 0x00000000fffff984 */ /* 0x000fe20000000800 */
[----:B------:R-:W-:Y:S01]  /*9bf0*/  @!PT LDS RZ, [RZ] ;  /* 0x00000000fffff984 */ /* 0x000fe20000000800 */
[----:B------:R-:W-:Y:S01]  /*9c00*/  @!PT LDS RZ, [RZ] ;  /* 0x00000000fffff984 */ /* 0x000fe20000000800 */
[----:B------:R4:W-:Y:S06]  /*9c10*/  MEMBAR.ALL.CTA ;  /* 0x0000000000007992 */ /* 0x0009ec0000008000 */
[----:B----4-:R-:W4:Y:S01]  /*9c20*/  FENCE.VIEW.ASYNC.S ;  /* 0x00000000000073c6 */ /* 0x010f220000000000 */
[----:B-1----:R-:W-:Y:S01]  /*9c30*/  @P6 PRMT R0, R167, 0x654, R0 ;  /* 0x00000654a7006816 */ /* 0x002fe20000000000 */
[----:B----4-:R-:W-:Y:S06]  /*9c40*/  BAR.SYNC.DEFER_BLOCKING 0x1, 0x80 ;  /* 0x0042000000007b1d */ /* 0x010fec0000010000 */
[----:B------:R-:W-:Y:S05]  /*9c50*/  @P0 BRA `(.L_x_140) ;  /* 0x0000000000280947 */ /* 0x000fea0003800000 */
[----:B------:R-:W1:Y:S01]  /*9c60*/  LDCU.64 UR6, c[0x0][0x348] ;  /* 0x00006900ff0677ac */ /* 0x000e620008000a00 */
[----:B------:R-:W-:Y:S02]  /*9c70*/  UIADD3 UR9, UPT, UPT, UR53, UR39, URZ ;  /* 0x0000002735097290 */ /* 0x000fe4000fffe0ff */
[----:B------:R-:W-:Y:S01]  /*9c80*/  UIADD3 UR8, UPT, UPT, UR46, 0x4400, URZ ;  /* 0x000044002e087890 */ /* 0x000fe2000fffe0ff */
[----:B------:R-:W-:Y:S01]  /*9c90*/  UMOV UR10, UR50 ;  /* 0x00000032000a7c82 */ /* 0x000fe20008000000 */
[----:B------:R-:W-:Y:S01]  /*9ca0*/  UMOV UR11, UR44 ;  /* 0x0000002c000b7c82 */ /* 0x000fe20008000000 */
[----:B-1----:R-:W-:Y:S04]  /*9cb0*/  UIADD3 UR4, UP0, UPT, UR6, 0xa80, URZ ;  /* 0x00000a8006047890 */ /* 0x002fe8000ff1e0ff */
[----:B------:R-:W-:Y:S09]  /*9cc0*/  UIADD3.X UR5, UPT, UPT, URZ, UR7, URZ, UP0, !UPT ;  /* 0x00000007ff057290 */ /* 0x000ff200087fe4ff */
[----:B------:R1:W-:Y:S01]  /*9cd0*/  UTMASTG.3D [UR8], [UR4] ;  /* 0x00000008040073b5 */ /* 0x0003e20008010000 */
[----:B------:R0:W-:Y:S01]  /*9ce0*/  UTMACMDFLUSH ;  /* 0x00000000000079b7 */ /* 0x0001e20000000000 */
[----:B-1----:R-:W-:Y:S04]  /*9cf0*/  DEPBAR.LE SB0, 0x1 ;  /* 0x000080400000791a */ /* 0x002fe80000000000 */
.L_x_140:
[----:B------:R-:W-:Y:S05]  /*9d00*/  BSYNC.RECONVERGENT B0 ;  /* 0x0000000000007941 */ /* 0x000fea0003800200 */
.L_x_139:
[----:B------:R-:W-:Y:S01]  /*9d10*/  BAR.SYNC.DEFER_BLOCKING 0x1, 0x80 ;  /* 0x0042000000007b1d */ /* 0x000fe20000010000 */
[----:B------:R-:W-:Y:S02]  /*9d20*/  UIADD3 UR5, UPT, UPT, UR52, 0x1, URZ ;  /* 0x0000000134057890 */ /* 0x000fe4000fffe0ff */
[----:B------:R-:W-:Y:S02]  /*9d30*/  UISETP.NE.AND UP0, UPT, UR38, URZ, UPT ;  /* 0x000000ff2600728c */ /* 0x000fe4000bf05270 */
[----:B------:R-:W-:Y:S04]  /*9d40*/  UISETP.NE.AND UP1, UPT, UR5, 0x4, UPT ;  /* 0x000000040500788c */ /* 0x000fe8000bf25270 */
[----:B------:R-:W-:Y:S01]  /*9d50*/  USEL UR47, UR5, URZ, UP1 ;  /* 0x000000ff052f7287 */ /* 0x000fe20008800000 */
[----:B------:R1:W-:Y:S01]  /*9d60*/  @P6 SYNCS.ARRIVE.TRANS64.RED.A1T0 RZ, [R0+URZ], RZ ;  /* 0x000000ff00ff69a7 */ /* 0x0003e200081004ff */
[----:B------:R-:W-:Y:S01]  /*9d70*/  UMOV UR4, 0x40 ;  /* 0x0000004000047882 */ /* 0x000fe20000000000 */
[----:B------:R-:W-:Y:S01]  /*9d80*/  BSSY B1, `(.L_x_141) ;  /* 0x0000021000017945 */ /* 0x000fe20003800000 */
[----:B------:R-:W-:Y:S01]  /*9d90*/  USEL UR39, UR4, 0x80, !UP0 ;  /* 0x0000008004277887 */ /* 0x000fe2000c000000 */
[----:B------:R-:W4:Y:S02]  /*9da0*/  @P6 SYNCS.PHASECHK.TRANS64.TRYWAIT P0, [R103+URZ+0x100], R70 ;  /* 0x00010046670065a7 */ /* 0x000f2400080011ff */
[----:B----4-:R-:W-:Y:S01]  /*9db0*/  @P6 SEL R100, RZ, 0x1, !P0 ;  /* 0x00000001ff646807 */ /* 0x010fe20004000000 */
[----:B-1----:R-:W-:Y:S08]  /*9dc0*/  @!P6 BRA `(.L_x_142) ;  /* 0x000000000070e947 */ /* 0x002ff00003800000 */
[----:B------:R-:W-:Y:S01]  /*9dd0*/  ISETP.NE.AND P1, PT, R102, RZ, PT ;  /* 0x000000ff6600720c */ /* 0x000fe20003f25270 */
[----:B------:R-:W-:Y:S01]  /*9de0*/  BSSY B0, `(.L_x_143) ;  /* 0x000000b000007945 */ /* 0x000fe20003800000 */
[----:B------:R-:W-:Y:S11]  /*9df0*/  ISETP.NE.AND P0, PT, R100, RZ, PT ;  /* 0x000000ff6400720c */ /* 0x000ff60003f05270 */
[----:B------:R-:W-:Y:S05]  /*9e00*/  @P1 IMAD R5, R77, 0x4000, R166 ;  /* 0x000040004d051824 */ /* 0x000fea00078e02a6 */
[----:B------:R-:W-:Y:S04]  /*9e10*/  @P1 IADD3 R6, PT, PT, R5, UR46, RZ ;  /* 0x0000002e05061c10 */ /* 0x000fe8000fffe0ff */
[----:B------:R-:W-:Y:S01]  /*9e20*/  @P1 IADD3 R4, PT, PT, R79, R6, RZ ;  /* 0x000000064f041210 */ /* 0x000fe20007ffe0ff */
[--C-:B------:R-:W-:Y:S02]  /*9e30*/  @P1 IMAD.IADD R0, R78, 0x1, R6.reuse ;  /* 0x000000014e001824 */ /* 0x100fe400078e0206 */
[----:B------:R-:W-:Y:S01]  /*9e40*/  @P1 IMAD.IADD R3, R101, 0x1, R6 ;  /* 0x0000000165031824 */ /* 0x000fe200078e0206 */
[----:B------:R-:W-:Y:S06]  /*9e50*/  @P0 BRA `(.L_x_144) ;  /* 0x00000000000c0947 */ /* 0x000fec0003800000 */
[----:B------:R-:W-:Y:S04]  /*9e60*/  SHF.L.U32 R6, R152, 0x1f, RZ ;  /* 0x0000001f98067819 */ /* 0x000fe800000006ff */
[----:B------:R-:W1:Y:S02]  /*9e70*/  SYNCS.PHASECHK.TRANS64.TRYWAIT P0, [R103+URZ+0x100], R6 ;  /* 0x00010006670075a7 */ /* 0x000e6400080011ff */
[----:B-1----:R-:W-:Y:S05]  /*9e80*/  @!P0 BRA `(.L_x_145) ;  /* 0x0000003800a08947 */ /* 0x002fea0003800000 */
.L_x_144:
[----:B------:R-:W-:Y:S05]  /*9e90*/  BSYNC B0 ;  /* 0x0000000000007941 */ /* 0x000fea0003800000 */
.L_x_143:
[----:B------:R-:W-:Y:S01]  /*9ea0*/  ISETP.NE.AND P0, PT, R102, RZ, PT ;  /* 0x000000ff6600720c */ /* 0x000fe20003f05270 */
[----:B------:R-:W-:Y:S11]  /*9eb0*/  VIADD R77, R77, 0x1 ;  /* 0x000000014d4d7836 */ /* 0x000ff60000000000 */
[----:B------:R-:W-:Y:S01]  /*9ec0*/  @!UPT UIADD3 URZ, UPT, UPT, URZ, URZ, URZ ;  /* 0x000000fffffff290 */ /* 0x000fe2000fffe0ff */
[----:B------:R4:W2:Y:S01]  /*9ed0*/  @P0 LDS.128 R84, [R5+UR46+0x400] ;  /* 0x0004002e05540984 */ /* 0x0008a20008000c00 */
[--C-:B-1----:R-:W-:Y:S01]  /*9ee0*/  @P0 IMAD.IADD R6, R79, 0x1, R0.reuse ;  /* 0x000000014f060824 */ /* 0x102fe200078e0200 */
[C---:B------:R-:W-:Y:S01]  /*9ef0*/  @P0 IADD3 R7, PT, PT, R101.reuse, R4, RZ ;  /* 0x0000000465070210 */ /* 0x040fe20007ffe0ff */
[C---:B------:R-:W-:Y:S01]  /*9f00*/  @P0 IMAD.IADD R8, R101.reuse, 0x1, R0 ;  /* 0x0000000165080824 */ /* 0x040fe200078e0200 */
[----:B------:R4:W1:Y:S02]  /*9f10*/  @P0 LDS.128 R80, [R3+0x400] ;  /* 0x0004000003500984 */ /* 0x0008640000000c00 */
[----:B------:R-:W-:Y:S02]  /*9f20*/  @P0 IADD3 R9, PT, PT, R101, R6, RZ ;  /* 0x0000000665090210 */ /* 0x000fe40007ffe0ff */
[----:B------:R4:W1:Y:S04]  /*9f30*/  @P0 LDS.128 R88, [R4+0x400] ;  /* 0x0004000004580984 */ /* 0x0008680000000c00 */
[----:B------:R4:W1:Y:S04]  /*9f40*/  @P0 LDS.128 R96, [R7+0x400] ;  /* 0x0004000007600984 */ /* 0x0008680000000c00 */
[----:B------:R4:W1:Y:S04]  /*9f50*/  @P0 LDS.128 R104, [R0+0x400] ;  /* 0x0004000000680984 */ /* 0x0008680000000c00 */
[----:B------:R4:W1:Y:S04]  /*9f60*/  @P0 LDS.128 R112, [R8+0x400] ;  /* 0x0004000008700984 */ /* 0x0008680000000c00 */
[----:B------:R4:W1:Y:S04]  /*9f70*/  @P0 LDS.128 R120, [R6+0x400] ;  /* 0x0004000006780984 */ /* 0x0008680000000c00 */
[----:B------:R4:W1:Y:S02]  /*9f80*/  @P0 LDS.128 R128, [R9+0x400] ;  /* 0x0004000009800984 */ /* 0x0008640000000c00 */
.L_x_142:
[----:B------:R-:W-:Y:S05]  /*9f90*/  BSYNC B1 ;  /* 0x0000000000017941 */ /* 0x000fea0003800000 */
.L_x_141:
        /* <DEDUP_REMOVED lines=21> */
.L_x_146:
[----:B--2---:R-:W-:Y:S01]  /*a0f0*/  SHF.L.U32 R70, R84, 0x10, RZ ;  /* 0x0000001054467819 */ /* 0x004fe200000006ff */
[----:B------:R-:W-:Y:S05]  /*a100*/  WARPSYNC.ALL ;  /* 0x0000000000007948 */ /* 0x000fea0003800000 */
[----:B------:R-:W-:Y:S01]  /*a110*/  R2UR UR4, R16 ;  /* 0x00000000100472ca */ /* 0x000fe200000e0000 */
[----:B------:R-:W-:Y:S01]  /*a120*/  BSSY.RECONVERGENT B0, `(.L_x_147) ;  /* 0x0000103000007945 */ /* 0x000fe20003800200 */
[----:B---3--:R-:W-:Y:S02]  /*a130*/  LOP3.LUT R72, R87, 0xffff0000, RZ, 0xc0, !PT ;  /* 0xffff000057487812 */ /* 0x008fe400078ec0ff */
[----:B------:R-:W-:Y:S02]  /*a140*/  ISETP.NE.AND P6, PT, R159, RZ, PT ;  /* 0x000000ff9f00720c */ /* 0x000fe40003fc5270 */
[----:B------:R-:W-:Y:S07]  /*a150*/  ISETP.NE.AND P0, PT, R155, RZ, PT ;  /* 0x000000ff9b00720c */ /* 0x000fee0003f05270 */
[----:B------:R-:W2:Y:S02]  /*a160*/  LDTM.x64 R4, tmem[UR4] ;  /* 0x00000004000479ee */ /* 0x000ea40008340000 */
[----:B--2---:R-:W-:Y:S01]  /*a170*/  FMUL R0, R68, R4 ;  /* 0x0000000444007220 */ /* 0x004fe20000400000 */
[----:B------:R-:W-:Y:S01]  /*a180*/  LOP3.LUT R4, R84, 0xffff0000, RZ, 0xc0, !PT ;  /* 0xffff000054047812 */ /* 0x000fe200078ec0ff */
[C---:B------:R-:W-:Y:S01]  /*a190*/  FMUL R3, R68.reuse, R5 ;  /* 0x0000000544037220 */ /* 0x040fe20000400000 */
[----:B------:R-:W-:Y:S01]  /*a1a0*/  SHF.L.U32 R5, R85, 0x10, RZ ;  /* 0x0000001055057819 */ /* 0x000fe200000006ff */
[----:B------:R-:W-:Y:S01]  /*a1b0*/  FFMA R0, R71, R70, R0 ;  /* 0x0000004647007223 */ /* 0x000fe20000000000 */
[----:B------:R-:W-:Y:S01]  /*a1c0*/  LOP3.LUT R70, R85, 0xffff0000, RZ, 0xc0, !PT ;  /* 0xffff000055467812 */ /* 0x000fe200078ec0ff */
[C---:B------:R-:W-:Y:S01]  /*a1d0*/  FMUL R6, R68.reuse, R6 ;  /* 0x0000000644067220 */ /* 0x040fe20000400000 */
[C---:B------:R-:W-:Y:S01]  /*a1e0*/  FFMA R3, R71.reuse, R4, R3 ;  /* 0x0000000447037223 */ /* 0x040fe20000000003 */
[C---:B------:R-:W-:Y:S01]  /*a1f0*/  FMUL R7, R68.reuse, R7 ;  /* 0x0000000744077220 */ /* 0x040fe20000400000 */
[----:B------:R-:W-:Y:S01]  /*a200*/  FMUL R4, R68, R8 ;  /* 0x0000000844047220 */ /* 0x000fe20000400000 */
[C---:B------:R-:W-:Y:S01]  /*a210*/  LOP3.LUT R8, R86.reuse, 0xffff0000, RZ, 0xc0, !PT ;  /* 0xffff000056087812 */ /* 0x040fe200078ec0ff */
[C---:B------:R-:W-:Y:S01]  /*a220*/  FFMA R6, R71.reuse, R5, R6 ;  /* 0x0000000547067223 */ /* 0x040fe20000000006 */
[----:B------:R-:W-:Y:S01]  /*a230*/  SHF.L.U32 R5, R86, 0x10, RZ ;  /* 0x0000001056057819 */ /* 0x000fe200000006ff */
[----:B------:R-:W-:Y:S01]  /*a240*/  FFMA R7, R71, R70, R7 ;  /* 0x0000004647077223 */ /* 0x000fe20000000007 */
[----:B------:R-:W-:Y:S01]  /*a250*/  F2FP.BF16.F32.PACK_AB R92, R3, R0 ;  /* 0x00000000035c723e */ /* 0x000fe200000010ff */
[----:B------:R-:W-:Y:S01]  /*a260*/  FMUL R0, R68, R9 ;  /* 0x0000000944007220 */ /* 0x000fe20000400000 */
[----:B------:R-:W-:Y:S01]  /*a270*/  SHF.L.U32 R70, R87, 0x10, RZ ;  /* 0x0000001057467819 */ /* 0x000fe200000006ff */
[----:B------:R-:W-:Y:S01]  /*a280*/  FFMA R4, R71, R5, R4 ;  /* 0x0000000547047223 */ /* 0x000fe20000000004 */
[----:B------:R-:W-:Y:S01]  /*a290*/  F2FP.BF16.F32.PACK_AB R93, R7, R6 ;  /* 0x00000006075d723e */ /* 0x000fe200000010ff */
[C---:B------:R-:W-:Y:S01]  /*a2a0*/  FFMA R0, R71.reuse, R8, R0 ;  /* 0x0000000847007223 */ /* 0x040fe20000000000 */
[----:B-1----:R-:W-:Y:S01]  /*a2b0*/  SHF.L.U32 R8, R80, 0x10, RZ ;  /* 0x0000001050087819 */ /* 0x002fe200000006ff */
[----:B------:R-:W-:Y:S01]  /*a2c0*/  FMUL R3, R68, R10 ;  /* 0x0000000a44037220 */ /* 0x000fe20000400000 */
[----:B------:R-:W-:Y:S01]  /*a2d0*/  LOP3.LUT R10, R80, 0xffff0000, RZ, 0xc0, !PT ;  /* 0xffff0000500a7812 */ /* 0x000fe200078ec0ff */
[----:B------:R-:W-:Y:S01]  /*a2e0*/  FMUL R5, R68, R11 ;  /* 0x0000000b44057220 */ /* 0x000fe20000400000 */
[----:B------:R-:W-:Y:S01]  /*a2f0*/  F2FP.BF16.F32.PACK_AB R94, R0, R4 ;  /* 0x00000004005e723e */ /* 0x000fe200000010ff */
[C---:B------:R-:W-:Y:S01]  /*a300*/  FMUL R6, R68.reuse, R12 ;  /* 0x0000000c44067220 */ /* 0x040fe20000400000 */
[C---:B------:R-:W-:Y:S01]  /*a310*/  FMUL R7, R68.reuse, R13 ;  /* 0x0000000d44077220 */ /* 0x040fe20000400000 */
[----:B------:R-:W-:Y:S01]  /*a320*/  FFMA R3, R71, R70, R3 ;  /* 0x0000004647037223 */ /* 0x000fe20000000003 */
[----:B------:R-:W-:Y:S01]  /*a330*/  SHF.L.U32 R70, R81, 0x10, RZ ;  /* 0x0000001051467819 */ /* 0x000fe200000006ff */
[C---:B------:R-:W-:Y:S01]  /*a340*/  FFMA R5, R71.reuse, R72, R5 ;  /* 0x0000004847057223 */ /* 0x040fe20000000005 */
[C---:B------:R-:W-:Y:S01]  /*a350*/  FFMA R6, R71.reuse, R8, R6 ;  /* 0x0000000847067223 */ /* 0x040fe20000000006 */
[C---:B------:R-:W-:Y:S01]  /*a360*/  FMUL R0, R68.reuse, R14 ;  /* 0x0000000e44007220 */ /* 0x040fe20000400000 */
[----:B------:R-:W-:Y:S01]  /*a370*/  FFMA R7, R71, R10, R7 ;  /* 0x0000000a47077223 */ /* 0x000fe20000000007 */
[C---:B------:R-:W-:Y:S01]  /*a380*/  FMUL R14, R68.reuse, R24 ;  /* 0x00000018440e7220 */ /* 0x040fe20000400000 */
[----:B------:R-:W-:Y:S01]  /*a390*/  F2FP.BF16.F32.PACK_AB R95, R5, R3 ;  /* 0x00000003055f723e */ /* 0x000fe200000010ff */
[C---:B------:R-:W-:Y:S01]  /*a3a0*/  FMUL R24, R68.reuse, R34 ;  /* 0x0000002244187220 */ /* 0x040fe20000400000 */
[C---:B------:R-:W-:Y:S01]  /*a3b0*/  FMUL R34, R68.reuse, R44 ;  /* 0x0000002c44227220 */ /* 0x040fe20000400000 */
[C---:B------:R-:W-:Y:S01]  /*a3c0*/  FMUL R44, R68.reuse, R54 ;  /* 0x00000036442c7220 */ /* 0x040fe20000400000 */
[C---:B------:R-:W-:Y:S01]  /*a3d0*/  FMUL R54, R68.reuse, R64 ;  /* 0x0000004044367220 */ /* 0x040fe20000400000 */
[----:B------:R-:W-:Y:S01]  /*a3e0*/  F2FP.BF16.F32.PACK_AB R64, R7, R6 ;  /* 0x000000060740723e */ /* 0x000fe200000010ff */
[----:B------:R-:W-:Y:S01]  /*a3f0*/  STS.128 [R166+UR46+0x8400], R92 ;  /* 0x0084005ca6007988 */ /* 0x000fe20008000c2e */
[----:B------:R-:W-:Y:S01]  /*a400*/  LOP3.LUT R6, R81, 0xffff0000, RZ, 0xc0, !PT ;  /* 0xffff000051067812 */ /* 0x000fe200078ec0ff */
[----:B------:R-:W-:Y:S01]  /*a410*/  FMUL R3, R68, R15 ;  /* 0x0000000f44037220 */ /* 0x000fe20000400000 */
[----:B------:R-:W-:Y:S01]  /*a420*/  SHF.L.U32 R7, R82, 0x10, RZ ;  /* 0x0000001052077819 */ /* 0x000fe200000006ff */
[C---:B------:R-:W-:Y:S01]  /*a430*/  FMUL R8, R68.reuse, R18 ;  /* 0x0000001244087220 */ /* 0x040fe20000400000 */
[C---:B------:R-:W-:Y:S01]  /*a440*/  FFMA R0, R71.reuse, R70, R0 ;  /* 0x0000004647007223 */ /* 0x040fe20000000000 */
[C---:B------:R-:W-:Y:S01]  /*a450*/  FMUL R9, R68.reuse, R19 ;  /* 0x0000001344097220 */ /* 0x040fe20000400000 */
[----:B------:R-:W-:Y:S01]  /*a460*/  FMUL R18, R68, R28 ;  /* 0x0000001c44127220 */ /* 0x000fe20000400000 */
[----:B------:R-:W-:Y:S01]  /*a470*/  FFMA R3, R71, R6, R3 ;  /* 0x0000000647037223 */ /* 0x000fe20000000003 */
[----:B------:R-:W-:Y:S01]  /*a480*/  LOP3.LUT R6, R88, 0xffff0000, RZ, 0xc0, !PT ;  /* 0xffff000058067812 */ /* 0x000fe200078ec0ff */
[C---:B------:R-:W-:Y:S01]  /*a490*/  FMUL R10, R68.reuse, R20 ;  /* 0x00000014440a7220 */ /* 0x040fe20000400000 */
        /* <DEDUP_REMOVED lines=10> */
[----:B------:R-:W-:Y:S01]  /*a540*/  FMUL R48, R68, R58 ;  /* 0x0000003a44307220 */ /* 0x000fe20000400000 */
[----:B------:R-:W-:Y:S01]  /*a550*/  LOP3.LUT R58, R82, 0xffff0000, RZ, 0xc0, !PT ;  /* 0xffff0000523a7812 */ /* 0x000fe200078ec0ff */
[C---:B------:R-:W-:Y:S01]  /*a560*/  FMUL R4, R68.reuse, R16 ;  /* 0x0000001044047220 */ /* 0x040fe20000400000 */
[C---:B------:R-:W-:Y:S01]  /*a570*/  FMUL R40, R68.reuse, R50 ;  /* 0x0000003244287220 */ /* 0x040fe20000400000 */
[C---:B------:R-:W-:Y:S01]  /*a580*/  FMUL R45, R68.reuse, R55 ;  /* 0x00000037442d7220 */ /* 0x040fe20000400000 */
[C---:B------:R-:W-:Y:S01]  /*a590*/  FMUL R49, R68.reuse, R59 ;  /* 0x0000003b44317220 */ /* 0x040fe20000400000 */
[----:B------:R-:W-:Y:S01]  /*a5a0*/  SHF.L.U32 R59, R83, 0x10, RZ ;  /* 0x00000010533b7819 */ /* 0x000fe200000006ff */
[C---:B------:R-:W-:Y:S01]  /*a5b0*/  FMUL R55, R68.reuse, R65 ;  /* 0x0000004144377220 */ /* 0x040fe20000400000 */
[----:B------:R-:W-:Y:S01]  /*a5c0*/  F2FP.BF16.F32.PACK_AB R65, R3, R0 ;  /* 0x000000000341723e */ /* 0x000fe200000010ff */
[----:B------:R-:W-:Y:S01]  /*a5d0*/  FMUL R5, R68, R17 ;  /* 0x0000001144057220 */ /* 0x000fe20000400000 */
[----:B------:R-:W-:Y:S01]  /*a5e0*/  SHF.L.U32 R0, R88, 0x10, RZ ;  /* 0x0000001058007819 */ /* 0x000fe200000006ff */
[C---:B------:R-:W-:Y:S01]  /*a5f0*/  FMUL R50, R68.reuse, R60 ;  /* 0x0000003c44327220 */ /* 0x040fe20000400000 */
[----:B------:R-:W-:Y:S01]  /*a600*/  LOP3.LUT R60, R83, 0xffff0000, RZ, 0xc0, !PT ;  /* 0xffff0000533c7812 */ /* 0x000fe200078ec0ff */
[----:B------:R-:W-:Y:S01]  /*a610*/  FFMA R4, R71, R7, R4 ;  /* 0x0000000747047223 */ /* 0x000fe20000000004 */
[----:B------:R-:W-:Y:S01]  /*a620*/  SHF.L.U32 R3, R89, 0x10, RZ ;  /* 0x0000001059037819 */ /* 0x000fe200000006ff */
[C---:B------:R-:W-:Y:S01]  /*a630*/  FFMA R5, R71.reuse, R58, R5 ;  /* 0x0000003a47057223 */ /* 0x040fe20000000005 */
[C---:B------:R-:W-:Y:S01]  /*a640*/  FFMA R8, R71.reuse, R59, R8 ;  /* 0x0000003b47087223 */ /* 0x040fe20000000008 */
[C---:B------:R-:W-:Y:S01]  /*a650*/  FFMA R9, R71.reuse, R60, R9 ;  /* 0x0000003c47097223 */ /* 0x040fe20000000009 */
[----:B------:R-:W-:Y:S01]  /*a660*/  FFMA R10, R71, R0, R10 ;  /* 0x00000000470a7223 */ /* 0x000fe2000000000a */
[----:B------:R-:W-:Y:S01]  /*a670*/  LOP3.LUT R0, R89, 0xffff0000, RZ, 0xc0, !PT ;  /* 0xffff000059007812 */ /* 0x000fe200078ec0ff */
[C---:B------:R-:W-:Y:S01]  /*a680*/  FMUL R11, R68.reuse, R21 ;  /* 0x00000015440b7220 */ /* 0x040fe20000400000 */
[C---:B------:R-:W-:Y:S01]  /*a690*/  FMUL R12, R68.reuse, R22 ;  /* 0x00000016440c7220 */ /* 0x040fe20000400000 */
[C---:B------:R-:W-:Y:S01]  /*a6a0*/  FMUL R13, R68.reuse, R23 ;  /* 0x00000017440d7220 */ /* 0x040fe20000400000 */
[C---:B------:R-:W-:Y:S01]  /*a6b0*/  FMUL R16, R68.reuse, R26 ;  /* 0x0000001a44107220 */ /* 0x040fe20000400000 */
[C---:B------:R-:W-:Y:S01]  /*a6c0*/  FMUL R26, R68.reuse, R36 ;  /* 0x00000024441a7220 */ /* 0x040fe20000400000 */
[----:B------:R-:W-:Y:S01]  /*a6d0*/  FFMA R11, R71, R6, R11 ;  /* 0x00000006470b7223 */ /* 0x000fe2000000000b */
[----:B------:R-:W-:Y:S01]  /*a6e0*/  LOP3.LUT R6, R99, 0xffff0000, RZ, 0xc0, !PT ;  /* 0xffff000063067812 */ /* 0x000fe200078ec0ff */
[----:B------:R-:W-:Y:S01]  /*a6f0*/  FMUL R36, R68, R46 ;  /* 0x0000002e44247220 */ /* 0x000fe20000400000 */
[----:B------:R-:W-:Y:S01]  /*a700*/  FFMA R12, R71, R3, R12 ;  /* 0x00000003470c7223 */ /* 0x000fe2000000000c */
[----:B------:R-:W-:Y:S01]  /*a710*/  SHF.L.U32 R3, R90, 0x10, RZ ;  /* 0x000000105a037819 */ /* 0x000fe200000006ff */
[C---:B------:R-:W-:Y:S01]  /*a720*/  FMUL R46, R68.reuse, R56 ;  /* 0x00000038442e7220 */ /* 0x040fe20000400000 */
[----:B------:R-:W-:Y:S01]  /*a730*/  FMUL R56, R68, R66 ;  /* 0x0000004244387220 */ /* 0x000fe20000400000 */
[----:B------:R-:W-:Y:S01]  /*a740*/  F2FP.BF16.F32.PACK_AB R66, R5, R4 ;  /* 0x000000040542723e */ /* 0x000fe200000010ff */
[C---:B------:R-:W-:Y:S01]  /*a750*/  FFMA R13, R71.reuse, R0, R13 ;  /* 0x00000000470d7223 */ /* 0x040fe2000000000d */
[----:B------:R-:W-:Y:S01]  /*a760*/  LOP3.LUT R0, R90, 0xffff0000, RZ, 0xc0, !PT ;  /* 0xffff00005a007812 */ /* 0x000fe200078ec0ff */
[----:B------:R-:W-:Y:S01]  /*a770*/  FFMA R14, R71, R3, R14 ;  /* 0x00000003470e7223 */ /* 0x000fe2000000000e */
[C---:B------:R-:W-:Y:S01]  /*a780*/  SHF.L.U32 R5, R91.reuse, 0x10, RZ ;  /* 0x000000105b057819 */ /* 0x040fe200000006ff */
[----:B------:R-:W-:Y:S01]  /*a790*/  FMUL R17, R68, R27 ;  /* 0x0000001b44117220 */ /* 0x000fe20000400000 */
[----:B------:R-:W-:Y:S01]  /*a7a0*/  LOP3.LUT R4, R91, 0xffff0000, RZ, 0xc0, !PT ;  /* 0xffff00005b047812 */ /* 0x000fe200078ec0ff */
[C---:B------:R-:W-:Y:S01]  /*a7b0*/  FFMA R15, R71.reuse, R0, R15 ;  /* 0x00000000470f7223 */ /* 0x040fe2000000000f */
[C---:B------:R-:W-:Y:S01]  /*a7c0*/  SHF.L.U32 R0, R96.reuse, 0x10, RZ ;  /* 0x0000001060007819 */ /* 0x040fe200000006ff */
[----:B------:R-:W-:Y:S01]  /*a7d0*/  FFMA R16, R71, R5, R16 ;  /* 0x0000000547107223 */ /* 0x000fe20000000010 */
[----:B------:R-:W-:Y:S01]  /*a7e0*/  SHF.L.U32 R3, R97, 0x10, RZ ;  /* 0x0000001061037819 */ /* 0x000fe200000006ff */
[----:B------:R-:W-:Y:S01]  /*a7f0*/  FFMA R17, R71, R4, R17 ;  /* 0x0000000447117223 */ /* 0x000fe20000000011 */
[----:B------:R-:W-:Y:S01]  /*a800*/  LOP3.LUT R4, R96, 0xffff0000, RZ, 0xc0, !PT ;  /* 0xffff000060047812 */ /* 0x000fe200078ec0ff */
[C---:B------:R-:W-:Y:S01]  /*a810*/  FMUL R27, R68.reuse, R37 ;  /* 0x00000025441b7220 */ /* 0x040fe20000400000 */
[----:B------:R-:W-:Y:S01]  /*a820*/  SHF.L.U32 R5, R99, 0x10, RZ ;  /* 0x0000001063057819 */ /* 0x000fe200000006ff */
[C---:B------:R-:W-:Y:S01]  /*a830*/  FMUL R37, R68.reuse, R47 ;  /* 0x0000002f44257220 */ /* 0x040fe20000400000 */
[C---:B------:R-:W-:Y:S01]  /*a840*/  FMUL R47, R68.reuse, R57 ;  /* 0x00000039442f7220 */ /* 0x040fe20000400000 */
[----:B------:R-:W-:Y:S01]  /*a850*/  FMUL R57, R68, R67 ;  /* 0x0000004344397220 */ /* 0x000fe20000400000 */
[----:B------:R-:W-:Y:S01]  /*a860*/  F2FP.BF16.F32.PACK_AB R67, R9, R8 ;  /* 0x000000080943723e */ /* 0x000fe200000010ff */
[----:B------:R-:W-:Y:S01]  /*a870*/  FFMA R18, R71, R0, R18 ;  /* 0x0000000047127223 */ /* 0x000fe20000000012 */
[----:B------:R-:W-:Y:S01]  /*a880*/  LOP3.LUT R0, R97, 0xffff0000, RZ, 0xc0, !PT ;  /* 0xffff000061007812 */ /* 0x000fe200078ec0ff */
[C---:B------:R-:W-:Y:S01]  /*a890*/  FFMA R19, R71.reuse, R4, R19 ;  /* 0x0000000447137223 */ /* 0x040fe20000000013 */
[C---:B------:R-:W-:Y:S01]  /*a8a0*/  LOP3.LUT R4, R98.reuse, 0xffff0000, RZ, 0xc0, !PT ;  /* 0xffff000062047812 */ /* 0x040fe200078ec0ff */
[----:B------:R-:W-:Y:S01]  /*a8b0*/  FFMA R20, R71, R3, R20 ;  /* 0x0000000347147223 */ /* 0x000fe20000000014 */
[----:B------:R-:W-:Y:S01]  /*a8c0*/  SHF.L.U32 R3, R98, 0x10, RZ ;  /* 0x0000001062037819 */ /* 0x000fe200000006ff */
[C---:B------:R-:W-:Y:S01]  /*a8d0*/  FMUL R21, R68.reuse, R31 ;  /* 0x0000001f44157220 */ /* 0x040fe20000400000 */
[----:B------:R-:W-:Y:S01]  /*a8e0*/  F2FP.BF16.F32.PACK_AB R8, R11, R10 ;  /* 0x0000000a0b08723e */ /* 0x000fe200000010ff */
[C---:B------:R-:W-:Y:S01]  /*a8f0*/  FMUL R22, R68.reuse, R32 ;  /* 0x0000002044167220 */ /* 0x040fe20000400000 */
[----:B------:R-:W-:Y:S01]  /*a900*/  F2FP.BF16.F32.PACK_AB R9, R13, R12 ;  /* 0x0000000c0d09723e */ /* 0x000fe200000010ff */
[----:B------:R-:W-:Y:S01]  /*a910*/  STS.128 [R165+0x8400], R64 ;  /* 0x00840040a5007388 */ /* 0x000fe20000000c00 */
[----:B------:R-:W-:Y:S01]  /*a920*/  F2FP.BF16.F32.PACK_AB R10, R15, R14 ;  /* 0x0000000e0f0a723e */ /* 0x000fe200000010ff */
[----:B------:R-:W-:Y:S01]  /*a930*/  FMUL R23, R68, R33 ;  /* 0x0000002144177220 */ /* 0x000fe20000400000 */
[----:B------:R-:W-:Y:S01]  /*a940*/  F2FP.BF16.F32.PACK_AB R11, R17, R16 ;  /* 0x00000010110b723e */ /* 0x000fe200000010ff */
[----:B------:R-:W-:Y:S01]  /*a950*/  FFMA R21, R71, R0, R21 ;  /* 0x0000000047157223 */ /* 0x000fe20000000015 */
[----:B------:R-:W-:Y:S01]  /*a960*/  F2FP.BF16.F32.PACK_AB R12, R19, R18 ;  /* 0x00000012130c723e */ /* 0x000fe200000010ff */
[C---:B------:R-:W-:Y:S01]  /*a970*/  FFMA R22, R71.reuse, R3, R22 ;  /* 0x0000000347167223 */ /* 0x040fe20000000016 */
[C---:B------:R-:W-:Y:S01]  /*a980*/  SHF.L.U32 R0, R104.reuse, 0x10, RZ ;  /* 0x0000001068007819 */ /* 0x040fe200000006ff */
[----:B------:R-:W-:Y:S01]  /*a990*/  FFMA R23, R71, R4, R23 ;  /* 0x0000000447177223 */ /* 0x000fe20000000017 */
[----:B------:R-:W-:Y:S01]  /*a9a0*/  F2FP.BF16.F32.PACK_AB R13, R21, R20 ;  /* 0x00000014150d723e */ /* 0x000fe200000010ff */
[C---:B------:R-:W-:Y:S01]  /*a9b0*/  FFMA R24, R71.reuse, R5, R24 ;  /* 0x0000000547187223 */ /* 0x040fe20000000018 */
[----:B------:R-:W-:Y:S01]  /*a9c0*/  LOP3.LUT R4, R104, 0xffff0000, RZ, 0xc0, !PT ;  /* 0xffff000068047812 */ /* 0x000fe200078ec0ff */
[----:B------:R-:W-:Y:S01]  /*a9d0*/  FFMA R25, R71, R6, R25 ;  /* 0x0000000647197223 */ /* 0x000fe20000000019 */
[----:B------:R-:W-:Y:S01]  /*a9e0*/  F2FP.BF16.F32.PACK_AB R14, R23, R22 ;  /* 0x00000016170e723e */ /* 0x000fe200000010ff */
[----:B------:R1:W-:Y:S01]  /*a9f0*/  STS.128 [R164+0x8400], R8 ;  /* 0x00840008a4007388 */ /* 0x0003e20000000c00 */
[----:B------:R-:W-:Y:S01]  /*aa00*/  SHF.L.U32 R3, R105, 0x10, RZ ;  /* 0x0000001069037819 */ /* 0x000fe200000006ff */
[----:B------:R-:W-:Y:S01]  /*aa10*/  FFMA R26, R71, R0, R26 ;  /* 0x00000000471a7223 */ /* 0x000fe2000000001a */
[----:B------:R-:W-:Y:S01]  /*aa20*/  F2FP.BF16.F32.PACK_AB R15, R25, R24 ;  /* 0x00000018190f723e */ /* 0x000fe200000010ff */
[----:B------:R-:W-:Y:S01]  /*aa30*/  FFMA R27, R71, R4, R27 ;  /* 0x00000004471b7223 */ /* 0x000fe2000000001b */
[----:B------:R-:W-:Y:S01]  /*aa40*/  LOP3.LUT R0, R105, 0xffff0000, RZ, 0xc0, !PT ;  /* 0xffff000069007812 */ /* 0x000fe200078ec0ff */
[C---:B------:R-:W-:Y:S01]  /*aa50*/  FFMA R28, R71.reuse, R3, R28 ;  /* 0x00000003471c7223 */ /* 0x040fe2000000001c */
[C---:B------:R-:W-:Y:S01]  /*aa60*/  SHF.L.U32 R3, R106.reuse, 0x10, RZ ;  /* 0x000000106a037819 */ /* 0x040fe200000006ff */
[----:B------:R2:W-:Y:S01]  /*aa70*/  STS.128 [R163+0x8400], R12 ;  /* 0x0084000ca3007388 */ /* 0x0005e20000000c00 */
[----:B------:R-:W-:Y:S01]  /*aa80*/  LOP3.LUT R4, R106, 0xffff0000, RZ, 0xc0, !PT ;  /* 0xffff00006a047812 */ /* 0x000fe200078ec0ff */
[----:B------:R-:W-:Y:S01]  /*aa90*/  FFMA R29, R71, R0, R29 ;  /* 0x00000000471d7223 */ /* 0x000fe2000000001d */
[C---:B------:R-:W-:Y:S01]  /*aaa0*/  SHF.L.U32 R5, R107.reuse, 0x10, RZ ;  /* 0x000000106b057819 */ /* 0x040fe200000006ff */
[C---:B------:R-:W-:Y:S01]  /*aab0*/  FMUL R31, R68.reuse, R41 ;  /* 0x00000029441f7220 */ /* 0x040fe20000400000 */
[----:B------:R-:W-:Y:S01]  /*aac0*/  LOP3.LUT R6, R107, 0xffff0000, RZ, 0xc0, !PT ;  /* 0xffff00006b067812 */ /* 0x000fe200078ec0ff */
[----:B------:R-:W-:Y:S01]  /*aad0*/  FMUL R32, R68, R42 ;  /* 0x0000002a44207220 */ /* 0x000fe20000400000 */
[----:B------:R-:W-:Y:S01]  /*aae0*/  SHF.L.U32 R0, R112, 0x10, RZ ;  /* 0x0000001070007819 */ /* 0x000fe200000006ff */
[----:B------:R-:W-:Y:S01]  /*aaf0*/  FMUL R33, R68, R43 ;  /* 0x0000002b44217220 */ /* 0x000fe20000400000 */
[----:B------:R-:W-:Y:S01]  /*ab00*/  LEA R16, R77, UR46, 0x3 ;  /* 0x0000002e4d107c11 */ /* 0x000fe2000f8e18ff */
[----:B------:R-:W-:Y:S01]  /*ab10*/  FFMA R30, R71, R3, R30 ;  /* 0x00000003471e7223 */ /* 0x000fe2000000001e */
[----:B------:R-:W-:Y:S01]  /*ab20*/  SHF.L.U32 R3, R113, 0x10, RZ ;  /* 0x0000001071037819 */ /* 0x000fe200000006ff */
[C---:B------:R-:W-:Y:S01]  /*ab30*/  FFMA R31, R71.reuse, R4, R31 ;  /* 0x00000004471f7223 */ /* 0x040fe2000000001f */
[----:B------:R-:W-:Y:S01]  /*ab40*/  LOP3.LUT R4, R112, 0xffff0000, RZ, 0xc0, !PT ;  /* 0xffff000070047812 */ /* 0x000fe200078ec0ff */
[----:B------:R-:W-:Y:S01]  /*ab50*/  FFMA R32, R71, R5, R32 ;  /* 0x0000000547207223 */ /* 0x000fe20000000020 */
[----:B------:R-:W-:Y:S01]  /*ab60*/  SHF.L.U32 R5, R115, 0x10, RZ ;  /* 0x0000001073057819 */ /* 0x000fe200000006ff */
[----:B------:R-:W-:Y:S01]  /*ab70*/  FFMA R33, R71, R6, R33 ;  /* 0x0000000647217223 */ /* 0x000fe20000000021 */
[----:B------:R-:W-:Y:S01]  /*ab80*/  LOP3.LUT R6, R131, 0xffff0000, RZ, 0xc0, !PT ;  /* 0xffff000083067812 */ /* 0x000fe200078ec0ff */
[----:B------:R-:W-:Y:S01]  /*ab90*/  FFMA R34, R71, R0, R34 ;  /* 0x0000000047227223 */ /* 0x000fe20000000022 */
[----:B------:R-:W-:Y:S01]  /*aba0*/  LOP3.LUT R0, R113, 0xffff0000, RZ, 0xc0, !PT ;  /* 0xffff000071007812 */ /* 0x000fe200078ec0ff */
[C---:B------:R-:W-:Y:S01]  /*abb0*/  FFMA R35, R71.reuse, R4, R35 ;  /* 0x0000000447237223 */ /* 0x040fe20000000023 */
[----:B------:R-:W-:Y:S01]  /*abc0*/  LOP3.LUT R4, R120, 0xffff0000, RZ, 0xc0, !PT ;  /* 0xffff000078047812 */ /* 0x000fe200078ec0ff */
[C---:B------:R-:W-:Y:S01]  /*abd0*/  FFMA R36, R71.reuse, R3, R36 ;  /* 0x0000000347247223 */ /* 0x040fe20000000024 */
[C---:B------:R-:W-:Y:S01]  /*abe0*/  SHF.L.U32 R3, R114.reuse, 0x10, RZ ;  /* 0x0000001072037819 */ /* 0x040fe200000006ff */
[----:B------:R-:W-:Y:S01]  /*abf0*/  FFMA R37, R71, R0, R37 ;  /* 0x0000000047257223 */ /* 0x000fe20000000025 */
[----:B------:R-:W-:Y:S01]  /*ac00*/  LOP3.LUT R0, R114, 0xffff0000, RZ, 0xc0, !PT ;  /* 0xffff000072007812 */ /* 0x000fe200078ec0ff */
[----:B------:R-:W-:Y:S01]  /*ac10*/  FMUL R41, R68, R51 ;  /* 0x0000003344297220 */ /* 0x000fe20000400000 */
[----:B-1----:R-:W-:Y:S01]  /*ac20*/  F2FP.BF16.F32.PACK_AB R8, R35, R34 ;  /* 0x000000222308723e */ /* 0x002fe200000010ff */
[C---:B------:R-:W-:Y:S01]  /*ac30*/  FFMA R38, R71.reuse, R3, R38 ;  /* 0x0000000347267223 */ /* 0x040fe20000000026 */
[----:B------:R-:W-:Y:S01]  /*ac40*/  SHF.L.U32 R3, R120, 0x10, RZ ;  /* 0x0000001078037819 */ /* 0x000fe200000006ff */
[----:B------:R-:W-:Y:S01]  /*ac50*/  FFMA R39, R71, R0, R39 ;  /* 0x0000000047277223 */ /* 0x000fe20000000027 */
[----:B--2---:R-:W-:Y:S01]  /*ac60*/  F2FP.BF16.F32.PACK_AB R12, R27, R26 ;  /* 0x0000001a1b0c723e */ /* 0x004fe200000010ff */
[----:B------:R-:W-:Y:S01]  /*ac70*/  FFMA R40, R71, R5, R40 ;  /* 0x0000000547287223 */ /* 0x000fe20000000028 */
[----:B------:R-:W-:Y:S01]  /*ac80*/  F2FP.BF16.F32.PACK_AB R13, R29, R28 ;  /* 0x0000001c1d0d723e */ /* 0x000fe200000010ff */
[C---:B------:R-:W-:Y:S01]  /*ac90*/  FMUL R42, R68.reuse, R52 ;  /* 0x00000034442a7220 */ /* 0x040fe20000400000 */
[----:B------:R-:W-:Y:S01]  /*aca0*/  F2FP.BF16.F32.PACK_AB R14, R31, R30 ;  /* 0x0000001e1f0e723e */ /* 0x000fe200000010ff */
[C---:B------:R-:W-:Y:S01]  /*acb0*/  FMUL R43, R68.reuse, R53 ;  /* 0x00000035442b7220 */ /* 0x040fe20000400000 */
[----:B------:R-:W-:Y:S01]  /*acc0*/  F2FP.BF16.F32.PACK_AB R15, R33, R32 ;  /* 0x00000020210f723e */ /* 0x000fe200000010ff */
[C---:B------:R-:W-:Y:S01]  /*acd0*/  FMUL R51, R68.reuse, R61 ;  /* 0x0000003d44337220 */ /* 0x040fe20000400000 */
[----:B------:R-:W-:Y:S01]  /*ace0*/  LOP3.LUT R0, R115, 0xffff0000, RZ, 0xc0, !PT ;  /* 0xffff000073007812 */ /* 0x000fe200078ec0ff */
[----:B------:R-:W-:Y:S01]  /*acf0*/  FMUL R52, R68, R62 ;  /* 0x0000003e44347220 */ /* 0x000fe20000400000 */
[----:B------:R-:W-:Y:S01]  /*ad00*/  SHF.L.U32 R5, R121, 0x10, RZ ;  /* 0x0000001079057819 */ /* 0x000fe200000006ff */
[----:B------:R1:W-:Y:S01]  /*ad10*/  STS.128 [R150+0x8400], R12 ;  /* 0x0084000c96007388 */ /* 0x0003e20000000c00 */
[----:B------:R-:W-:Y:S01]  /*ad20*/  F2FP.BF16.F32.PACK_AB R9, R37, R36 ;  /* 0x000000242509723e */ /* 0x000fe200000010ff */
[----:B------:R-:W-:Y:S01]  /*ad30*/  FFMA R41, R71, R0, R41 ;  /* 0x0000000047297223 */ /* 0x000fe20000000029 */
[----:B------:R-:W-:Y:S01]  /*ad40*/  LOP3.LUT R0, R121, 0xffff0000, RZ, 0xc0, !PT ;  /* 0xffff000079007812 */ /* 0x000fe200078ec0ff */
[C---:B------:R-:W-:Y:S01]  /*ad50*/  FFMA R42, R71.reuse, R3, R42 ;  /* 0x00000003472a7223 */ /* 0x040fe2000000002a */
[C---:B------:R-:W-:Y:S01]  /*ad60*/  SHF.L.U32 R3, R122.reuse, 0x10, RZ ;  /* 0x000000107a037819 */ /* 0x040fe200000006ff */
[----:B------:R-:W-:Y:S01]  /*ad70*/  FFMA R43, R71, R4, R43 ;  /* 0x00000004472b7223 */ /* 0x000fe2000000002b */
[----:B------:R-:W-:Y:S01]  /*ad80*/  LOP3.LUT R4, R123, 0xffff0000, RZ, 0xc0, !PT ;  /* 0xffff00007b047812 */ /* 0x000fe200078ec0ff */
[----:B------:R-:W-:Y:S01]  /*ad90*/  FFMA R44, R71, R5, R44 ;  /* 0x00000005472c7223 */ /* 0x000fe2000000002c */
[----:B------:R-:W-:Y:S01]  /*ada0*/  SHF.L.U32 R5, R123, 0x10, RZ ;  /* 0x000000107b057819 */ /* 0x000fe200000006ff */
[C---:B------:R-:W-:Y:S01]  /*adb0*/  FFMA R45, R71.reuse, R0, R45 ;  /* 0x00000000472d7223 */ /* 0x040fe2000000002d */
[----:B------:R-:W-:Y:S01]  /*adc0*/  LOP3.LUT R0, R122, 0xffff0000, RZ, 0xc0, !PT ;  /* 0xffff00007a007812 */ /* 0x000fe200078ec0ff */
[----:B------:R-:W-:Y:S01]  /*add0*/  FFMA R46, R71, R3, R46 ;  /* 0x00000003472e7223 */ /* 0x000fe2000000002e */
[----:B------:R-:W-:Y:S01]  /*ade0*/  SHF.L.U32 R3, R129, 0x10, RZ ;  /* 0x0000001081037819 */ /* 0x000fe200000006ff */
[----:B------:R-:W-:Y:S01]  /*adf0*/  FMUL R53, R68, R63 ;  /* 0x0000003f44357220 */ /* 0x000fe20000400000 */
        /* <DEDUP_REMOVED lines=8> */
[----:B------:R-:W-:Y:S01]  /*ae80*/  LOP3.LUT R0, R129, 0xffff0000, RZ, 0xc0, !PT ;  /* 0xffff000081007812 */ /* 0x000fe200078ec0ff */
[----:B------:R2:W-:Y:S01]  /*ae90*/  STS.128 [R162+0x8400], R8 ;  /* 0x00840008a2007388 */ /* 0x0005e20000000c00 */
[----:B------:R-:W-:Y:S01]  /*aea0*/  SHF.L.U32 R5, R131, 0x10, RZ ;  /* 0x0000001083057819 */ /* 0x000fe200000006ff */
[C---:B------:R-:W-:Y:S01]  /*aeb0*/  FFMA R51, R71.reuse, R4, R51 ;  /* 0x0000000447337223 */ /* 0x040fe20000000033 */
[C---:B------:R-:W-:Y:S01]  /*aec0*/  LOP3.LUT R4, R130.reuse, 0xffff0000, RZ, 0xc0, !PT ;  /* 0xffff000082047812 */ /* 0x040fe200078ec0ff */
[C---:B------:R-:W-:Y:S01]  /*aed0*/  FFMA R52, R71.reuse, R3, R52 ;  /* 0x0000000347347223 */ /* 0x040fe20000000034 */
[----:B------:R-:W-:Y:S01]  /*aee0*/  SHF.L.U32 R3, R130, 0x10, RZ ;  /* 0x0000001082037819 */ /* 0x000fe200000006ff */
[----:B------:R-:W-:Y:S01]  /*aef0*/  FFMA R53, R71, R0, R53 ;  /* 0x0000000047357223 */ /* 0x000fe20000000035 */
[----:B-1----:R-:W-:Y:S02]  /*af00*/  F2FP.BF16.F32.PACK_AB R12, R43, R42 ;  /* 0x0000002a2b0c723e */ /* 0x002fe400000010ff */
[----:B------:R-:W-:Y:S01]  /*af10*/  F2FP.BF16.F32.PACK_AB R13, R45, R44 ;  /* 0x0000002c2d0d723e */ /* 0x000fe200000010ff */
[----:B------:R-:W-:Y:S01]  /*af20*/  FFMA R54, R71, R3, R54 ;  /* 0x0000000347367223 */ /* 0x000fe20000000036 */
[----:B------:R-:W-:Y:S01]  /*af30*/  F2FP.BF16.F32.PACK_AB R14, R47, R46 ;  /* 0x0000002e2f0e723e */ /* 0x000fe200000010ff */
[----:B------:R-:W-:Y:S01]  /*af40*/  FFMA R55, R71, R4, R55 ;  /* 0x0000000447377223 */ /* 0x000fe20000000037 */
[----:B------:R-:W-:Y:S01]  /*af50*/  F2FP.BF16.F32.PACK_AB R15, R49, R48 ;  /* 0x00000030310f723e */ /* 0x000fe200000010ff */
[C---:B------:R-:W-:Y:S01]  /*af60*/  FFMA R56, R71.reuse, R5, R56 ;  /* 0x0000000547387223 */ /* 0x040fe20000000038 */
[----:B------:R-:W-:Y:S01]  /*af70*/  FFMA R57, R71, R6, R57 ;  /* 0x0000000647397223 */ /* 0x000fe20000000039 */
[----:B------:R-:W-:Y:S02]  /*af80*/  F2FP.BF16.F32.PACK_AB R4, R51, R50 ;  /* 0x000000323304723e */ /* 0x000fe400000010ff */
        /* <DEDUP_REMOVED lines=14> */
[----:B-1----:R-:W1:Y:S01]  /*b070*/  FENCE.VIEW.ASYNC.S ;  /* 0x00000000000073c6 */ /* 0x002e620000000000 */
[----:B------:R-:W-:Y:S01]  /*b080*/  @P6 PRMT R0, R167, 0x654, R0 ;  /* 0x00000654a7006816 */ /* 0x000fe20000000000 */
[----:B-1----:R-:W-:Y:S06]  /*b090*/  BAR.SYNC.DEFER_BLOCKING 0x1, 0x80 ;  /* 0x0042000000007b1d */ /* 0x002fec0000010000 */
        /* <DEDUP_REMOVED lines=11> */
.L_x_148:
[----:B------:R-:W-:Y:S05]  /*b150*/  BSYNC.RECONVERGENT B0 ;  /* 0x0000000000007941 */ /* 0x000fea0003800200 */
.L_x_147:
[----:B------:R-:W-:Y:S01]  /*b160*/  BAR.SYNC.DEFER_BLOCKING 0x1, 0x80 ;  /* 0x0042000000007b1d */ /* 0x000fe20000010000 */
[----:B------:R-:W-:Y:S02]  /*b170*/  UIADD3 UR4, UPT, UPT, UR47, 0x1, URZ ;  /* 0x000000012f047890 */ /* 0x000fe4000fffe0ff */
[----:B------:R-:W-:Y:S02]  /*b180*/  UISETP.NE.AND UP0, UPT, UR38, URZ, UPT ;  /* 0x000000ff2600728c */ /* 0x000fe4000bf05270 */
[----:B------:R-:W-:Y:S02]  /*b190*/  UISETP.NE.AND UP1, UPT, UR4, 0x4, UPT ;  /* 0x000000040400788c */ /* 0x000fe4000bf25270 */
[----:B------:R-:W-:Y:S02]  /*b1a0*/  USEL UR39, URZ, 0xc0, !UP0 ;  /* 0x000000c0ff277887 */ /* 0x000fe4000c000000 */
[----:B------:R-:W-:Y:S01]  /*b1b0*/  USEL UR52, UR4, URZ, UP1 ;  /* 0x000000ff04347287 */ /* 0x000fe20008800000 */
[----:B------:R1:W-:Y:S01]  /*b1c0*/  @P6 SYNCS.ARRIVE.TRANS64.RED.A1T0 RZ, [R0+URZ], RZ ;  /* 0x000000ff00ff69a7 */ /* 0x0003e200081004ff */
[----:B------:R-:W-:Y:S01]  /*b1d0*/  BSSY B1, `(.L_x_149) ;  /* 0x000001f000017945 */ /* 0x000fe20003800000 */
[----:B------:R-:W3:Y:S02]  /*b1e0*/  @P6 SYNCS.PHASECHK.TRANS64.TRYWAIT P0, [R16+URZ+0x100], R3 ;  /* 0x00010003100065a7 */ /* 0x000ee400080011ff */
[----:B---3--:R-:W-:Y:S01]  /*b1f0*/  @P6 SEL R100, RZ, 0x1, !P0 ;  /* 0x00000001ff646807 */ /* 0x008fe20004000000 */
[----:B-1----:R-:W-:Y:S06]  /*b200*/  @!P6 BRA `(.L_x_150) ;  /* 0x00000000006ce947 */ /* 0x002fec0003800000 */
[----:B------:R-:W-:Y:S01]  /*b210*/  ISETP.NE.AND P1, PT, R102, RZ, PT ;  /* 0x000000ff6600720c */ /* 0x000fe20003f25270 */
[----:B------:R-:W-:Y:S01]  /*b220*/  BSSY B0, `(.L_x_151) ;  /* 0x000000b000007945 */ /* 0x000fe20003800000 */
[----:B------:R-:W-:Y:S11]  /*b230*/  ISETP.NE.AND P0, PT, R100, RZ, PT ;  /* 0x000000ff6400720c */ /* 0x000ff60003f05270 */
[----:B------:R-:W-:Y:S05]  /*b240*/  @P1 IMAD R77, R77, 0x4000, R166 ;  /* 0x000040004d4d1824 */ /* 0x000fea00078e02a6 */
[----:B--2---:R-:W-:Y:S04]  /*b250*/  @P1 IADD3 R4, PT, PT, R77, UR46, RZ ;  /* 0x0000002e4d041c10 */ /* 0x004fe8000fffe0ff */
[----:B------:R-:W-:Y:S01]  /*b260*/  @P1 IADD3 R0, PT, PT, R79, R4, RZ ;  /* 0x000000044f001210 */ /* 0x000fe20007ffe0ff */
[--C-:B------:R-:W-:Y:S02]  /*b270*/  @P1 IMAD.IADD R78, R78, 0x1, R4.reuse ;  /* 0x000000014e4e1824 */ /* 0x100fe400078e0204 */
[----:B------:R-:W-:Y:S01]  /*b280*/  @P1 IMAD.IADD R4, R101, 0x1, R4 ;  /* 0x0000000165041824 */ /* 0x000fe200078e0204 */
[----:B------:R-:W-:Y:S06]  /*b290*/  @P0 BRA `(.L_x_152) ;  /* 0x00000000000c0947 */ /* 0x000fec0003800000 */
[----:B------:R-:W-:Y:S04]  /*b2a0*/  SHF.L.U32 R3, R152, 0x1f, RZ ;  /* 0x0000001f98037819 */ /* 0x000fe800000006ff */
[----:B------:R-:W1:Y:S02]  /*b2b0*/  SYNCS.PHASECHK.TRANS64.TRYWAIT P0, [R16+URZ+0x100], R3 ;  /* 0x00010003100075a7 */ /* 0x000e6400080011ff */
[----:B-1----:R-:W-:Y:S05]  /*b2c0*/  @!P0 BRA `(.L_x_153) ;  /* 0x0000002400a48947 */ /* 0x002fea0003800000 */
.L_x_152:
[----:B------:R-:W-:Y:S05]  /*b2d0*/  BSYNC B0 ;  /* 0x0000000000007941 */ /* 0x000fea0003800000 */
.L_x_151:
[----:B------:R-:W-:Y:S11]  /*b2e0*/  ISETP.NE.AND P0, PT, R102, RZ, PT ;  /* 0x000000ff6600720c */ /* 0x000ff60003f05270 */
[----:B------:R-:W-:Y:S02]  /*b2f0*/  @!UPT UIADD3 URZ, UPT, UPT, URZ, URZ, URZ ;  /* 0x000000fffffff290 */ /* 0x000fe4000fffe0ff */
[----:B------:R3:W4:Y:S01]  /*b300*/  @P0 LDS.128 R84, [R77+UR46+0x400] ;  /* 0x0004002e4d540984 */ /* 0x0007220008000c00 */
[----:B------:R-:W-:Y:S01]  /*b310*/  @P0 IMAD.IADD R6, R79, 0x1, R78 ;  /* 0x000000014f060824 */ /* 0x000fe200078e024e */
[C---:B------:R-:W-:Y:S01]  /*b320*/  @P0 IADD3 R5, PT, PT, R101.reuse, R78, RZ ;  /* 0x0000004e65050210 */ /* 0x040fe20007ffe0ff */
[C---:B-1----:R-:W-:Y:S01]  /*b330*/  @P0 IMAD.IADD R3, R101.reuse, 0x1, R0 ;  /* 0x0000000165030824 */ /* 0x042fe200078e0200 */
[----:B------:R3:W1:Y:S02]  /*b340*/  @P0 LDS.128 R80, [R4+0x400] ;  /* 0x0004000004500984 */ /* 0x0006640000000c00 */
[----:B------:R-:W-:Y:S02]  /*b350*/  @P0 IADD3 R101, PT, PT, R101, R6, RZ ;  /* 0x0000000665650210 */ /* 0x000fe40007ffe0ff */
[----:B------:R3:W2:Y:S04]  /*b360*/  @P0 LDS.128 R88, [R0+0x400] ;  /* 0x0004000000580984 */ /* 0x0006a80000000c00 */
[----:B------:R3:W1:Y:S04]  /*b370*/  @P0 LDS.128 R96, [R3+0x400] ;  /* 0x0004000003600984 */ /* 0x0006680000000c00 */
[----:B------:R3:W1:Y:S04]  /*b380*/  @P0 LDS.128 R104, [R78+0x400] ;  /* 0x000400004e680984 */ /* 0x0006680000000c00 */
[----:B------:R3:W1:Y:S04]  /*b390*/  @P0 LDS.128 R112, [R5+0x400] ;  /* 0x0004000005700984 */ /* 0x0006680000000c00 */
[----:B------:R3:W1:Y:S04]  /*b3a0*/  @P0 LDS.128 R120, [R6+0x400] ;  /* 0x0004000006780984 */ /* 0x0006680000000c00 */
[----:B------:R3:W1:Y:S02]  /*b3b0*/  @P0 LDS.128 R128, [R101+0x400] ;  /* 0x0004000065800984 */ /* 0x0006640000000c00 */
.L_x_150:
[----:B------:R-:W-:Y:S05]  /*b3c0*/  BSYNC B1 ;  /* 0x0000000000017941 */ /* 0x000fea0003800000 */
.L_x_149:
[----:B------:R-:W-:Y:S01]  /*b3d0*/  VIADD R16, R69, UR39 ;  /* 0x0000002745107c36 */ /* 0x000fe20008000000 */
[----:B------:R-:W-:Y:S04]  /*b3e0*/  BSSY.RECONVERGENT B6, `(.L_x_154) ;  /* 0x0000015000067945 */ /* 0x000fe80003800200 */
[----:B---3--:R-:W-:Y:S04]  /*b3f0*/  SHF.R.U32.HI R3, RZ, 0x15, R16 ;  /* 0x00000015ff037819 */ /* 0x008fe80000011610 */
[----:B------:R-:W-:Y:S11]  /*b400*/  LOP3.LUT P0, RZ, R3, 0x3, R144, 0x48, !PT ;  /* 0x0000000303ff7812 */ /* 0x000ff60007804890 */
[----:B------:R-:W-:Y:S02]  /*b410*/  @!UPT UIADD3 URZ, UPT, UPT, URZ, URZ, URZ ;  /* 0x000000fffffff290 */ /* 0x000fe4000fffe0ff */
[----:B------:R-:W-:Y:S05]  /*b420*/  @!P0 BRA `(.L_x_155) ;  /* 0x0000000000408947 */ /* 0x000fea0003800000 */
[----:B------:R-:W3:Y:S01]  /*b430*/  LDCU.64 UR8, c[0x4][0x70] ;  /* 0x01000e00ff0877ac */ /* 0x000ee20008000a00 */
[----:B--2---:R-:W-:Y:S01]  /*b440*/  MOV R15, 0x0 ;  /* 0x00000000000f7802 */ /* 0x004fe20000000f00 */
[----:B------:R-:W-:Y:S02]  /*b450*/  HFMA2 R12, -RZ, RZ, 0, 5.9604644775390625e-08 ;  /* 0x00000001ff0c7431 */ /* 0x000fe400000001ff */
[----:B------:R-:W-:Y:S02]  /*b460*/  IMAD.MOV.U32 R8, RZ, RZ, 0x192 ;  /* 0x00000192ff087424 */ /* 0x000fe400078e00ff */
[----:B------:R-:W-:Y:S01]  /*b470*/  IMAD.MOV.U32 R13, RZ, RZ, RZ ;  /* 0x000000ffff0d7224 */ /* 0x000fe200078e00ff */
[----:B------:R-:W2:Y:S01]  /*b480*/  LDCU.64 UR6, c[0x4][0x78] ;  /* 0x01000f00ff0677ac */ /* 0x000ea20008000a00 */
[----:B------:R-:W1:Y:S01]  /*b490*/  LDC.64 R14, c[0x4][R15] ;  /* 0x010000000f0e7b82 */ /* 0x000e620000000a00 */
[----:B------:R-:W5:Y:S01]  /*b4a0*/  LDCU.64 UR4, c[0x4][0x10] ;  /* 0x01000200ff0477ac */ /* 0x000f620008000a00 */
[----:B---3--:R-:W-:Y:S01]  /*b4b0*/  MOV R5, UR9 ;  /* 0x0000000900057c02 */ /* 0x008fe20008000f00 */
[----:B------:R-:W-:Y:S01]  /*b4c0*/  IMAD.U32 R4, RZ, RZ, UR8 ;  /* 0x00000008ff047e24 */ /* 0x000fe2000f8e00ff */
[----:B--2---:R-:W-:Y:S01]  /*b4d0*/  MOV R7, UR7 ;  /* 0x0000000700077c02 */ /* 0x004fe20008000f00 */
[----:B------:R-:W-:Y:S01]  /*b4e0*/  IMAD.U32 R6, RZ, RZ, UR6 ;  /* 0x00000006ff067e24 */ /* 0x000fe2000f8e00ff */
[----:B-----5:R-:W-:Y:S01]  /*b4f0*/  MOV R11, UR5 ;  /* 0x00000005000b7c02 */ /* 0x020fe20008000f00 */
[----:B------:R-:W-:Y:S02]  /*b500*/  IMAD.U32 R10, RZ, RZ, UR4 ;  /* 0x00000004ff0a7e24 */ /* 0x000fe4000f8e00ff */
[----:B------:R-:W-:Y:S07]  /*b510*/  LEPC R20, `(.L_x_155) ;  /* 0x000000001014794e */ /* 0x000fee0000000000 */
[----:B-1--4-:R-:W-:Y:S05]  /*b520*/  CALL.ABS.NOINC R14 ;  /* 0x000000000e007343 */ /* 0x012fea0003c00000 */
.L_x_155:
[----:B------:R-:W-:Y:S05]  /*b530*/  BSYNC.RECONVERGENT B6 ;  /* 0x0000000000067941 */ /* 0x000fea0003800200 */
.L_x_154:
[----:B----4-:R-:W-:Y:S01]  /*b540*/  SHF.L.U32 R69, R84, 0x10, RZ ;  /* 0x0000001054457819 */ /* 0x010fe200000006ff */
[----:B------:R-:W-:Y:S05]  /*b550*/  WARPSYNC.ALL ;  /* 0x0000000000007948 */ /* 0x000fea0003800000 */
[----:B------:R-:W-:Y:S01]  /*b560*/  R2UR UR4, R16 ;  /* 0x00000000100472ca */ /* 0x000fe200000e0000 */
[----:B------:R-:W-:Y:S01]  /*b570*/  BSSY.RECONVERGENT B0, `(.L_x_156) ;  /* 0x00000fc000007945 */ /* 0x000fe20003800200 */
[----:B------:R-:W-:Y:S02]  /*b580*/  LOP3.LUT R0, R84, 0xffff0000, RZ, 0xc0, !PT ;  /* 0xffff000054007812 */ /* 0x000fe400078ec0ff */
[C---:B------:R-:W-:Y:S02]  /*b590*/  SHF.L.U32 R3, R85.reuse, 0x10, RZ ;  /* 0x0000001055037819 */ /* 0x040fe400000006ff */
[----:B------:R-:W-:Y:S02]  /*b5a0*/  LOP3.LUT R70, R85, 0xffff0000, RZ, 0xc0, !PT ;  /* 0xffff000055467812 */ /* 0x000fe400078ec0ff */
[C---:B------:R-:W-:Y:S02]  /*b5b0*/  SHF.L.U32 R72, R86.reuse, 0x10, RZ ;  /* 0x0000001056487819 */ /* 0x040fe400000006ff */
[----:B------:R-:W-:Y:S02]  /*b5c0*/  LOP3.LUT R74, R86, 0xffff0000, RZ, 0xc0, !PT ;  /* 0xffff0000564a7812 */ /* 0x000fe400078ec0ff */
[C---:B------:R-:W-:Y:S01]  /*b5d0*/  SHF.L.U32 R73, R87.reuse, 0x10, RZ ;  /* 0x0000001057497819 */ /* 0x040fe200000006ff */
[----:B--2---:R-:W2:Y:S01]  /*b5e0*/  LDTM.x64 R4, tmem[UR4] ;  /* 0x00000004000479ee */ /* 0x004ea20008340000 */
[----:B------:R-:W-:Y:S02]  /*b5f0*/  LOP3.LUT R76, R87, 0xffff0000, RZ, 0xc0, !PT ;  /* 0xffff0000574c7812 */ /* 0x000fe400078ec0ff */
[C---:B-1----:R-:W-:Y:S02]  /*b600*/  SHF.L.U32 R75, R80.reuse, 0x10, RZ ;  /* 0x00000010504b7819 */ /* 0x042fe400000006ff */
[----:B------:R-:W-:Y:S02]  /*b610*/  LOP3.LUT R78, R80, 0xffff0000, RZ, 0xc0, !PT ;  /* 0xffff0000504e7812 */ /* 0x000fe400078ec0ff */
[C---:B------:R-:W-:Y:S02]  /*b620*/  SHF.L.U32 R77, R81.reuse, 0x10, RZ ;  /* 0x00000010514d7819 */ /* 0x040fe400000006ff */
[----:B------:R-:W-:Y:S02]  /*b630*/  LOP3.LUT R80, R81, 0xffff0000, RZ, 0xc0, !PT ;  /* 0xffff000051507812 */ /* 0x000fe400078ec0ff */
[C---:B------:R-:W-:Y:S02]  /*b640*/  SHF.L.U32 R79, R82.reuse, 0x10, RZ ;  /* 0x00000010524f7819 */ /* 0x040fe400000006ff */
[----:B------:R-:W-:Y:S02]  /*b650*/  LOP3.LUT R82, R82, 0xffff0000, RZ, 0xc0, !PT ;  /* 0xffff000052527812 */ /* 0x000fe400078ec0ff */
[C---:B------:R-:W-:Y:S02]  /*b660*/  SHF.L.U32 R81, R83.reuse, 0x10, RZ ;  /* 0x0000001053517819 */ /* 0x040fe400000006ff */
[----:B------:R-:W-:Y:S02]  /*b670*/  LOP3.LUT R84, R83, 0xffff0000, RZ, 0xc0, !PT ;  /* 0xffff000053547812 */ /* 0x000fe400078ec0ff */
[C---:B------:R-:W-:Y:S02]  /*b680*/  SHF.L.U32 R83, R88.reuse, 0x10, RZ ;  /* 0x0000001058537819 */ /* 0x040fe400000006ff */
[----:B------:R-:W-:Y:S02]  /*b690*/  LOP3.LUT R86, R88, 0xffff0000, RZ, 0xc0, !PT ;  /* 0xffff000058567812 */ /* 0x000fe400078ec0ff */
[C---:B------:R-:W-:Y:S01]  /*b6a0*/  SHF.L.U32 R85, R89.reuse, 0x10, RZ ;  /* 0x0000001059557819 */ /* 0x040fe200000006ff */
[C---:B--2---:R-:W-:Y:S01]  /*b6b0*/  FMUL R4, R68.reuse, R4 ;  /* 0x0000000444047220 */ /* 0x044fe20000400000 */
[----:B------:R-:W-:Y:S01]  /*b6c0*/  LOP3.LUT R88, R89, 0xffff0000, RZ, 0xc0, !PT ;  /* 0xffff000059587812 */ /* 0x000fe200078ec0ff */
[----:B------:R-:W-:Y:S01]  /*b6d0*/  FMUL R5, R68, R5 ;  /* 0x0000000544057220 */ /* 0x000fe20000400000 */
[C---:B------:R-:W-:Y:S01]  /*b6e0*/  SHF.L.U32 R87, R90.reuse, 0x10, RZ ;  /* 0x000000105a577819 */ /* 0x040fe200000006ff */
[C---:B------:R-:W-:Y:S01]  /*b6f0*/  FFMA R4, R71.reuse, R69, R4 ;  /* 0x0000004547047223 */ /* 0x040fe20000000004 */
[----:B------:R-:W-:Y:S01]  /*b700*/  LOP3.LUT R90, R90, 0xffff0000, RZ, 0xc0, !PT ;  /* 0xffff00005a5a7812 */ /* 0x000fe200078ec0ff */
[----:B------:R-:W-:Y:S01]  /*b710*/  FFMA R5, R71, R0, R5 ;  /* 0x0000000047057223 */ /* 0x000fe20000000005 */
[C---:B------:R-:W-:Y:S01]  /*b720*/  SHF.L.U32 R89, R91.reuse, 0x10, RZ ;  /* 0x000000105b597819 */ /* 0x040fe200000006ff */
[C---:B------:R-:W-:Y:S01]  /*b730*/  FMUL R6, R68.reuse, R6 ;  /* 0x0000000644067220 */ /* 0x040fe20000400000 */
[----:B------:R-:W-:Y:S01]  /*b740*/  LOP3.LUT R92, R91, 0xffff0000, RZ, 0xc0, !PT ;  /* 0xffff00005b5c7812 */ /* 0x000fe200078ec0ff */
[----:B------:R-:W-:Y:S01]  /*b750*/  FMUL R7, R68, R7 ;  /* 0x0000000744077220 */ /* 0x000fe20000400000 */
[----:B------:R-:W-:Y:S01]  /*b760*/  F2FP.BF16.F32.PACK_AB R4, R5, R4 ;  /* 0x000000040504723e */ /* 0x000fe200000010ff */
[C---:B------:R-:W-:Y:S01]  /*b770*/  FFMA R6, R71.reuse, R3, R6 ;  /* 0x0000000347067223 */ /* 0x040fe20000000006 */
[C---:B------:R-:W-:Y:S01]  /*b780*/  SHF.L.U32 R91, R96.reuse, 0x10, RZ ;  /* 0x00000010605b7819 */ /* 0x040fe200000006ff */
[----:B------:R-:W-:Y:S01]  /*b790*/  FFMA R7, R71, R70, R7 ;  /* 0x0000004647077223 */ /* 0x000fe20000000007 */
[----:B------:R-:W-:Y:S01]  /*b7a0*/  LOP3.LUT R94, R96, 0xffff0000, RZ, 0xc0, !PT ;  /* 0xffff0000605e7812 */ /* 0x000fe200078ec0ff */
[C---:B------:R-:W-:Y:S01]  /*b7b0*/  FMUL R8, R68.reuse, R8 ;  /* 0x0000000844087220 */ /* 0x040fe20000400000 */
[----:B------:R-:W-:Y:S01]  /*b7c0*/  SHF.L.U32 R93, R97, 0x10, RZ ;  /* 0x00000010615d7819 */ /* 0x000fe200000006ff */
[----:B------:R-:W-:Y:S01]  /*b7d0*/  FMUL R9, R68, R9 ;  /* 0x0000000944097220 */ /* 0x000fe20000400000 */
[----:B------:R-:W-:Y:S01]  /*b7e0*/  F2FP.BF16.F32.PACK_AB R5, R7, R6 ;  /* 0x000000060705723e */ /* 0x000fe200000010ff */
[----:B------:R-:W-:Y:S01]  /*b7f0*/  FFMA R8, R71, R72, R8 ;  /* 0x0000004847087223 */ /* 0x000fe20000000008 */
[----:B------:R-:W-:Y:S01]  /*b800*/  LOP3.LUT R96, R97, 0xffff0000, RZ, 0xc0, !PT ;  /* 0xffff000061607812 */ /* 0x000fe200078ec0ff */
[----:B------:R-:W-:Y:S01]  /*b810*/  FFMA R9, R71, R74, R9 ;  /* 0x0000004a47097223 */ /* 0x000fe20000000009 */
[----:B------:R-:W-:Y:S01]  /*b820*/  SHF.L.U32 R95, R98, 0x10, RZ ;  /* 0x00000010625f7819 */ /* 0x000fe200000006ff */
[----:B------:R-:W-:Y:S01]  /*b830*/  FMUL R10, R68, R10 ;  /* 0x0000000a440a7220 */ /* 0x000fe20000400000 */
[----:B------:R-:W-:Y:S01]  /*b840*/  LOP3.LUT R98, R98, 0xffff0000, RZ, 0xc0, !PT ;  /* 0xffff000062627812 */ /* 0x000fe200078ec0ff */
[C---:B------:R-:W-:Y:S01]  /*b850*/  FMUL R11, R68.reuse, R11 ;  /* 0x0000000b440b7220 */ /* 0x040fe20000400000 */
[----:B------:R-:W-:Y:S01]  /*b860*/  F2FP.BF16.F32.PACK_AB R6, R9, R8 ;  /* 0x000000080906723e */ /* 0x000fe200000010ff */
[----:B------:R-:W-:Y:S01]  /*b870*/  FFMA R10, R71, R73, R10 ;  /* 0x00000049470a7223 */ /* 0x000fe2000000000a */
[----:B------:R-:W-:Y:S01]  /*b880*/  SHF.L.U32 R97, R99, 0x10, RZ ;  /* 0x0000001063617819 */ /* 0x000fe200000006ff */
[----:B------:R-:W-:Y:S01]  /*b890*/  FFMA R11, R71, R76, R11 ;  /* 0x0000004c470b7223 */ /* 0x000fe2000000000b */
[----:B------:R-:W-:Y:S01]  /*b8a0*/  LOP3.LUT R100, R99, 0xffff0000, RZ, 0xc0, !PT ;  /* 0xffff000063647812 */ /* 0x000fe200078ec0ff */
[----:B------:R-:W-:Y:S01]  /*b8b0*/  FMUL R0, R68, R12 ;  /* 0x0000000c44007220 */ /* 0x000fe20000400000 */
[----:B------:R-:W-:Y:S01]  /*b8c0*/  SHF.L.U32 R99, R104, 0x10, RZ ;  /* 0x0000001068637819 */ /* 0x000fe200000006ff */
[C---:B------:R-:W-:Y:S01]  /*b8d0*/  FMUL R3, R68.reuse, R13 ;  /* 0x0000000d44037220 */ /* 0x040fe20000400000 */
[----:B------:R-:W-:Y:S01]  /*b8e0*/  F2FP.BF16.F32.PACK_AB R7, R11, R10 ;  /* 0x0000000a0b07723e */ /* 0x000fe200000010ff */
[----:B------:R-:W-:Y:S01]  /*b8f0*/  FMUL R14, R68, R14 ;  /* 0x0000000e440e7220 */ /* 0x000fe20000400000 */
[----:B------:R-:W-:Y:S01]  /*b900*/  LOP3.LUT R102, R104, 0xffff0000, RZ, 0xc0, !PT ;  /* 0xffff000068667812 */ /* 0x000fe200078ec0ff */
[C---:B------:R-:W-:Y:S01]  /*b910*/  FMUL R15, R68.reuse, R15 ;  /* 0x0000000f440f7220 */ /* 0x040fe20000400000 */
[----:B------:R-:W-:Y:S01]  /*b920*/  SHF.L.U32 R101, R105, 0x10, RZ ;  /* 0x0000001069657819 */ /* 0x000fe200000006ff */
[----:B------:R-:W-:Y:S01]  /*b930*/  FFMA R0, R71, R75, R0 ;  /* 0x0000004b47007223 */ /* 0x000fe20000000000 */
[----:B------:R-:W-:Y:S01]  /*b940*/  LOP3.LUT R104, R105, 0xffff0000, RZ, 0xc0, !PT ;  /* 0xffff000069687812 */ /* 0x000fe200078ec0ff */
[----:B------:R-:W-:Y:S01]  /*b950*/  FMUL R12, R68, R16 ;  /* 0x00000010440c7220 */ /* 0x000fe20000400000 */
[C---:B------:R-:W-:Y:S01]  /*b960*/  SHF.L.U32 R103, R106.reuse, 0x10, RZ ;  /* 0x000000106a677819 */ /* 0x040fe200000006ff */
[----:B------:R-:W-:Y:S01]  /*b970*/  FFMA R3, R71, R78, R3 ;  /* 0x0000004e47037223 */ /* 0x000fe20000000003 */
[----:B------:R-:W-:Y:S01]  /*b980*/  LOP3.LUT R106, R106, 0xffff0000, RZ, 0xc0, !PT ;  /* 0xffff00006a6a7812 */ /* 0x000fe200078ec0ff */
[C---:B------:R-:W-:Y:S01]  /*b990*/  FMUL R13, R68.reuse, R17 ;  /* 0x00000011440d7220 */ /* 0x040fe20000400000 */
[----:B------:R-:W-:Y:S01]  /*b9a0*/  SHF.L.U32 R105, R107, 0x10, RZ ;  /* 0x000000106b697819 */ /* 0x000fe200000006ff */
[----:B------:R-:W-:Y:S01]  /*b9b0*/  FFMA R14, R71, R77, R14 ;  /* 0x0000004d470e7223 */ /* 0x000fe2000000000e */
[----:B------:R-:W-:Y:S01]  /*b9c0*/  F2FP.BF16.F32.PACK_AB R8, R3, R0 ;  /* 0x000000000308723e */ /* 0x000fe200000010ff */
[----:B------:R-:W-:Y:S01]  /*b9d0*/  FMUL R18, R68, R18 ;  /* 0x0000001244127220 */ /* 0x000fe20000400000 */
[----:B------:R-:W-:Y:S01]  /*b9e0*/  LOP3.LUT R108, R107, 0xffff0000, RZ, 0xc0, !PT ;  /* 0xffff00006b6c7812 */ /* 0x000fe200078ec0ff */
[----:B------:R-:W-:Y:S01]  /*b9f0*/  FFMA R15, R71, R80, R15 ;  /* 0x00000050470f7223 */ /* 0x000fe2000000000f */
[----:B------:R-:W-:Y:S01]  /*ba00*/  SHF.L.U32 R107, R112, 0x10, RZ ;  /* 0x00000010706b7819 */ /* 0x000fe200000006ff */
[----:B------:R-:W-:Y:S01]  /*ba10*/  FMUL R19, R68, R19 ;  /* 0x0000001344137220 */ /* 0x000fe20000400000 */
[----:B------:R-:W-:Y:S01]  /*ba20*/  LOP3.LUT R110, R112, 0xffff0000, RZ, 0xc0, !PT ;  /* 0xffff0000706e7812 */ /* 0x000fe200078ec0ff */
[----:B------:R1:W-:Y:S01]  /*ba30*/  STS.128 [R166+UR46+0xc400], R4 ;  /* 0x00c40004a6007988 */ /* 0x0003e20008000c2e */
[----:B------:R-:W-:Y:S01]  /*ba40*/  F2FP.BF16.F32.PACK_AB R9, R15, R14 ;  /* 0x0000000e0f09723e */ /* 0x000fe200000010ff */
[C---:B------:R-:W-:Y:S01]  /*ba50*/  FFMA R12, R71.reuse, R79, R12 ;  /* 0x0000004f470c7223 */ /* 0x040fe2000000000c */
[C---:B------:R-:W-:Y:S01]  /*ba60*/  FFMA R13, R71.reuse, R82, R13 ;  /* 0x00000052470d7223 */ /* 0x040fe2000000000d */
[----:B------:R-:W-:Y:S01]  /*ba70*/  FFMA R18, R71, R81, R18 ;  /* 0x0000005147127223 */ /* 0x000fe20000000012 */
[----:B------:R-:W-:Y:S01]  /*ba80*/  SHF.L.U32 R109, R113, 0x10, RZ ;  /* 0x00000010716d7819 */ /* 0x000fe200000006ff */
[----:B------:R-:W-:Y:S01]  /*ba90*/  FFMA R19, R71, R84, R19 ;  /* 0x0000005447137223 */ /* 0x000fe20000000013 */
[C---:B------:R-:W-:Y:S01]  /*baa0*/  FMUL R16, R68.reuse, R20 ;  /* 0x0000001444107220 */ /* 0x040fe20000400000 */
[----:B------:R-:W-:Y:S01]  /*bab0*/  F2FP.BF16.F32.PACK_AB R10, R13, R12 ;  /* 0x0000000c0d0a723e */ /* 0x000fe200000010ff */
[C---:B------:R-:W-:Y:S01]  /*bac0*/  FMUL R17, R68.reuse, R21 ;  /* 0x0000001544117220 */ /* 0x040fe20000400000 */
[C---:B------:R-:W-:Y:S01]  /*bad0*/  FMUL R22, R68.reuse, R22 ;  /* 0x0000001644167220 */ /* 0x040fe20000400000 */
[----:B------:R-:W-:Y:S01]  /*bae0*/  F2FP.BF16.F32.PACK_AB R11, R19, R18 ;  /* 0x00000012130b723e */ /* 0x000fe200000010ff */
[C---:B------:R-:W-:Y:S01]  /*baf0*/  FFMA R16, R71.reuse, R83, R16 ;  /* 0x0000005347107223 */ /* 0x040fe20000000010 */
[----:B------:R-:W-:Y:S01]  /*bb00*/  FFMA R17, R71, R86, R17 ;  /* 0x0000005647117223 */ /* 0x000fe20000000011 */
[----:B------:R-:W-:Y:S01]  /*bb10*/  LOP3.LUT R112, R113, 0xffff0000, RZ, 0xc0, !PT ;  /* 0xffff000071707812 */ /* 0x000fe200078ec0ff */
[----:B------:R-:W-:Y:S01]  /*bb20*/  FFMA R22, R71, R85, R22 ;  /* 0x0000005547167223 */ /* 0x000fe20000000016 */
[----:B------:R1:W-:Y:S01]  /*bb30*/  STS.128 [R165+0xc400], R8 ;  /* 0x00c40008a5007388 */ /* 0x0003e20000000c00 */
[C---:B------:R-:W-:Y:S01]  /*bb40*/  FMUL R23, R68.reuse, R23 ;  /* 0x0000001744177220 */ /* 0x040fe20000400000 */
[----:B------:R-:W-:Y:S01]  /*bb50*/  F2FP.BF16.F32.PACK_AB R16, R17, R16 ;  /* 0x000000101110723e */ /* 0x000fe200000010ff */
[C---:B------:R-:W-:Y:S01]  /*bb60*/  FMUL R20, R68.reuse, R24 ;  /* 0x0000001844147220 */ /* 0x040fe20000400000 */
[----:B------:R-:W-:Y:S01]  /*bb70*/  FMUL R21, R68, R25 ;  /* 0x0000001944157220 */ /* 0x000fe20000400000 */
[C---:B------:R-:W-:Y:S01]  /*bb80*/  SHF.L.U32 R111, R114.reuse, 0x10, RZ ;  /* 0x00000010726f7819 */ /* 0x040fe200000006ff */
[C---:B------:R-:W-:Y:S01]  /*bb90*/  FFMA R23, R71.reuse, R88, R23 ;  /* 0x0000005847177223 */ /* 0x040fe20000000017 */
[C---:B------:R-:W-:Y:S01]  /*bba0*/  FFMA R20, R71.reuse, R87, R20 ;  /* 0x0000005747147223 */ /* 0x040fe20000000014 */
[----:B------:R-:W-:Y:S01]  /*bbb0*/  LOP3.LUT R114, R114, 0xffff0000, RZ, 0xc0, !PT ;  /* 0xffff000072727812 */ /* 0x000fe200078ec0ff */
        /* <DEDUP_REMOVED lines=8> */
[----:B------:R-:W-:Y:S01]  /*bc40*/  SHF.L.U32 R113, R115, 0x10, RZ ;  /* 0x0000001073717819 */ /* 0x000fe200000006ff */
[----:B------:R-:W-:Y:S01]  /*bc50*/  FFMA R24, R71, R91, R24 ;  /* 0x0000005b47187223 */ /* 0x000fe20000000018 */
[C---:B------:R-:W-:Y:S01]  /*bc60*/  FMUL R25, R68.reuse, R29 ;  /* 0x0000001d44197220 */ /* 0x040fe20000400000 */
[----:B------:R-:W-:Y:S01]  /*bc70*/  LOP3.LUT R116, R115, 0xffff0000, RZ, 0xc0, !PT ;  /* 0xffff000073747812 */ /* 0x000fe200078ec0ff */
[C---:B------:R-:W-:Y:S01]  /*bc80*/  FMUL R30, R68.reuse, R30 ;  /* 0x0000001e441e7220 */ /* 0x040fe20000400000 */
[----:B------:R-:W-:Y:S01]  /*bc90*/  F2FP.BF16.F32.PACK_AB R19, R27, R26 ;  /* 0x0000001a1b13723e */ /* 0x000fe200000010ff */
[C---:B------:R-:W-:Y:S01]  /*bca0*/  FFMA R25, R71.reuse, R94, R25 ;  /* 0x0000005e47197223 */ /* 0x040fe20000000019 */
[----:B------:R-:W-:Y:S01]  /*bcb0*/  FMUL R31, R68, R31 ;  /* 0x0000001f441f7220 */ /* 0x000fe20000400000 */
[----:B------:R-:W-:Y:S01]  /*bcc0*/  FFMA R30, R71, R93, R30 ;  /* 0x0000005d471e7223 */ /* 0x000fe2000000001e */
[----:B------:R-:W-:Y:S01]  /*bcd0*/  SHF.L.U32 R115, R120, 0x10, RZ ;  /* 0x0000001078737819 */ /* 0x000fe200000006ff */
[----:B------:R1:W-:Y:S01]  /*bce0*/  STS.128 [R164+0xc400], R16 ;  /* 0x00c40010a4007388 */ /* 0x0003e20000000c00 */
[----:B------:R-:W-:Y:S01]  /*bcf0*/  F2FP.BF16.F32.PACK_AB R24, R25, R24 ;  /* 0x000000181918723e */ /* 0x000fe200000010ff */
[C---:B------:R-:W-:Y:S01]  /*bd00*/  FFMA R31, R71.reuse, R96, R31 ;  /* 0x00000060471f7223 */ /* 0x040fe2000000001f */
[C---:B------:R-:W-:Y:S01]  /*bd10*/  FMUL R28, R68.reuse, R32 ;  /* 0x00000020441c7220 */ /* 0x040fe20000400000 */
[C---:B------:R-:W-:Y:S01]  /*bd20*/  FMUL R29, R68.reuse, R33 ;  /* 0x00000021441d7220 */ /* 0x040fe20000400000 */
[----:B------:R-:W-:Y:S01]  /*bd30*/  FMUL R34, R68, R34 ;  /* 0x0000002244227220 */ /* 0x000fe20000400000 */
[----:B------:R-:W-:Y:S01]  /*bd40*/  LOP3.LUT R118, R120, 0xffff0000, RZ, 0xc0, !PT ;  /* 0xffff000078767812 */ /* 0x000fe200078ec0ff */
[----:B------:R-:W-:Y:S01]  /*bd50*/  FFMA R28, R71, R95, R28 ;  /* 0x0000005f471c7223 */ /* 0x000fe2000000001c */
[----:B------:R-:W-:Y:S01]  /*bd60*/  F2FP.BF16.F32.PACK_AB R25, R31, R30 ;  /* 0x0000001e1f19723e */ /* 0x000fe200000010ff */
[C---:B------:R-:W-:Y:S01]  /*bd70*/  FFMA R29, R71.reuse, R98, R29 ;  /* 0x00000062471d7223 */ /* 0x040fe2000000001d */
[----:B------:R-:W-:Y:S01]  /*bd80*/  FFMA R34, R71, R97, R34 ;  /* 0x0000006147227223 */ /* 0x000fe20000000022 */
[C---:B------:R-:W-:Y:S01]  /*bd90*/  FMUL R35, R68.reuse, R35 ;  /* 0x0000002344237220 */ /* 0x040fe20000400000 */
[----:B------:R-:W-:Y:S01]  /*bda0*/  SHF.L.U32 R117, R121, 0x10, RZ ;  /* 0x0000001079757819 */ /* 0x000fe200000006ff */
[C---:B------:R-:W-:Y:S01]  /*bdb0*/  FMUL R32, R68.reuse, R36 ;  /* 0x0000002444207220 */ /* 0x040fe20000400000 */
[----:B------:R-:W-:Y:S01]  /*bdc0*/  F2FP.BF16.F32.PACK_AB R26, R29, R28 ;  /* 0x0000001c1d1a723e */ /* 0x000fe200000010ff */
[C---:B------:R-:W-:Y:S01]  /*bdd0*/  FFMA R35, R71.reuse, R100, R35 ;  /* 0x0000006447237223 */ /* 0x040fe20000000023 */
[C---:B------:R-:W-:Y:S01]  /*bde0*/  FMUL R33, R68.reuse, R37 ;  /* 0x0000002544217220 */ /* 0x040fe20000400000 */
[----:B------:R-:W-:Y:S01]  /*bdf0*/  FFMA R32, R71, R99, R32 ;  /* 0x0000006347207223 */ /* 0x000fe20000000020 */
        /* <DEDUP_REMOVED lines=29> */
[C---:B------:R-:W-:Y:S01]  /*bfd0*/  FMUL R47, R68.reuse, R47 ;  /* 0x0000002f442f7220 */ /* 0x040fe20000400000 */
[C---:B------:R-:W-:Y:S01]  /*bfe0*/  FMUL R44, R68.reuse, R48 ;  /* 0x00000030442c7220 */ /* 0x040fe20000400000 */
[----:B------:R-:W-:Y:S01]  /*bff0*/  FMUL R45, R68, R49 ;  /* 0x00000031442d7220 */ /* 0x000fe20000400000 */
[----:B------:R1:W-:Y:S01]  /*c000*/  STS.128 [R150+0xc400], R32 ;  /* 0x00c4002096007388 */ /* 0x0003e20000000c00 */
[C---:B------:R-:W-:Y:S01]  /*c010*/  SHF.L.U32 R123, R128.reuse, 0x10, RZ ;  /* 0x00000010807b7819 */ /* 0x040fe200000006ff */
[----:B------:R-:W-:Y:S01]  /*c020*/  FFMA R46, R71, R109, R46 ;  /* 0x0000006d472e7223 */ /* 0x000fe2000000002e */
[----:B------:R-:W-:Y:S01]  /*c030*/  F2FP.BF16.F32.PACK_AB R40, R41, R40 ;  /* 0x000000282928723e */ /* 0x000fe200000010ff */
[C---:B------:R-:W-:Y:S01]  /*c040*/  FFMA R47, R71.reuse, R112, R47 ;  /* 0x00000070472f7223 */ /* 0x040fe2000000002f */
[C---:B------:R-:W-:Y:S01]  /*c050*/  FFMA R44, R71.reuse, R111, R44 ;  /* 0x0000006f472c7223 */ /* 0x040fe2000000002c */
[----:B------:R-:W-:Y:S01]  /*c060*/  LOP3.LUT R126, R128, 0xffff0000, RZ, 0xc0, !PT ;  /* 0xffff0000807e7812 */ /* 0x000fe200078ec0ff */
[C---:B------:R-:W-:Y:S01]  /*c070*/  FFMA R45, R71.reuse, R114, R45 ;  /* 0x00000072472d7223 */ /* 0x040fe2000000002d */
[C---:B------:R-:W-:Y:S01]  /*c080*/  FMUL R50, R68.reuse, R50 ;  /* 0x0000003244327220 */ /* 0x040fe20000400000 */
[C---:B------:R-:W-:Y:S01]  /*c090*/  FMUL R51, R68.reuse, R51 ;  /* 0x0000003344337220 */ /* 0x040fe20000400000 */
[C---:B------:R-:W-:Y:S01]  /*c0a0*/  FMUL R48, R68.reuse, R52 ;  /* 0x0000003444307220 */ /* 0x040fe20000400000 */
[C---:B------:R-:W-:Y:S01]  /*c0b0*/  FMUL R49, R68.reuse, R53 ;  /* 0x0000003544317220 */ /* 0x040fe20000400000 */
[C---:B------:R-:W-:Y:S01]  /*c0c0*/  FFMA R50, R71.reuse, R113, R50 ;  /* 0x0000007147327223 */ /* 0x040fe20000000032 */
        /* <DEDUP_REMOVED lines=9> */
[----:B------:R-:W-:Y:S01]  /*c160*/  FFMA R55, R71, R120, R55 ;  /* 0x0000007847377223 */ /* 0x000fe20000000037 */
[C---:B------:R-:W-:Y:S01]  /*c170*/  FMUL R59, R68.reuse, R59 ;  /* 0x0000003b443b7220 */ /* 0x040fe20000400000 */
[----:B------:R-:W-:Y:S01]  /*c180*/  F2FP.BF16.F32.PACK_AB R41, R47, R46 ;  /* 0x0000002e2f29723e */ /* 0x000fe200000010ff */
[----:B------:R-:W-:Y:S01]  /*c190*/  FFMA R52, R71, R119, R52 ;  /* 0x0000007747347223 */ /* 0x000fe20000000034 */
[----:B------:R-:W-:Y:S01]  /*c1a0*/  F2FP.BF16.F32.PACK_AB R42, R45, R44 ;  /* 0x0000002c2d2a723e */ /* 0x000fe200000010ff */
[C---:B------:R-:W-:Y:S01]  /*c1b0*/  FMUL R56, R68.reuse, R60 ;  /* 0x0000003c44387220 */ /* 0x040fe20000400000 */
[----:B------:R-:W-:Y:S01]  /*c1c0*/  F2FP.BF16.F32.PACK_AB R43, R51, R50 ;  /* 0x00000032332b723e */ /* 0x000fe200000010ff */
[----:B------:R-:W-:Y:S01]  /*c1d0*/  FFMA R53, R71, R122, R53 ;  /* 0x0000007a47357223 */ /* 0x000fe20000000035 */
[----:B------:R-:W-:Y:S01]  /*c1e0*/  SHF.L.U32 R125, R129, 0x10, RZ ;  /* 0x00000010817d7819 */ /* 0x000fe200000006ff */
[C---:B------:R-:W-:Y:S01]  /*c1f0*/  FMUL R57, R68.reuse, R61 ;  /* 0x0000003d44397220 */ /* 0x040fe20000400000 */
[----:B------:R-:W-:Y:S01]  /*c200*/  FFMA R58, R71, R121, R58 ;  /* 0x00000079473a7223 */ /* 0x000fe2000000003a */
[----:B------:R1:W-:Y:S01]  /*c210*/  STS.128 [R162+0xc400], R40 ;  /* 0x00c40028a2007388 */ /* 0x0003e20000000c00 */
[----:B------:R-:W-:Y:S01]  /*c220*/  LOP3.LUT R128, R129, 0xffff0000, RZ, 0xc0, !PT ;  /* 0xffff000081807812 */ /* 0x000fe200078ec0ff */
[----:B------:R-:W-:Y:S01]  /*c230*/  FMUL R62, R68, R62 ;  /* 0x0000003e443e7220 */ /* 0x000fe20000400000 */
[C---:B------:R-:W-:Y:S01]  /*c240*/  FFMA R59, R71.reuse, R124, R59 ;  /* 0x0000007c473b7223 */ /* 0x040fe2000000003b */
[----:B------:R-:W-:Y:S01]  /*c250*/  SHF.L.U32 R127, R130, 0x10, RZ ;  /* 0x00000010827f7819 */ /* 0x000fe200000006ff */
[----:B------:R-:W-:Y:S01]  /*c260*/  FMUL R63, R68, R63 ;  /* 0x0000003f443f7220 */ /* 0x000fe20000400000 */
[C---:B------:R-:W-:Y:S01]  /*c270*/  FFMA R56, R71.reuse, R123, R56 ;  /* 0x0000007b47387223 */ /* 0x040fe20000000038 */
[----:B------:R-:W-:Y:S01]  /*c280*/  LOP3.LUT R130, R130, 0xffff0000, RZ, 0xc0, !PT ;  /* 0xffff000082827812 */ /* 0x000fe200078ec0ff */
[C---:B------:R-:W-:Y:S01]  /*c290*/  FMUL R60, R68.reuse, R64 ;  /* 0x00000040443c7220 */ /* 0x040fe20000400000 */
[----:B------:R-:W-:Y:S01]  /*c2a0*/  FFMA R57, R71, R126, R57 ;  /* 0x0000007e47397223 */ /* 0x000fe20000000039 */
[----:B------:R-:W-:Y:S01]  /*c2b0*/  SHF.L.U32 R129, R131, 0x10, RZ ;  /* 0x0000001083817819 */ /* 0x000fe200000006ff */
[C---:B------:R-:W-:Y:S01]  /*c2c0*/  FMUL R61, R68.reuse, R65 ;  /* 0x00000041443d7220 */ /* 0x040fe20000400000 */
[----:B------:R-:W-:Y:S01]  /*c2d0*/  FFMA R62, R71, R125, R62 ;  /* 0x0000007d473e7223 */ /* 0x000fe2000000003e */
[----:B------:R-:W-:Y:S01]  /*c2e0*/  LOP3.LUT R132, R131, 0xffff0000, RZ, 0xc0, !PT ;  /* 0xffff000083847812 */ /* 0x000fe200078ec0ff */
[C---:B------:R-:W-:Y:S01]  /*c2f0*/  FMUL R66, R68.reuse, R66 ;  /* 0x0000004244427220 */ /* 0x040fe20000400000 */
[----:B------:R-:W-:Y:S01]  /*c300*/  F2FP.BF16.F32.PACK_AB R48, R49, R48 ;  /* 0x000000303130723e */ /* 0x000fe200000010ff */
[----:B------:R-:W-:Y:S01]  /*c310*/  FFMA R63, R71, R128, R63 ;  /* 0x00000080473f7223 */ /* 0x000fe2000000003f */
[----:B------:R-:W-:Y:S01]  /*c320*/  FMUL R67, R68, R67 ;  /* 0x0000004344437220 */ /* 0x000fe20000400000 */
        /* <DEDUP_REMOVED lines=12> */
[----:B------:R-:W-:Y:S03]  /*c3f0*/  ISETP.NE.AND P0, PT, R155, RZ, PT ;  /* 0x000000ff9b00720c */ /* 0x000fe60003f05270 */
[----:B------:R1:W-:Y:S01]  /*c400*/  STS.128 [R160+0xc400], R56 ;  /* 0x00c40038a0007388 */ /* 0x0003e20000000c00 */
[----:B------:R-:W-:Y:S01]  /*c410*/  @!PT LDS RZ, [RZ] ;  /* 0x00000000fffff984 */ /* 0x000fe20000000800 */
[----:B------:R-:W-:Y:S01]  /*c420*/  @!PT LDS RZ, [RZ] ;  /* 0x00000000fffff984 */ /* 0x000fe20000000800 */
[----:B------:R-:W-:Y:S01]  /*c430*/  @!PT LDS RZ, [RZ] ;  /* 0x00000000fffff984 */ /* 0x000fe20000000800 */
[----:B------:R-:W-:Y:S01]  /*c440*/  @!PT LDS RZ, [RZ] ;  /* 0x00000000fffff984 */ /* 0x000fe20000000800 */
[----:B------:R2:W-:Y:S07]  /*c450*/  MEMBAR.ALL.CTA ;  /* 0x0000000000007992 */ /* 0x0005ee0000008000 */
[----:B--2---:R-:W2:Y:S02]  /*c460*/  FENCE.VIEW.ASYNC.S ;  /* 0x00000000000073c6 */ /* 0x004ea40000000000 */
[----:B--2---:R-:W-:Y:S06]  /*c470*/  BAR.SYNC.DEFER_BLOCKING 0x1, 0x80 ;  /* 0x0042000000007b1d */ /* 0x004fec0000010000 */
[----:B------:R-:W-:Y:S05]  /*c480*/  @P0 BRA `(.L_x_157) ;  /* 0x0000000000280947 */ /* 0x000fea0003800000 */
[----:B------:R-:W2:Y:S01]  /*c490*/  LDCU.64 UR6, c[0x0][0x348] ;  /* 0x00006900ff0677ac */ /* 0x000ea20008000a00 */
[----:B------:R-:W-:Y:S02]  /*c4a0*/  UIADD3 UR9, UPT, UPT, UR53, UR39, URZ ;  /* 0x0000002735097290 */ /* 0x000fe4000fffe0ff */
[----:B------:R-:W-:Y:S01]  /*c4b0*/  UIADD3 UR8, UPT, UPT, UR46, 0xc400, URZ ;  /* 0x0000c4002e087890 */ /* 0x000fe2000fffe0ff */
[----:B------:R-:W-:Y:S01]  /*c4c0*/  UMOV UR10, UR50 ;  /* 0x00000032000a7c82 */ /* 0x000fe20008000000 */
[----:B------:R-:W-:Y:S01]  /*c4d0*/  UMOV UR11, UR44 ;  /* 0x0000002c000b7c82 */ /* 0x000fe20008000000 */
[----:B--2---:R-:W-:Y:S04]  /*c4e0*/  UIADD3 UR4, UP0, UPT, UR6, 0xa80, URZ ;  /* 0x00000a8006047890 */ /* 0x004fe8000ff1e0ff */
[----:B------:R-:W-:Y:S09]  /*c4f0*/  UIADD3.X UR5, UPT, UPT, URZ, UR7, URZ, UP0, !UPT ;  /* 0x00000007ff057290 */ /* 0x000ff200087fe4ff */
[----:B------:R2:W-:Y:S01]  /*c500*/  UTMASTG.3D [UR8], [UR4] ;  /* 0x00000008040073b5 */ /* 0x0005e20008010000 */
[----:B------:R0:W-:Y:S01]  /*c510*/  UTMACMDFLUSH ;  /* 0x00000000000079b7 */ /* 0x0001e20000000000 */
[----:B--2---:R-:W-:Y:S04]  /*c520*/  DEPBAR.LE SB0, 0x1 ;  /* 0x000080400000791a */ /* 0x004fe80000000000 */
.L_x_157:
[----:B------:R-:W-:Y:S05]  /*c530*/  BSYNC.RECONVERGENT B0 ;  /* 0x0000000000007941 */ /* 0x000fea0003800200 */
.L_x_156:
[----:B------:R-:W-:Y:S01]  /*c540*/  BAR.SYNC.DEFER_BLOCKING 0x1, 0x80 ;  /* 0x0042000000007b1d */ /* 0x000fe20000010000 */
[----:B------:R-:W-:Y:S09]  /*c550*/  UISETP.NE.AND UP0, UPT, UR54, -0x4, UPT ;  /* 0xfffffffc3600788c */ /* 0x000ff2000bf05270 */
[----:B------:R-:W-:Y:S05]  /*c560*/  BRA.U !UP0, `(.L_x_158) ;  /* 0x0000000108247547 */ /* 0x000fea000b800000 */
[----:B------:R-:W-:Y:S01]  /*c570*/  ISETP.NE.AND P0, PT, R159, RZ, PT ;  /* 0x000000ff9f00720c */ /* 0x000fe20003f05270 */
[----:B------:R-:W-:Y:S01]  /*c580*/  IMAD.U32 R0, RZ, RZ, UR52 ;  /* 0x00000034ff007e24 */ /* 0x000fe2000f8e00ff */
[----:B------:R-:W-:Y:S04]  /*c590*/  UIADD3 UR4, UPT, UPT, UR52, 0x1, URZ ;  /* 0x0000000134047890 */ /* 0x000fe8000fffe0ff */
[----:B------:R-:W-:Y:S04]  /*c5a0*/  UISETP.NE.AND UP0, UPT, UR4, 0x4, UPT ;  /* 0x000000040400788c */ /* 0x000fe8000bf05270 */
[----:B------:R-:W-:Y:S03]  /*c5b0*/  USEL UR52, UR4, URZ, UP0 ;  /* 0x000000ff04347287 */ /* 0x000fe60008000000 */
[----:B------:R-:W-:Y:S05]  /*c5c0*/  @P0 LEA R0, R0, UR46, 0x3 ;  /* 0x0000002e00000c11 */ /* 0x000fea000f8e18ff */
[----:B------:R-:W-:Y:S05]  /*c5d0*/  @P0 VIADD R0, R0, 0x120 ;  /* 0x0000012000000836 */ /* 0x000fea0000000000 */
[----:B------:R-:W-:Y:S04]  /*c5e0*/  @P0 PRMT R0, R167, 0x654, R0 ;  /* 0x00000654a7000816 */ /* 0x000fe80000000000 */
[----:B------:R2:W-:Y:S03]  /*c5f0*/  @P0 SYNCS.ARRIVE.TRANS64.RED.A1T0 RZ, [R0+URZ], RZ ;  /* 0x000000ff00ff09a7 */ /* 0x0005e600081004ff */
.L_x_158:
[----:B------:R-:W-:Y:S01]  /*c600*/  R2UR UR6, R158 ;  /* 0x000000009e0672ca */ /* 0x000fe200000e0000 */
[----:B------:R-:W-:Y:S01]  /*c610*/  UIADD3 UR54, UPT, UPT, UR54, 0x4, URZ ;  /* 0x0000000436367890 */ /* 0x000fe2000fffe0ff */
[----:B------:R-:W-:Y:S01]  /*c620*/  R2UR UR5, R145 ;  /* 0x00000000910572ca */ /* 0x000fe200000e0000 */
[----:B------:R-:W-:Y:S01]  /*c630*/  ULOP3.LUT UR38, UR38, 0x1, URZ, 0x3c, !UPT ;  /* 0x0000000126267892 */ /* 0x000fe2000f8e3cff */
[----:B------:R-:W-:Y:S02]  /*c640*/  R2UR UR4, R146 ;  /* 0x00000000920472ca */ /* 0x000fe400000e0000 */
[----:B------:R-:W-:Y:S02]  /*c650*/  R2UR UR44, R156 ;  /* 0x000000009c2c72ca */ /* 0x000fe400000e0000 */
[C---:B------:R-:W-:Y:S04]  /*c660*/  ISETP.NE.AND P0, PT, R149.reuse, 0x2, PT ;  /* 0x000000029500780c */ /* 0x040fe80003f05270 */
[----:B--2---:R-:W-:Y:S01]  /*c670*/  SEL R0, RZ, 0x1, P0 ;  /* 0x00000001ff007807 */ /* 0x004fe20000000000 */
[----:B------:R-:W-:Y:S01]  /*c680*/  UISETP.NE.AND UP0, UPT, UR6, URZ, UPT ;  /* 0x000000ff0600728c */ /* 0x000fe2000bf05270 */
[----:B------:R-:W-:Y:S01]  /*c690*/  SEL R149, R149, RZ, P0 ;  /* 0x000000ff95957207 */ /* 0x000fe20000000000 */
[----:B------:R-:W-:Y:S01]  /*c6a0*/  UIADD3 UR16, UPT, UPT, UR36, UR5, URZ ;  /* 0x0000000524107290 */ /* 0x000fe2000fffe0ff */
[----:B------:R-:W-:Y:S01]  /*c6b0*/  LOP3.LUT R151, R151, R0, RZ, 0x3c, !PT ;  /* 0x0000000097977212 */ /* 0x000fe200078e3cff */
[----:B------:R-:W-:Y:S05]  /*c6c0*/  UIADD3 UR20, UPT, UPT, UR37, UR4, URZ ;  /* 0x0000000425147290 */ /* 0x000fea000fffe0ff */
[----:B------:R-:W-:Y:S07]  /*c6d0*/  BRA.U UP0, `(.L_x_159) ;  /* 0xffffff9d009c7547 */ /* 0x000fee000b83ffff */
[----:B------:R-:W2:Y:S01]  /*c6e0*/  LDCU.64 UR4, c[0x0][0xc88] ;  /* 0x00019100ff0477ac */ /* 0x000ea20008000a00 */
[----:B------:R-:W3:Y:S01]  /*c6f0*/  LDCU.64 UR6, c[0x0][0xc90] ;  /* 0x00019200ff0677ac */ /* 0x000ee20008000a00 */
[----:B------:R-:W-:Y:S02]  /*c700*/  ULOP3.LUT UR9, UR57, 0x1, URZ, 0x3c, !UPT ;  /* 0x0000000139097892 */ /* 0x000fe4000f8e3cff */
[----:B------:R-:W-:-:S04]  /*c710*/  UIADD3 UR8, UPT, UPT, UR46, 0x1a0, URZ ;  /* 0x000001a02e087890 */ /* 0x000fc8000fffe0ff */
[----:B------:R-:W-:Y:S01]  /*c720*/  UPRMT UR8, UR9, 0x654, UR8 ;  /* 0x0000065409087896 */ /* 0x000fe20008000008 */
[----:B--2---:R-:W-:Y:S02]  /*c730*/  ISETP.NE.U32.AND P2, PT, RZ, UR4, PT ;  /* 0x00000004ff007c0c */ /* 0x004fe4000bf45070 */
[----:B---3--:R-:W-:-:S06]  /*c740*/  ISETP.NE.U32.AND P1, PT, RZ, UR6, PT ;  /* 0x00000006ff007c0c */ /* 0x008fcc000bf25070 */
[----:B------:R-:W-:Y:S01]  /*c750*/  SYNCS.ARRIVE.TRANS64.RED.A1T0 RZ, [UR8], RZ ;  /* 0x000000ffffff79a7 */ /* 0x000fe20008100408 */
[----:B------:R-:W-:Y:S02]  /*c760*/  ISETP.NE.AND.EX P2, PT, RZ, UR5, PT, P2 ;  /* 0x00000005ff007c0c */ /* 0x000fe4000bf45320 */
[----:B------:R-:W-:Y:S01]  /*c770*/  ISETP.NE.AND.EX P0, PT, RZ, UR7, PT, P1 ;  /* 0x00000007ff007c0c */ /* 0x000fe2000bf05310 */
[----:B------:R-:W-:-:S12]  /*c780*/  SYNCS.ARRIVE.TRANS64.A1T0 RZ, [UR46+0x1a0], RZ ;  /* 0x0001a0ffffff79a7 */ /* 0x000fd8000810002e */
[----:B------:R-:W-:Y:S05]  /*c790*/  @P2 BRA P0, `(.L_x_160) ;  /* 0x00000000003c2947 */ /* 0x000fea0000000000 */
[----:B------:R-:W-:-:S13]  /*c7a0*/  ISETP.NE.AND.EX P1, PT, RZ, UR7, PT, P1 ;  /* 0x00000007ff007c0c */ /* 0x000fda000bf25310 */
[----:B------:R-:W-:Y:S05]  /*c7b0*/  @P1 BRA `(.L_x_161) ;  /* 0x00000000000c1947 */ /* 0x000fea0003800000 */
[----:B------:R-:W-:-:S13]  /*c7c0*/  FSETP.NEU.AND P0, PT, R71, RZ, PT ;  /* 0x000000ff4700720b */ /* 0x000fda0003f0d000 */
[----:B------:R-:W-:Y:S05]  /*c7d0*/  @!P0 EXIT ;  /* 0x000000000000894d */ /* 0x000fea0003800000 */
[----:B------:R-:W-:Y:S05]  /*c7e0*/  BRA `(.L_x_160) ;  /* 0x0000000000287947 */ /* 0x000fea0003800000 */
.L_x_161:
[----:B------:R-:W-:Y:S01]  /*c7f0*/  ISETP.NE.AND P0, PT, R148, RZ, PT ;  /* 0x000000ff9400720c */ /* 0x000fe20003f05270 */
[----:B------:R-:W-:-:S12]  /*c800*/  BSSY.RECONVERGENT B0, `(.L_x_160) ;  /* 0x0000008000007945 */ /* 0x000fd80003800200 */
[----:B------:R-:W-:Y:S05]  /*c810*/  @P0 BRA `(.L_x_162) ;  /* 0x0000000000100947 */ /* 0x000fea0003800000 */
[----:B------:R-:W-:-:S04]  /*c820*/  ISETP.NE.U32.AND P0, PT, RZ, UR4, PT ;  /* 0x00000004ff007c0c */ /* 0x000fc8000bf05070 */
[----:B------:R-:W-:-:S13]  /*c830*/  ISETP.NE.AND.EX P0, PT, RZ, UR5, PT, P0 ;  /* 0x00000005ff007c0c */ /* 0x000fda000bf05300 */
[----:B------:R-:W-:Y:S05]  /*c840*/  @!P0 EXIT ;  /* 0x000000000000894d */ /* 0x000fea0003800000 */
[----:B------:R-:W-:Y:S05]  /*c850*/  BRA `(.L_x_163) ;  /* 0x0000000000087947 */ /* 0x000fea0003800000 */
.L_x_162:
[----:B------:R-:W-:-:S13]  /*c860*/  FSETP.NEU.AND P0, PT, R71, RZ, PT ;  /* 0x000000ff4700720b */ /* 0x000fda0003f0d000 */
[----:B------:R-:W-:Y:S05]  /*c870*/  @!P0 EXIT ;  /* 0x000000000000894d */ /* 0x000fea0003800000 */
.L_x_163:
[----:B------:R-:W-:Y:S05]  /*c880*/  BSYNC.RECONVERGENT B0 ;  /* 0x0000000000007941 */ /* 0x000fea0003800200 */
.L_x_160:
[----:B------:R-:W-:Y:S01]  /*c890*/  ULEA UR6, UR52, UR46, 0x3 ;  /* 0x0000002e34067291 */ /* 0x000fe2000f8e18ff */
[----:B------:R-:W-:-:S04]  /*c8a0*/  DEPBAR.LE SB0, 0x0 ;  /* 0x000080000000791a */ /* 0x000fc80000000000 */
[----:B------:R-:W-:-:S04]  /*c8b0*/  UIADD3 UR6, UPT, UPT, UR6, 0x120, URZ ;  /* 0x0000012006067890 */ /* 0x000fc8000fffe0ff */
[----:B------:R-:W-:-:S09]  /*c8c0*/  UPRMT UR6, UR57, 0x654, UR6 ;  /* 0x0000065439067896 */ /* 0x000fd20008000006 */
[----:B------:R-:W-:Y:S01]  /*c8d0*/  SYNCS.ARRIVE.TRANS64.RED.A1T0 RZ, [UR6], RZ ;  /* 0x000000ffffff79a7 */ /* 0x000fe20008100406 */
[----:B------:R-:W-:Y:S05]  /*c8e0*/  EXIT ;  /* 0x000000000000794d */ /* 0x000fea0003800000 */
.L_x_25:
[----:B-1----:R1:W2:Y:S02]  /*c8f0*/  SYNCS.PHASECHK.TRANS64.TRYWAIT P0, [R0+URZ+0x190], R3 ;  /* 0x00019003000075a7 */ /* 0x0022a400080011ff */
[----:B--2---:R-:W-:Y:S05]  /*c900*/  @!P0 NANOSLEEP.SYNCS 0x989680 ;  /* 0x009896800000895d */ /* 0x004fea0003900000 */
[----:B------:R-:W2:Y:S02]  /*c910*/  @!P0 SYNCS.PHASECHK.TRANS64 P0, [R0+URZ+0x190], R3 ;  /* 0x00019003000085a7 */ /* 0x000ea400080010ff */
[----:B--2---:R-:W-:Y:S05]  /*c920*/  @!P0 BRA `(.L_x_25) ;  /* 0xfffffffc00f08947 */ /* 0x004fea000383ffff */
[----:B------:R-:W-:Y:S05]  /*c930*/  BRA `(.L_x_164) ;  /* 0xffffff5000f47947 */ /* 0x000fea000383ffff */
.L_x_28:
[----:B-1----:R-:W-:-:S07]  /*c940*/  MOV R0, UR5 ;  /* 0x0000000500007c02 */ /* 0x002fce0008000f00 */
.L_x_165:
[----:B-1----:R1:W2:Y:S02]  /*c950*/  SYNCS.PHASECHK.TRANS64.TRYWAIT P0, [R0+URZ+0x80], R3 ;  /* 0x00008003000075a7 */ /* 0x0022a400080011ff */
[----:B--2---:R-:W-:Y:S05]  /*c960*/  @!P0 NANOSLEEP.SYNCS 0x989680 ;  /* 0x009896800000895d */ /* 0x004fea0003900000 */
[----:B------:R-:W2:Y:S02]  /*c970*/  @!P0 SYNCS.PHASECHK.TRANS64 P0, [R0+URZ+0x80], R3 ;  /* 0x00008003000085a7 */ /* 0x000ea400080010ff */
[----:B--2---:R-:W-:Y:S05]  /*c980*/  @!P0 BRA `(.L_x_165) ;  /* 0xfffffffc00f08947 */ /* 0x004fea000383ffff */
[----:B------:R-:W-:Y:S05]  /*c990*/  BRA `(.L_x_27) ;  /* 0xffffff5400547947 */ /* 0x000fea000383ffff */
.L_x_37:
[----:B-1----:R-:W-:-:S07]  /*c9a0*/  MOV R0, UR6 ;  /* 0x0000000600007c02 */ /* 0x002fce0008000f00 */
.L_x_166:
[----:B-1----:R1:W2:Y:S02]  /*c9b0*/  SYNCS.PHASECHK.TRANS64.TRYWAIT P0, [R0+URZ+0x80], R3 ;  /* 0x00008003000075a7 */ /* 0x0022a400080011ff */
[----:B--2---:R-:W-:Y:S05]  /*c9c0*/  @!P0 NANOSLEEP.SYNCS 0x989680 ;  /* 0x009896800000895d */ /* 0x004fea0003900000 */
[----:B------:R-:W2:Y:S02]  /*c9d0*/  @!P0 SYNCS.PHASECHK.TRANS64 P0, [R0+URZ+0x80], R3 ;  /* 0x00008003000085a7 */ /* 0x000ea400080010ff */
[----:B--2---:R-:W-:Y:S05]  /*c9e0*/  @!P0 BRA `(.L_x_166) ;  /* 0xfffffffc00f08947 */ /* 0x004fea000383ffff */
[----:B------:R-:W-:Y:S05]  /*c9f0*/  BRA `(.L_x_36) ;  /* 0xffffff5800707947 */ /* 0x000fea000383ffff */
.L_x_44:
[----:B-1----:R1:W4:Y:S02]  /*ca00*/  SYNCS.PHASECHK.TRANS64.TRYWAIT P0, [R3+URZ+0x150], R0 ;  /* 0x00015000030075a7 */ /* 0x00232400080011ff */
[----:B----4-:R-:W-:Y:S05]  /*ca10*/  @!P0 NANOSLEEP.SYNCS 0x989680 ;  /* 0x009896800000895d */ /* 0x010fea0003900000 */
[----:B------:R-:W4:Y:S02]  /*ca20*/  @!P0 SYNCS.PHASECHK.TRANS64 P0, [R3+URZ+0x150], R0 ;  /* 0x00015000030085a7 */ /* 0x000f2400080010ff */
[----:B----4-:R-:W-:Y:S05]  /*ca30*/  @!P0 BRA `(.L_x_44) ;  /* 0xfffffffc00f08947 */ /* 0x010fea000383ffff */
[----:B------:R-:W-:Y:S05]  /*ca40*/  BRA `(.L_x_167) ;  /* 0xffffff5c00687947 */ /* 0x000fea000383ffff */
.L_x_48:
[----:B-1----:R-:W-:-:S07]  /*ca50*/  MOV R0, UR4 ;  /* 0x0000000400007c02 */ /* 0x002fce0008000f00 */
.L_x_168:
[----:B-1----:R1:W2:Y:S02]  /*ca60*/  SYNCS.PHASECHK.TRANS64.TRYWAIT P0, [R0+URZ], R3 ;  /* 0x00000003000075a7 */ /* 0x0022a400080011ff */
[----:B--2---:R-:W-:Y:S05]  /*ca70*/  @!P0 NANOSLEEP.SYNCS 0x989680 ;  /* 0x009896800000895d */ /* 0x004fea0003900000 */
[----:B------:R-:W2:Y:S02]  /*ca80*/  @!P0 SYNCS.PHASECHK.TRANS64 P0, [R0+URZ], R3 ;  /* 0x00000003000085a7 */ /* 0x000ea400080010ff */
[----:B--2---:R-:W-:Y:S05]  /*ca90*/  @!P0 BRA `(.L_x_168) ;  /* 0xfffffffc00f08947 */ /* 0x004fea000383ffff */
[----:B------:R-:W-:Y:S05]  /*caa0*/  BRA `(.L_x_169) ;  /* 0xffffff6400147947 */ /* 0x000fea000383ffff */
.L_x_49:
[----:B------:R-:W-:-:S07]  /*cab0*/  MOV R0, UR5 ;  /* 0x0000000500007c02 */ /* 0x000fce0008000f00 */
.L_x_170:
[----:B-1----:R1:W2:Y:S02]  /*cac0*/  SYNCS.PHASECHK.TRANS64.TRYWAIT P0, [R0+URZ], R3 ;  /* 0x00000003000075a7 */ /* 0x0022a400080011ff */
[----:B--2---:R-:W-:Y:S05]  /*cad0*/  @!P0 NANOSLEEP.SYNCS 0x989680 ;  /* 0x009896800000895d */ /* 0x004fea0003900000 */
[----:B------:R-:W2:Y:S02]  /*cae0*/  @!P0 SYNCS.PHASECHK.TRANS64 P0, [R0+URZ], R3 ;  /* 0x00000003000085a7 */ /* 0x000ea400080010ff */
[----:B--2---:R-:W-:Y:S05]  /*caf0*/  @!P0 BRA `(.L_x_170) ;  /* 0xfffffffc00f08947 */ /* 0x004fea000383ffff */
[----:B------:R-:W-:Y:S05]  /*cb00*/  BRA `(.L_x_171) ;  /* 0xffffff6400207947 */ /* 0x000fea000383ffff */
.L_x_50:
[----:B------:R-:W-:-:S07]  /*cb10*/  MOV R0, UR5 ;  /* 0x0000000500007c02 */ /* 0x000fce0008000f00 */
.L_x_172:
[----:B-1----:R1:W2:Y:S02]  /*cb20*/  SYNCS.PHASECHK.TRANS64.TRYWAIT P0, [R0+URZ], R3 ;  /* 0x00000003000075a7 */ /* 0x0022a400080011ff */
[----:B--2---:R-:W-:Y:S05]  /*cb30*/  @!P0 NANOSLEEP.SYNCS 0x989680 ;  /* 0x009896800000895d */ /* 0x004fea0003900000 */
[----:B------:R-:W2:Y:S02]  /*cb40*/  @!P0 SYNCS.PHASECHK.TRANS64 P0, [R0+URZ], R3 ;  /* 0x00000003000085a7 */ /* 0x000ea400080010ff */
[----:B--2---:R-:W-:Y:S05]  /*cb50*/  @!P0 BRA `(.L_x_172) ;  /* 0xfffffffc00f08947 */ /* 0x004fea000383ffff */
[----:B------:R-:W-:Y:S05]  /*cb60*/  BRA `(.L_x_173) ;  /* 0xffffff64002c7947 */ /* 0x000fea000383ffff */
.L_x_51:
[----:B------:R-:W-:-:S07]  /*cb70*/  MOV R0, UR5 ;  /* 0x0000000500007c02 */ /* 0x000fce0008000f00 */
.L_x_174:
[----:B-1----:R1:W2:Y:S02]  /*cb80*/  SYNCS.PHASECHK.TRANS64.TRYWAIT P0, [R0+URZ], R3 ;  /* 0x00000003000075a7 */ /* 0x0022a400080011ff */
[----:B--2---:R-:W-:Y:S05]  /*cb90*/  @!P0 NANOSLEEP.SYNCS 0x989680 ;  /* 0x009896800000895d */ /* 0x004fea0003900000 */
[----:B------:R-:W2:Y:S02]  /*cba0*/  @!P0 SYNCS.PHASECHK.TRANS64 P0, [R0+URZ], R3 ;  /* 0x00000003000085a7 */ /* 0x000ea400080010ff */
[----:B--2---:R-:W-:Y:S05]  /*cbb0*/  @!P0 BRA `(.L_x_174) ;  /* 0xfffffffc00f08947 */ /* 0x004fea000383ffff */
[----:B------:R-:W-:Y:S05]  /*cbc0*/  BRA `(.L_x_175) ;  /* 0xffffff6400387947 */ /* 0x000fea000383ffff */
.L_x_52:
[----:B------:R-:W-:-:S07]  /*cbd0*/  MOV R0, UR5 ;  /* 0x0000000500007c02 */ /* 0x000fce0008000f00 */
.L_x_176:
[----:B-1----:R1:W2:Y:S02]  /*cbe0*/  SYNCS.PHASECHK.TRANS64.TRYWAIT P0, [R0+URZ], R3 ;  /* 0x00000003000075a7 */ /* 0x0022a400080011ff */
[----:B--2---:R-:W-:Y:S05]  /*cbf0*/  @!P0 NANOSLEEP.SYNCS 0x989680 ;  /* 0x009896800000895d */ /* 0x004fea0003900000 */
[----:B------:R-:W2:Y:S02]  /*cc00*/  @!P0 SYNCS.PHASECHK.TRANS64 P0, [R0+URZ], R3 ;  /* 0x00000003000085a7 */ /* 0x000ea400080010ff */
[----:B--2---:R-:W-:Y:S05]  /*cc10*/  @!P0 BRA `(.L_x_176) ;  /* 0xfffffffc00f08947 */ /* 0x004fea000383ffff */
[----:B------:R-:W-:Y:S05]  /*cc20*/  BRA `(.L_x_177) ;  /* 0xffffff6400447947 */ /* 0x000fea000383ffff */
.L_x_53:
[----:B------:R-:W-:-:S07]  /*cc30*/  MOV R0, UR5 ;  /* 0x0000000500007c02 */ /* 0x000fce0008000f00 */
.L_x_178:
[----:B-1----:R1:W2:Y:S02]  /*cc40*/  SYNCS.PHASECHK.TRANS64.TRYWAIT P0, [R0+URZ], R3 ;  /* 0x00000003000075a7 */ /* 0x0022a400080011ff */
[----:B--2---:R-:W-:Y:S05]  /*cc50*/  @!P0 NANOSLEEP.SYNCS 0x989680 ;  /* 0x009896800000895d */ /* 0x004fea0003900000 */
[----:B------:R-:W2:Y:S02]  /*cc60*/  @!P0 SYNCS.PHASECHK.TRANS64 P0, [R0+URZ], R3 ;  /* 0x00000003000085a7 */ /* 0x000ea400080010ff */
[----:B--2---:R-:W-:Y:S05]  /*cc70*/  @!P0 BRA `(.L_x_178) ;  /* 0xfffffffc00f08947 */ /* 0x004fea000383ffff */
[----:B------:R-:W-:Y:S05]  /*cc80*/  BRA `(.L_x_179) ;  /* 0xffffff6400507947 */ /* 0x000fea000383ffff */
.L_x_54:
[----:B------:R-:W-:-:S07]  /*cc90*/  MOV R0, UR5 ;  /* 0x0000000500007c02 */ /* 0x000fce0008000f00 */
.L_x_180:
[----:B-1----:R1:W2:Y:S02]  /*cca0*/  SYNCS.PHASECHK.TRANS64.TRYWAIT P0, [R0+URZ], R3 ;  /* 0x00000003000075a7 */ /* 0x0022a400080011ff */
[----:B--2---:R-:W-:Y:S05]  /*ccb0*/  @!P0 NANOSLEEP.SYNCS 0x989680 ;  /* 0x009896800000895d */ /* 0x004fea0003900000 */
[----:B------:R-:W2:Y:S02]  /*ccc0*/  @!P0 SYNCS.PHASECHK.TRANS64 P0, [R0+URZ], R3 ;  /* 0x00000003000085a7 */ /* 0x000ea400080010ff */
[----:B--2---:R-:W-:Y:S05]  /*ccd0*/  @!P0 BRA `(.L_x_180) ;  /* 0xfffffffc00f08947 */ /* 0x004fea000383ffff */
[----:B------:R-:W-:Y:S05]  /*cce0*/  BRA `(.L_x_181) ;  /* 0xffffff64005c7947 */ /* 0x000fea000383ffff */
.L_x_55:
[----:B------:R-:W-:-:S07]  /*ccf0*/  MOV R0, UR5 ;  /* 0x0000000500007c02 */ /* 0x000fce0008000f00 */
.L_x_182:
[----:B-1----:R1:W2:Y:S02]  /*cd00*/  SYNCS.PHASECHK.TRANS64.TRYWAIT P0, [R0+URZ], R3 ;  /* 0x00000003000075a7 */ /* 0x0022a400080011ff */
[----:B--2---:R-:W-:Y:S05]  /*cd10*/  @!P0 NANOSLEEP.SYNCS 0x989680 ;  /* 0x009896800000895d */ /* 0x004fea0003900000 */
[----:B------:R-:W2:Y:S02]  /*cd20*/  @!P0 SYNCS.PHASECHK.TRANS64 P0, [R0+URZ], R3 ;  /* 0x00000003000085a7 */ /* 0x000ea400080010ff */
[----:B--2---:R-:W-:Y:S05]  /*cd30*/  @!P0 BRA `(.L_x_182) ;  /* 0xfffffffc00f08947 */ /* 0x004fea000383ffff */
[----:B------:R-:W-:Y:S05]  /*cd40*/  BRA `(.L_x_183) ;  /* 0xffffff6400687947 */ /* 0x000fea000383ffff */
.L_x_56:
[----:B------:R-:W-:-:S07]  /*cd50*/  MOV R0, UR5 ;  /* 0x0000000500007c02 */ /* 0x000fce0008000f00 */
.L_x_184:
[----:B-1----:R1:W2:Y:S02]  /*cd60*/  SYNCS.PHASECHK.TRANS64.TRYWAIT P0, [R0+URZ], R3 ;  /* 0x00000003000075a7 */ /* 0x0022a400080011ff */
[----:B--2---:R-:W-:Y:S05]  /*cd70*/  @!P0 NANOSLEEP.SYNCS 0x989680 ;  /* 0x009896800000895d */ /* 0x004fea0003900000 */
[----:B------:R-:W2:Y:S02]  /*cd80*/  @!P0 SYNCS.PHASECHK.TRANS64 P0, [R0+URZ], R3 ;  /* 0x00000003000085a7 */ /* 0x000ea400080010ff */
[----:B--2---:R-:W-:Y:S05]  /*cd90*/  @!P0 BRA `(.L_x_184) ;  /* 0xfffffffc00f08947 */ /* 0x004fea000383ffff */
[----:B------:R-:W-:Y:S05]  /*cda0*/  BRA `(.L_x_185) ;  /* 0xffffff6400747947 */ /* 0x000fea000383ffff */
.L_x_57:
[----:B------:R-:W-:-:S07]  /*cdb0*/  MOV R0, UR5 ;  /* 0x0000000500007c02 */ /* 0x000fce0008000f00 */
.L_x_186:
[----:B-1----:R1:W2:Y:S02]  /*cdc0*/  SYNCS.PHASECHK.TRANS64.TRYWAIT P0, [R0+URZ], R3 ;  /* 0x00000003000075a7 */ /* 0x0022a400080011ff */
[----:B--2---:R-:W-:Y:S05]  /*cdd0*/  @!P0 NANOSLEEP.SYNCS 0x989680 ;  /* 0x009896800000895d */ /* 0x004fea0003900000 */
[----:B------:R-:W2:Y:S02]  /*cde0*/  @!P0 SYNCS.PHASECHK.TRANS64 P0, [R0+URZ], R3 ;  /* 0x00000003000085a7 */ /* 0x000ea400080010ff */
[----:B--2---:R-:W-:Y:S05]  /*cdf0*/  @!P0 BRA `(.L_x_186) ;  /* 0xfffffffc00f08947 */ /* 0x004fea000383ffff */
[----:B------:R-:W-:Y:S05]  /*ce00*/  BRA `(.L_x_187) ;  /* 0xffffff6400807947 */ /* 0x000fea000383ffff */
.L_x_58:
[----:B------:R-:W-:-:S07]  /*ce10*/  MOV R0, UR5 ;  /* 0x0000000500007c02 */ /* 0x000fce0008000f00 */
.L_x_188:
[----:B-1----:R1:W2:Y:S02]  /*ce20*/  SYNCS.PHASECHK.TRANS64.TRYWAIT P0, [R0+URZ], R3 ;  /* 0x00000003000075a7 */ /* 0x0022a400080011ff */
[----:B--2---:R-:W-:Y:S05]  /*ce30*/  @!P0 NANOSLEEP.SYNCS 0x989680 ;  /* 0x009896800000895d */ /* 0x004fea0003900000 */
[----:B------:R-:W2:Y:S02]  /*ce40*/  @!P0 SYNCS.PHASECHK.TRANS64 P0, [R0+URZ], R3 ;  /* 0x00000003000085a7 */ /* 0x000ea400080010ff */
[----:B--2---:R-:W-:Y:S05]  /*ce50*/  @!P0 BRA `(.L_x_188) ;  /* 0xfffffffc00f08947 */ /* 0x004fea000383ffff */
[----:B------:R-:W-:Y:S05]  /*ce60*/  BRA `(.L_x_189) ;  /* 0xffffff64008c7947 */ /* 0x000fea000383ffff */
.L_x_59:
[----:B------:R-:W-:-:S07]  /*ce70*/  MOV R0, UR5 ;  /* 0x0000000500007c02 */ /* 0x000fce0008000f00 */
.L_x_190:
[----:B-1----:R1:W2:Y:S02]  /*ce80*/  SYNCS.PHASECHK.TRANS64.TRYWAIT P0, [R0+URZ], R3 ;  /* 0x00000003000075a7 */ /* 0x0022a400080011ff */
[----:B--2---:R-:W-:Y:S05]  /*ce90*/  @!P0 NANOSLEEP.SYNCS 0x989680 ;  /* 0x009896800000895d */ /* 0x004fea0003900000 */
[----:B------:R-:W2:Y:S02]  /*cea0*/  @!P0 SYNCS.PHASECHK.TRANS64 P0, [R0+URZ], R3 ;  /* 0x00000003000085a7 */ /* 0x000ea400080010ff */
[----:B--2---:R-:W-:Y:S05]  /*ceb0*/  @!P0 BRA `(.L_x_190) ;  /* 0xfffffffc00f08947 */ /* 0x004fea000383ffff */
[----:B------:R-:W-:Y:S05]  /*cec0*/  BRA `(.L_x_191) ;  /* 0xffffff6400987947 */ /* 0x000fea000383ffff */
.L_x_60:
[----:B------:R-:W-:-:S07]  /*ced0*/  MOV R0, UR5 ;  /* 0x0000000500007c02 */ /* 0x000fce0008000f00 */
.L_x_192:
[----:B-1----:R1:W2:Y:S02]  /*cee0*/  SYNCS.PHASECHK.TRANS64.TRYWAIT P0, [R0+URZ], R3 ;  /* 0x00000003000075a7 */ /* 0x0022a400080011ff */
[----:B--2---:R-:W-:Y:S05]  /*cef0*/  @!P0 NANOSLEEP.SYNCS 0x989680 ;  /* 0x009896800000895d */ /* 0x004fea0003900000 */
[----:B------:R-:W2:Y:S02]  /*cf00*/  @!P0 SYNCS.PHASECHK.TRANS64 P0, [R0+URZ], R3 ;  /* 0x00000003000085a7 */ /* 0x000ea400080010ff */
[----:B--2---:R-:W-:Y:S05]  /*cf10*/  @!P0 BRA `(.L_x_192) ;  /* 0xfffffffc00f08947 */ /* 0x004fea000383ffff */
[----:B------:R-:W-:Y:S05]  /*cf20*/  BRA `(.L_x_193) ;  /* 0xffffff6400a47947 */ /* 0x000fea000383ffff */
.L_x_61:
[----:B------:R-:W-:-:S07]  /*cf30*/  MOV R0, UR5 ;  /* 0x0000000500007c02 */ /* 0x000fce0008000f00 */
.L_x_194:
[----:B-1----:R1:W2:Y:S02]  /*cf40*/  SYNCS.PHASECHK.TRANS64.TRYWAIT P0, [R0+URZ], R3 ;  /* 0x00000003000075a7 */ /* 0x0022a400080011ff */
[----:B--2---:R-:W-:Y:S05]  /*cf50*/  @!P0 NANOSLEEP.SYNCS 0x989680 ;  /* 0x009896800000895d */ /* 0x004fea0003900000 */
[----:B------:R-:W2:Y:S02]  /*cf60*/  @!P0 SYNCS.PHASECHK.TRANS64 P0, [R0+URZ], R3 ;  /* 0x00000003000085a7 */ /* 0x000ea400080010ff */
[----:B--2---:R-:W-:Y:S05]  /*cf70*/  @!P0 BRA `(.L_x_194) ;  /* 0xfffffffc00f08947 */ /* 0x004fea000383ffff */
[----:B------:R-:W-:Y:S05]  /*cf80*/  BRA `(.L_x_195) ;  /* 0xffffff6400b07947 */ /* 0x000fea000383ffff */
.L_x_62:
[----:B------:R-:W-:-:S07]  /*cf90*/  MOV R0, UR5 ;  /* 0x0000000500007c02 */ /* 0x000fce0008000f00 */
.L_x_196:
[----:B-1----:R1:W2:Y:S02]  /*cfa0*/  SYNCS.PHASECHK.TRANS64.TRYWAIT P0, [R0+URZ], R3 ;  /* 0x00000003000075a7 */ /* 0x0022a400080011ff */
[----:B--2---:R-:W-:Y:S05]  /*cfb0*/  @!P0 NANOSLEEP.SYNCS 0x989680 ;  /* 0x009896800000895d */ /* 0x004fea0003900000 */
[----:B------:R-:W2:Y:S02]  /*cfc0*/  @!P0 SYNCS.PHASECHK.TRANS64 P0, [R0+URZ], R3 ;  /* 0x00000003000085a7 */ /* 0x000ea400080010ff */
[----:B--2---:R-:W-:Y:S05]  /*cfd0*/  @!P0 BRA `(.L_x_196) ;  /* 0xfffffffc00f08947 */ /* 0x004fea000383ffff */
[----:B------:R-:W-:Y:S05]  /*cfe0*/  BRA `(.L_x_197) ;  /* 0xffffff6400bc7947 */ /* 0x000fea000383ffff */
.L_x_65:
[----:B-1----:R1:W2:Y:S02]  /*cff0*/  SYNCS.PHASECHK.TRANS64.TRYWAIT P0, [R2+URZ+0x180], R5 ;  /* 0x00018005020075a7 */ /* 0x0022a400080011ff */
[----:B--2---:R-:W-:Y:S05]  /*d000*/  @!P0 NANOSLEEP.SYNCS 0x989680 ;  /* 0x009896800000895d */ /* 0x004fea0003900000 */
[----:B------:R-:W2:Y:S02]  /*d010*/  @!P0 SYNCS.PHASECHK.TRANS64 P0, [R2+URZ+0x180], R5 ;  /* 0x00018005020085a7 */ /* 0x000ea400080010ff */
[----:B--2---:R-:W-:Y:S05]  /*d020*/  @!P0 BRA `(.L_x_65) ;  /* 0xfffffffc00f08947 */ /* 0x004fea000383ffff */
[----:B------:R-:W-:Y:S05]  /*d030*/  BRA `(.L_x_198) ;  /* 0xffffff6800187947 */ /* 0x000fea000383ffff */
.L_x_66:
[----:B------:R-:W-:-:S07]  /*d040*/  MOV R2, UR4 ;  /* 0x0000000400027c02 */ /* 0x000fce0008000f00 */
.L_x_199:
[----:B-1----:R1:W2:Y:S02]  /*d050*/  SYNCS.PHASECHK.TRANS64.TRYWAIT P0, [R2+URZ+0x160], R5 ;  /* 0x00016005020075a7 */ /* 0x0022a400080011ff */
[----:B--2---:R-:W-:Y:S05]  /*d060*/  @!P0 NANOSLEEP.SYNCS 0x989680 ;  /* 0x009896800000895d */ /* 0x004fea0003900000 */
[----:B------:R-:W2:Y:S02]  /*d070*/  @!P0 SYNCS.PHASECHK.TRANS64 P0, [R2+URZ+0x160], R5 ;  /* 0x00016005020085a7 */ /* 0x000ea400080010ff */
[----:B--2---:R-:W-:Y:S05]  /*d080*/  @!P0 BRA `(.L_x_199) ;  /* 0xfffffffc00f08947 */ /* 0x004fea000383ffff */
[----:B------:R-:W-:Y:S05]  /*d090*/  BRA `(.L_x_200) ;  /* 0xffffff6800287947 */ /* 0x000fea000383ffff */
.L_x_67:
[----:B-1----:R1:W2:Y:S02]  /*d0a0*/  SYNCS.PHASECHK.TRANS64.TRYWAIT P1, [R2+URZ+0x150], R5 ;  /* 0x00015005020075a7 */ /* 0x0022a400080211ff */
[----:B--2---:R-:W-:Y:S05]  /*d0b0*/  @!P1 NANOSLEEP.SYNCS 0x989680 ;  /* 0x009896800000995d */ /* 0x004fea0003900000 */
[----:B------:R-:W2:Y:S02]  /*d0c0*/  @!P1 SYNCS.PHASECHK.TRANS64 P1, [R2+URZ+0x150], R5 ;  /* 0x00015005020095a7 */ /* 0x000ea400080210ff */
[----:B--2---:R-:W-:Y:S05]  /*d0d0*/  @!P1 BRA `(.L_x_67) ;  /* 0xfffffffc00f09947 */ /* 0x004fea000383ffff */
[----:B------:R-:W-:Y:S05]  /*d0e0*/  BRA `(.L_x_201) ;  /* 0xffffff6800587947 */ /* 0x000fea000383ffff */
.L_x_70:
[----:B------:R-:W-:-:S07]  /*d0f0*/  MOV R0, UR4 ;  /* 0x0000000400007c02 */ /* 0x000fce0008000f00 */
.L_x_202:
[----:B-1----:R1:W2:Y:S02]  /*d100*/  SYNCS.PHASECHK.TRANS64.TRYWAIT P0, [R0+URZ+0x160], R3 ;  /* 0x00016003000075a7 */ /* 0x0022a400080011ff */
[----:B--2---:R-:W-:Y:S05]  /*d110*/  @!P0 NANOSLEEP.SYNCS 0x989680 ;  /* 0x009896800000895d */ /* 0x004fea0003900000 */
[----:B------:R-:W2:Y:S02]  /*d120*/  @!P0 SYNCS.PHASECHK.TRANS64 P0, [R0+URZ+0x160], R3 ;  /* 0x00016003000085a7 */ /* 0x000ea400080010ff */
[----:B--2---:R-:W-:Y:S05]  /*d130*/  @!P0 BRA `(.L_x_202) ;  /* 0xfffffffc00f08947 */ /* 0x004fea000383ffff */
[----:B------:R-:W-:Y:S05]  /*d140*/  BRA `(.L_x_69) ;  /* 0xffffff6800ac7947 */ /* 0x000fea000383ffff */
.L_x_79:
[----:B-1----:R-:W-:-:S04]  /*d150*/  MOV R0, UR5 ;  /* 0x0000000500007c02 */ /* 0x002fc80008000f00 */
[----:B------:R1:W2:Y:S03]  /*d160*/  SYNCS.PHASECHK.TRANS64.TRYWAIT P0, [R0+URZ+0x8], R7 ;  /* 0x00000807000075a7 */ /* 0x0002a600080011ff */
[----:B--2---:R-:W-:Y:S05]  /*d170*/  @!P0 NANOSLEEP.SYNCS 0x989680 ;  /* 0x009896800000895d */ /* 0x004fea0003900000 */
[----:B------:R-:W2:Y:S02]  /*d180*/  @!P0 SYNCS.PHASECHK.TRANS64 P0, [R0+URZ+0x8], R7 ;  /* 0x00000807000085a7 */ /* 0x000ea400080010ff */
[----:B--2---:R-:W-:Y:S05]  /*d190*/  @!P0 BRA `(.L_x_79) ;  /* 0xfffffffc00ec8947 */ /* 0x004fea000383ffff */
[----:B------:R-:W-:Y:S05]  /*d1a0*/  BRA `(.L_x_78) ;  /* 0xffffff6c00647947 */ /* 0x000fea000383ffff */
.L_x_81:
[----:B------:R-:W-:Y:S01]  /*d1b0*/  BSSY B0, `(.L_x_203) ;  /* 0x0000006000007945 */ /* 0x000fe20003800000 */
[----:B------:R-:W-:-:S07]  /*d1c0*/  MOV R15, 0xffffffff ;  /* 0xffffffff000f7802 */ /* 0x000fce0000000f00 */
[----:B-1---5:R-:W-:Y:S05]  /*d1d0*/  WARPSYNC.COLLECTIVE R15, `(.L_x_204) ;  /* 0x000000000f0c7348 */ /* 0x022fea0003c00000 */
[----:B------:R-:W-:Y:S02]  /*d1e0*/  ELECT P6, UR79, PT ;  /* 0x00000000004f782f */ /* 0x000fe400038c0000 */
[----:B------:R-:W-:Y:S01]  /*d1f0*/  MOV R14, UR79 ;  /* 0x0000004f000e7c02 */ /* 0x000fe20008000f00 */
[----:B-1---5:R-:W-:Y:S10]  /*d200*/  ENDCOLLECTIVE ;  /* 0x000000000000791b */ /* 0x022ff40003800000 */
.L_x_204:
[----:B------:R-:W-:Y:S05]  /*d210*/  BSYNC B0 ;  /* 0x0000000000007941 */ /* 0x000fea0003800000 */
.L_x_203:
[----:B------:R-:W-:Y:S05]  /*d220*/  BRA `(.L_x_205) ;  /* 0xffffff6c00947947 */ /* 0x000fea000383ffff */
.L_x_83:
[----:B-1----:R-:W-:-:S04]  /*d230*/  MOV R0, UR5 ;  /* 0x0000000500007c02 */ /* 0x002fc80008000f00 */
[----:B------:R1:W2:Y:S03]  /*d240*/  SYNCS.PHASECHK.TRANS64.TRYWAIT P0, [R0+URZ+0x8], R5 ;  /* 0x00000805000075a7 */ /* 0x0002a600080011ff */
[----:B--2---:R-:W-:Y:S05]  /*d250*/  @!P0 NANOSLEEP.SYNCS 0x989680 ;  /* 0x009896800000895d */ /* 0x004fea0003900000 */
[----:B------:R-:W2:Y:S02]  /*d260*/  @!P0 SYNCS.PHASECHK.TRANS64 P0, [R0+URZ+0x8], R5 ;  /* 0x00000805000085a7 */ /* 0x000ea400080010ff */
[----:B--2---:R-:W-:Y:S05]  /*d270*/  @!P0 BRA `(.L_x_83) ;  /* 0xfffffffc00ec8947 */ /* 0x004fea000383ffff */
[----:B------:R-:W-:Y:S05]  /*d280*/  BRA `(.L_x_82) ;  /* 0xffffff6c00987947 */ /* 0x000fea000383ffff */
.L_x_84:
[----:B-1----:R1:W2:Y:S02]  /*d290*/  SYNCS.PHASECHK.TRANS64.TRYWAIT P0, [R0+URZ+0x150], R5 ;  /* 0x00015005000075a7 */ /* 0x0022a400080011ff */
[----:B--2---:R-:W-:Y:S05]  /*d2a0*/  @!P0 NANOSLEEP.SYNCS 0x989680 ;  /* 0x009896800000895d */ /* 0x004fea0003900000 */
[----:B------:R-:W2:Y:S02]  /*d2b0*/  @!P0 SYNCS.PHASECHK.TRANS64 P0, [R0+URZ+0x150], R5 ;  /* 0x00015005000085a7 */ /* 0x000ea400080010ff */
[----:B--2---:R-:W-:Y:S05]  /*d2c0*/  @!P0 BRA `(.L_x_84) ;  /* 0xfffffffc00f08947 */ /* 0x004fea000383ffff */
[----:B------:R-:W-:Y:S05]  /*d2d0*/  BRA `(.L_x_206) ;  /* 0xffffff7000a87947 */ /* 0x000fea000383ffff */
.L_x_88:
[----:B------:R-:W-:-:S07]  /*d2e0*/  MOV R0, UR5 ;  /* 0x0000000500007c02 */ /* 0x000fce0008000f00 */
.L_x_207:
[----:B-1----:R1:W2:Y:S02]  /*d2f0*/  SYNCS.PHASECHK.TRANS64.TRYWAIT P0, [R0+URZ], R5 ;  /* 0x00000005000075a7 */ /* 0x0022a400080011ff */
[----:B--2---:R-:W-:Y:S05]  /*d300*/  @!P0 NANOSLEEP.SYNCS 0x989680 ;  /* 0x009896800000895d */ /* 0x004fea0003900000 */
[----:B------:R-:W2:Y:S02]  /*d310*/  @!P0 SYNCS.PHASECHK.TRANS64 P0, [R0+URZ], R5 ;  /* 0x00000005000085a7 */ /* 0x000ea400080010ff */
[----:B--2---:R-:W-:Y:S05]  /*d320*/  @!P0 BRA `(.L_x_207) ;  /* 0xfffffffc00f08947 */ /* 0x004fea000383ffff */
[----:B------:R-:W-:Y:S05]  /*d330*/  BRA `(.L_x_87) ;  /* 0xffffff7400007947 */ /* 0x000fea000383ffff */
.L_x_89:
[----:B------:R-:W-:-:S07]  /*d340*/  MOV R0, UR22 ;  /* 0x0000001600007c02 */ /* 0x000fce0008000f00 */
.L_x_208:
[----:B-1----:R1:W2:Y:S02]  /*d350*/  SYNCS.PHASECHK.TRANS64.TRYWAIT P0, [R0+URZ+0x178], R5 ;  /* 0x00017805000075a7 */ /* 0x0022a400080011ff */
[----:B--2---:R-:W-:Y:S05]  /*d360*/  @!P0 NANOSLEEP.SYNCS 0x989680 ;  /* 0x009896800000895d */ /* 0x004fea0003900000 */
[----:B------:R-:W2:Y:S02]  /*d370*/  @!P0 SYNCS.PHASECHK.TRANS64 P0, [R0+URZ+0x178], R5 ;  /* 0x00017805000085a7 */ /* 0x000ea400080010ff */
[----:B--2---:R-:W-:Y:S05]  /*d380*/  @!P0 BRA `(.L_x_208) ;  /* 0xfffffffc00f08947 */ /* 0x004fea000383ffff */
[----:B------:R-:W-:Y:S05]  /*d390*/  BRA `(.L_x_209) ;  /* 0xffffff7400507947 */ /* 0x000fea000383ffff */
.L_x_92:
[----:B------:R-:W-:Y:S07]  /*d3a0*/  MOV R0, UR6 ;  /* 0x0000000600007c02 */ /* 0x000fee0008000f00 */
.L_x_210:
[----:B-1----:R1:W2:Y:S02]  /*d3b0*/  SYNCS.PHASECHK.TRANS64.TRYWAIT P0, [R0+URZ], R5 ;  /* 0x00000005000075a7 */ /* 0x0022a400080011ff */
[----:B--2---:R-:W-:Y:S05]  /*d3c0*/  @!P0 NANOSLEEP.SYNCS 0x989680 ;  /* 0x009896800000895d */ /* 0x004fea0003900000 */
[----:B------:R-:W2:Y:S02]  /*d3d0*/  @!P0 SYNCS.PHASECHK.TRANS64 P0, [R0+URZ], R5 ;  /* 0x00000005000085a7 */ /* 0x000ea400080010ff */
[----:B--2---:R-:W-:Y:S05]  /*d3e0*/  @!P0 BRA `(.L_x_210) ;  /* 0xfffffffc00f08947 */ /* 0x004fea000383ffff */
[----:B------:R-:W-:Y:S05]  /*d3f0*/  BRA `(.L_x_91) ;  /* 0xffffff7400907947 */ /* 0x000fea000383ffff */
.L_x_95:
[----:B------:R-:W-:-:S07]  /*d400*/  MOV R0, UR22 ;  /* 0x0000001600007c02 */ /* 0x000fce0008000f00 */
.L_x_211:
[----:B-1----:R1:W3:Y:S02]  /*d410*/  SYNCS.PHASECHK.TRANS64.TRYWAIT P0, [R0+URZ+0x1a0], R3 ;  /* 0x0001a003000075a7 */ /* 0x0022e400080011ff */
[----:B---3--:R-:W-:Y:S05]  /*d420*/  @!P0 NANOSLEEP.SYNCS 0x989680 ;  /* 0x009896800000895d */ /* 0x008fea0003900000 */
[----:B------:R-:W3:Y:S02]  /*d430*/  @!P0 SYNCS.PHASECHK.TRANS64 P0, [R0+URZ+0x1a0], R3 ;  /* 0x0001a003000085a7 */ /* 0x000ee400080010ff */
[----:B---3--:R-:W-:Y:S05]  /*d440*/  @!P0 BRA `(.L_x_211) ;  /* 0xfffffffc00f08947 */ /* 0x008fea000383ffff */
[----:B------:R-:W-:Y:S05]  /*d450*/  BRA `(.L_x_212) ;  /* 0xffffff7800587947 */ /* 0x000fea000383ffff */
.L_x_100:
[----:B--2---:R2:W3:Y:S02]  /*d460*/  SYNCS.PHASECHK.TRANS64.TRYWAIT P0, [R12+URZ+0x150], R9 ;  /* 0x000150090c0075a7 */ /* 0x0044e400080011ff */
[----:B---3--:R-:W-:Y:S05]  /*d470*/  @!P0 NANOSLEEP.SYNCS 0x989680 ;  /* 0x009896800000895d */ /* 0x008fea0003900000 */
[----:B------:R-:W3:Y:S02]  /*d480*/  @!P0 SYNCS.PHASECHK.TRANS64 P0, [R12+URZ+0x150], R9 ;  /* 0x000150090c0085a7 */ /* 0x000ee400080010ff */
[----:B---3--:R-:W-:Y:S05]  /*d490*/  @!P0 BRA `(.L_x_100) ;  /* 0xfffffffc00f08947 */ /* 0x008fea000383ffff */
[----:B------:R-:W-:Y:S05]  /*d4a0*/  BRA `(.L_x_213) ;  /* 0xffffff7c00887947 */ /* 0x000fea000383ffff */
.L_x_103:
[----:B------:R-:W-:Y:S07]  /*d4b0*/  MOV R0, UR21 ;  /* 0x0000001500007c02 */ /* 0x000fee0008000f00 */
.L_x_214:
[----:B--2---:R2:W3:Y:S02]  /*d4c0*/  SYNCS.PHASECHK.TRANS64.TRYWAIT P2, [R0+URZ+0x148], R11 ;  /* 0x0001480b000075a7 */ /* 0x0044e400080411ff */
[----:B---3--:R-:W-:Y:S05]  /*d4d0*/  @!P2 NANOSLEEP.SYNCS 0x989680 ;  /* 0x009896800000a95d */ /* 0x008fea0003900000 */
[----:B------:R-:W3:Y:S02]  /*d4e0*/  @!P2 SYNCS.PHASECHK.TRANS64 P2, [R0+URZ+0x148], R11 ;  /* 0x0001480b0000a5a7 */ /* 0x000ee400080410ff */
[----:B---3--:R-:W-:Y:S05]  /*d4f0*/  @!P2 BRA `(.L_x_214) ;  /* 0xfffffffc00f0a947 */ /* 0x008fea000383ffff */
[----:B------:R-:W-:Y:S05]  /*d500*/  BRA `(.L_x_102) ;  /* 0xffffff8000f07947 */ /* 0x000fea000383ffff */
.L_x_106:
[----:B--2---:R-:W-:Y:S07]  /*d510*/  MOV R0, UR21 ;  /* 0x0000001500007c02 */ /* 0x004fee0008000f00 */
.L_x_215:
[----:B--2---:R2:W3:Y:S02]  /*d520*/  SYNCS.PHASECHK.TRANS64.TRYWAIT P0, [R0+URZ+0x120], R9 ;  /* 0x00012009000075a7 */ /* 0x0044e400080011ff */
[----:B---3--:R-:W-:Y:S05]  /*d530*/  @!P0 NANOSLEEP.SYNCS 0x989680 ;  /* 0x009896800000895d */ /* 0x008fea0003900000 */
[----:B------:R-:W3:Y:S02]  /*d540*/  @!P0 SYNCS.PHASECHK.TRANS64 P0, [R0+URZ+0x120], R9 ;  /* 0x00012009000085a7 */ /* 0x000ee400080010ff */
[----:B---3--:R-:W-:Y:S05]  /*d550*/  @!P0 BRA `(.L_x_215) ;  /* 0xfffffffc00f08947 */ /* 0x008fea000383ffff */
[----:B------:R-:W-:Y:S05]  /*d560*/  BRA `(.L_x_216) ;  /* 0xffffff8400507947 */ /* 0x000fea000383ffff */
.L_x_107:
[----:B------:R-:W-:Y:S07]  /*d570*/  MOV R0, UR21 ;  /* 0x0000001500007c02 */ /* 0x000fee0008000f00 */
.L_x_217:
[----:B--2---:R2:W3:Y:S02]  /*d580*/  SYNCS.PHASECHK.TRANS64.TRYWAIT P0, [R0+URZ+0x128], R9 ;  /* 0x00012809000075a7 */ /* 0x0044e400080011ff */
[----:B---3--:R-:W-:Y:S05]  /*d590*/  @!P0 NANOSLEEP.SYNCS 0x989680 ;  /* 0x009896800000895d */ /* 0x008fea0003900000 */
[----:B------:R-:W3:Y:S02]  /*d5a0*/  @!P0 SYNCS.PHASECHK.TRANS64 P0, [R0+URZ+0x128], R9 ;  /* 0x00012809000085a7 */ /* 0x000ee400080010ff */
[----:B---3--:R-:W-:Y:S05]  /*d5b0*/  @!P0 BRA `(.L_x_217) ;  /* 0xfffffffc00f08947 */ /* 0x008fea000383ffff */
[----:B------:R-:W-:Y:S05]  /*d5c0*/  BRA `(.L_x_218) ;  /* 0xffffff8400a47947 */ /* 0x000fea000383ffff */
.L_x_108:
[----:B------:R-:W-:Y:S07]  /*d5d0*/  MOV R0, UR21 ;  /* 0x0000001500007c02 */ /* 0x000fee0008000f00 */
.L_x_219:
[----:B--2---:R2:W3:Y:S02]  /*d5e0*/  SYNCS.PHASECHK.TRANS64.TRYWAIT P0, [R0+URZ+0x130], R9 ;  /* 0x00013009000075a7 */ /* 0x0044e400080011ff */
[----:B---3--:R-:W-:Y:S05]  /*d5f0*/  @!P0 NANOSLEEP.SYNCS 0x989680 ;  /* 0x009896800000895d */ /* 0x008fea0003900000 */
[----:B------:R-:W3:Y:S02]  /*d600*/  @!P0 SYNCS.PHASECHK.TRANS64 P0, [R0+URZ+0x130], R9 ;  /* 0x00013009000085a7 */ /* 0x000ee400080010ff */
[----:B---3--:R-:W-:Y:S05]  /*d610*/  @!P0 BRA `(.L_x_219) ;  /* 0xfffffffc00f08947 */ /* 0x008fea000383ffff */
[----:B------:R-:W-:Y:S05]  /*d620*/  BRA `(.L_x_220) ;  /* 0xffffff8400e87947 */ /* 0x000fea000383ffff */
.L_x_109:
[----:B------:R-:W-:Y:S07]  /*d630*/  MOV R0, UR21 ;  /* 0x0000001500007c02 */ /* 0x000fee0008000f00 */
.L_x_221:
[----:B--2---:R2:W3:Y:S02]  /*d640*/  SYNCS.PHASECHK.TRANS64.TRYWAIT P0, [R0+URZ+0x138], R9 ;  /* 0x00013809000075a7 */ /* 0x0044e400080011ff */
[----:B---3--:R-:W-:Y:S05]  /*d650*/  @!P0 NANOSLEEP.SYNCS 0x989680 ;  /* 0x009896800000895d */ /* 0x008fea0003900000 */
[----:B------:R-:W3:Y:S02]  /*d660*/  @!P0 SYNCS.PHASECHK.TRANS64 P0, [R0+URZ+0x138], R9 ;  /* 0x00013809000085a7 */ /* 0x000ee400080010ff */
[----:B---3--:R-:W-:Y:S05]  /*d670*/  @!P0 BRA `(.L_x_221) ;  /* 0xfffffffc00f08947 */ /* 0x008fea000383ffff */
[----:B------:R-:W-:Y:S05]  /*d680*/  BRA `(.L_x_222) ;  /* 0xffffff88002c7947 */ /* 0x000fea000383ffff */
.L_x_111:
[----:B------:R-:W-:-:S07]  /*d690*/  MOV R0, UR21 ;  /* 0x0000001500007c02 */ /* 0x000fce0008000f00 */
.L_x_223:
[----:B---3--:R3:W4:Y:S02]  /*d6a0*/  SYNCS.PHASECHK.TRANS64.TRYWAIT P0, [R0+URZ+0x120], R3 ;  /* 0x00012003000075a7 */ /* 0x00872400080011ff */
[----:B----4-:R-:W-:Y:S05]  /*d6b0*/  @!P0 NANOSLEEP.SYNCS 0x989680 ;  /* 0x009896800000895d */ /* 0x010fea0003900000 */
[----:B------:R-:W4:Y:S02]  /*d6c0*/  @!P0 SYNCS.PHASECHK.TRANS64 P0, [R0+URZ+0x120], R3 ;  /* 0x00012003000085a7 */ /* 0x000f2400080010ff */
[----:B----4-:R-:W-:Y:S05]  /*d6d0*/  @!P0 BRA `(.L_x_223) ;  /* 0xfffffffc00f08947 */ /* 0x010fea000383ffff */
[----:B------:R-:W-:Y:S05]  /*d6e0*/  BRA `(.L_x_224) ;  /* 0xffffff8800b47947 */ /* 0x000fea000383ffff */
.L_x_112:
[----:B---3--:R-:W-:-:S07]  /*d6f0*/  MOV R0, UR21 ;  /* 0x0000001500007c02 */ /* 0x008fce0008000f00 */
.L_x_225:
[----:B---3--:R3:W4:Y:S02]  /*d700*/  SYNCS.PHASECHK.TRANS64.TRYWAIT P0, [R0+URZ+0x128], R3 ;  /* 0x00012803000075a7 */ /* 0x00872400080011ff */
[----:B----4-:R-:W-:Y:S05]  /*d710*/  @!P0 NANOSLEEP.SYNCS 0x989680 ;  /* 0x009896800000895d */ /* 0x010fea0003900000 */
[----:B------:R-:W4:Y:S02]  /*d720*/  @!P0 SYNCS.PHASECHK.TRANS64 P0, [R0+URZ+0x128], R3 ;  /* 0x00012803000085a7 */ /* 0x000f2400080010ff */
[----:B----4-:R-:W-:Y:S05]  /*d730*/  @!P0 BRA `(.L_x_225) ;  /* 0xfffffffc00f08947 */ /* 0x010fea000383ffff */
[----:B------:R-:W-:Y:S05]  /*d740*/  BRA `(.L_x_226) ;  /* 0xffffff8800a47947 */ /* 0x000fea000383ffff */
.L_x_113:
[----:B---3--:R-:W-:-:S07]  /*d750*/  MOV R0, UR21 ;  /* 0x0000001500007c02 */ /* 0x008fce0008000f00 */
.L_x_227:
[----:B---3--:R3:W4:Y:S02]  /*d760*/  SYNCS.PHASECHK.TRANS64.TRYWAIT P0, [R0+URZ+0x130], R3 ;  /* 0x00013003000075a7 */ /* 0x00872400080011ff */
[----:B----4-:R-:W-:Y:S05]  /*d770*/  @!P0 NANOSLEEP.SYNCS 0x989680 ;  /* 0x009896800000895d */ /* 0x010fea0003900000 */
[----:B------:R-:W4:Y:S02]  /*d780*/  @!P0 SYNCS.PHASECHK.TRANS64 P0, [R0+URZ+0x130], R3 ;  /* 0x00013003000085a7 */ /* 0x000f2400080010ff */
[----:B----4-:R-:W-:Y:S05]  /*d790*/  @!P0 BRA `(.L_x_227) ;  /* 0xfffffffc00f08947 */ /* 0x010fea000383ffff */
[----:B------:R-:W-:Y:S05]  /*d7a0*/  BRA `(.L_x_228) ;  /* 0xffffff8800947947 */ /* 0x000fea000383ffff */
.L_x_115:
[----:B--2---:R2:W4:Y:S02]  /*d7b0*/  SYNCS.PHASECHK.TRANS64.TRYWAIT P0, [R0+URZ+0x150], R3 ;  /* 0x00015003000075a7 */ /* 0x00452400080011ff */
[----:B----4-:R-:W-:Y:S05]  /*d7c0*/  @!P0 NANOSLEEP.SYNCS 0x989680 ;  /* 0x009896800000895d */ /* 0x010fea0003900000 */
[----:B------:R-:W4:Y:S02]  /*d7d0*/  @!P0 SYNCS.PHASECHK.TRANS64 P0, [R0+URZ+0x150], R3 ;  /* 0x00015003000085a7 */ /* 0x000f2400080010ff */
[----:B----4-:R-:W-:Y:S05]  /*d7e0*/  @!P0 BRA `(.L_x_115) ;  /* 0xfffffffc00f08947 */ /* 0x010fea000383ffff */
[----:B------:R-:W-:Y:S05]  /*d7f0*/  BRA `(.L_x_229) ;  /* 0xffffff8c00687947 */ /* 0x000fea000383ffff */
.L_x_126:
[----:B-1----:R-:W-:Y:S04]  /*d800*/  MOV R3, UR46 ;  /* 0x0000002e00037c02 */ /* 0x002fe80008000f00 */
[----:B------:R1:W2:Y:S03]  /*d810*/  SYNCS.PHASECHK.TRANS64.TRYWAIT P0, [R3+URZ+0x100], R4 ;  /* 0x00010004030075a7 */ /* 0x0002a600080011ff */
[----:B--2---:R-:W-:Y:S05]  /*d820*/  @!P0 NANOSLEEP.SYNCS 0x989680 ;  /* 0x009896800000895d */ /* 0x004fea0003900000 */
[----:B------:R-:W2:Y:S02]  /*d830*/  @!P0 SYNCS.PHASECHK.TRANS64 P0, [R3+URZ+0x100], R4 ;  /* 0x00010004030085a7 */ /* 0x000ea400080010ff */
[----:B--2---:R-:W-:Y:S05]  /*d840*/  @!P0 BRA `(.L_x_126) ;  /* 0xfffffffc00ec8947 */ /* 0x004fea000383ffff */
[----:B------:R-:W-:Y:S05]  /*d850*/  BRA `(.L_x_125) ;  /* 0xffffff9c00447947 */ /* 0x000fea000383ffff */
.L_x_128:
[----:B-1----:R-:W-:Y:S04]  /*d860*/  MOV R3, UR46 ;  /* 0x0000002e00037c02 */ /* 0x002fe80008000f00 */
[----:B------:R1:W4:Y:S03]  /*d870*/  SYNCS.PHASECHK.TRANS64.TRYWAIT P1, [R3+URZ+0x170], R0 ;  /* 0x00017000030075a7 */ /* 0x00032600080211ff */
[----:B----4-:R-:W-:Y:S05]  /*d880*/  @!P1 NANOSLEEP.SYNCS 0x989680 ;  /* 0x009896800000995d */ /* 0x010fea0003900000 */
[----:B------:R-:W4:Y:S02]  /*d890*/  @!P1 SYNCS.PHASECHK.TRANS64 P1, [R3+URZ+0x170], R0 ;  /* 0x00017000030095a7 */ /* 0x000f2400080210ff */
[----:B----4-:R-:W-:Y:S05]  /*d8a0*/  @!P1 BRA `(.L_x_128) ;  /* 0xfffffffc00ec9947 */ /* 0x010fea000383ffff */
[----:B------:R-:W-:Y:S05]  /*d8b0*/  BRA `(.L_x_127) ;  /* 0xffffff9c007c7947 */ /* 0x000fea000383ffff */
.L_x_137:
[----:B---3--:R3:W4:Y:S02]  /*d8c0*/  SYNCS.PHASECHK.TRANS64.TRYWAIT P0, [R3+URZ+0x100], R0 ;  /* 0x00010000030075a7 */ /* 0x00872400080011ff */
[----:B----4-:R-:W-:Y:S05]  /*d8d0*/  @!P0 NANOSLEEP.SYNCS 0x989680 ;  /* 0x009896800000895d */ /* 0x010fea0003900000 */
[----:B------:R-:W4:Y:S02]  /*d8e0*/  @!P0 SYNCS.PHASECHK.TRANS64 P0, [R3+URZ+0x100], R0 ;  /* 0x00010000030085a7 */ /* 0x000f2400080010ff */
[----:B----4-:R-:W-:Y:S05]  /*d8f0*/  @!P0 BRA `(.L_x_137) ;  /* 0xfffffffc00f08947 */ /* 0x010fea000383ffff */
[----:B------:R-:W-:Y:S05]  /*d900*/  BRA `(.L_x_136) ;  /* 0xffffffb000487947 */ /* 0x000fea000383ffff */
.L_x_145:
[----:B-1----:R1:W4:Y:S02]  /*d910*/  SYNCS.PHASECHK.TRANS64.TRYWAIT P0, [R103+URZ+0x100], R6 ;  /* 0x00010006670075a7 */ /* 0x00232400080011ff */
[----:B----4-:R-:W-:Y:S05]  /*d920*/  @!P0 NANOSLEEP.SYNCS 0x989680 ;  /* 0x009896800000895d */ /* 0x010fea0003900000 */
[----:B------:R-:W4:Y:S02]  /*d930*/  @!P0 SYNCS.PHASECHK.TRANS64 P0, [R103+URZ+0x100], R6 ;  /* 0x00010006670085a7 */ /* 0x000f2400080010ff */
[----:B----4-:R-:W-:Y:S05]  /*d940*/  @!P0 BRA `(.L_x_145) ;  /* 0xfffffffc00f08947 */ /* 0x010fea000383ffff */
[----:B------:R-:W-:Y:S05]  /*d950*/  BRA `(.L_x_144) ;  /* 0xffffffc4004c7947 */ /* 0x000fea000383ffff */
.L_x_153:
[----:B-1----:R1:W2:Y:S02]  /*d960*/  SYNCS.PHASECHK.TRANS64.TRYWAIT P0, [R16+URZ+0x100], R3 ;  /* 0x00010003100075a7 */ /* 0x0022a400080011ff */
[----:B--2---:R-:W-:Y:S05]  /*d970*/  @!P0 NANOSLEEP.SYNCS 0x989680 ;  /* 0x009896800000895d */ /* 0x004fea0003900000 */
[----:B------:R-:W2:Y:S02]  /*d980*/  @!P0 SYNCS.PHASECHK.TRANS64 P0, [R16+URZ+0x100], R3 ;  /* 0x00010003100085a7 */ /* 0x000ea400080010ff */
[----:B--2---:R-:W-:Y:S05]  /*d990*/  @!P0 BRA `(.L_x_153) ;  /* 0xfffffffc00f08947 */ /* 0x004fea000383ffff */
[----:B------:R-:W-:Y:S05]  /*d9a0*/  BRA `(.L_x_152) ;  /* 0xffffffd800487947 */ /* 0x000fea000383ffff */
        .weak           $__internal_0_$__cuda_sm10x_tcgen05_guardrail_trap_col_being_dealloced_not_returned_by_alloc
        .type           $__internal_0_$__cuda_sm10x_tcgen05_guardrail_trap_col_being_dealloced_not_returned_by_alloc,@function
        .size           $__internal_0_$__cuda_sm10x_tcgen05_guardrail_trap_col_being_dealloced_not_returned_by_alloc,($__internal_1_$__cuda_sm10x_tcgen05_guardrail_trap_phase_invalid_during_alloc - $__internal_0_$__cuda_sm10x_tcgen05_guardrail_trap_col_being_dealloced_not_returned_by_alloc)
$__internal_0_$__cuda_sm10x_tcgen05_guardrail_trap_col_being_dealloced_not_returned_by_alloc:
[----:B------:R-:W-:Y:S05]  /*d9b0*/  BPT.TRAP 0x1 ;  /* 0x000000040000795c */ /* 0x000fea0000300000 */
[----:B------:R-:W-:-:S04]  /*d9c0*/  HFMA2 R3, -RZ, RZ, 0, 0 ;  /* 0x00000000ff037431 */ /* 0x000fc800000001ff */
[----:B------:R-:W-:Y:S05]  /*d9d0*/  RET.REL.NODEC R2 `(_ZN7cutlass13device_kernelINS_4gemm6kernel13GemmUniversalIN4cute5tupleIJiiiiEEENS1_10collective13CollectiveMmaINS1_46MainloopSm100TmaUmmaWarpSpecializedBlockScaledILi16ELi2ELi1ENS5_IJNS4_1CILi2EEENSA_ILi4EEENSA_ILi1EEEEEEEENS5_IJNSA_ILi256EEESG_NSA_ILi64EEEEEENS5_IJNS_12float_e2m1_tENS_13float_ue4m3_tEEEENS5_IJNS5_IJlSD_lEEENS4_6LayoutINS5_IJNS5_IJNS5_IJNSA_ILi32EEESC_EEEiEEENS5_IJNS5_IJNSA_ILi16EEESC_EEEiEEENS5_IJSD_iEEEEEENS5_IJST_NS5_IJNS5_IJNSA_ILi0EEESD_EEENSA_ILi512EEEEEENS5_IJSW_iEEEEEEEEEEESL_S13_NS4_8TiledMMAINS4_8MMA_AtomIJNS4_23SM100_MMA_MXF4_2x1SM_SSISJ_SJ_fSK_Li256ELi256ELi16ELNS4_4UMMA5MajorE0ELS18_0ELNS17_7ScaleInE0ELS19_0EEEEEENSN_INS5_IJSD_SD_SD_EEENS5_IJSW_SW_SW_EEEEENS5_IJNS4_10UnderscoreES1F_S1F_EEEEENS5_IJNS4_28SM100_TMA_2SM_LOAD_MULTICASTES1I_EEENS5_IJNS4_14ComposedLayoutINS4_7SwizzleILi1ELi4ELi3EEENS4_18smem_ptr_flag_bitsILi4EEENSN_INS5_IJNSA_ILi8EEESH_EEENS5_IJSH_SD_EEEEEEENSN_INS5_IJNS5_IJNS5_IJSP_SD_EEESS_EEESD_NS5_IJSD_SD_EEEEEENS5_IJNS5_IJNS5_IJSS_SY_EEESX_EEESW_NS5_IJSC_SY_EEEEEEEEEEEvNS4_8identityENS5_IJNS4_18SM100_TMA_2SM_LOADES1I_EEENS5_IJS1T_NSN_INS5_IJNS5_IJNS5_IJSP_SB_EEESS_EEESD_S1W_EEENS5_IJS1Z_SW_NS5_IJSC_NSA_ILi1024EEEEEEEEEEEEEEvS24_EENS_8epilogue10collective18CollectiveEpilogueINS2G_23Sm100TmaWarpSpecializedILi4ELi2ELi64ELb1ELb0EEEJNS5_IJNSA_ILi128EEESG_SH_EEENS5_IJNSN_IS2L_SD_EENSN_ISH_SD_EEEEENS_10bfloat16_tESM_S2Q_SM_NS2G_6fusion15FusionCallbacksIS2K_NS2R_17LinearCombinationIS2Q_fS2Q_fLNS_15FloatRoundStyleE2EEES2M_S2P_JEEENS4_5SM1004TMEM4LOAD26SM100_TMEM_LOAD_32dp32b64xENS4_13SM90_TMA_LOADENS1K_INS1L_ILi3ELi4ELi3EEENS1N_ILi16EEES1S_EENS4_39AutoVectorizingCopyWithAssumedAlignmentILi128EEENS4_14SM90_TMA_STOREES34_S36_S36_EEEvvEEEEvNT_6ParamsE) ;  /* 0xffffff2402887950 */ /* 0x000fea0003c3ffff */
        .weak           $__internal_1_$__cuda_sm10x_tcgen05_guardrail_trap_phase_invalid_during_alloc
        .type           $__internal_1_$__cuda_sm10x_tcgen05_guardrail_trap_phase_invalid_during_alloc,@function
        .size           $__internal_1_$__cuda_sm10x_tcgen05_guardrail_trap_phase_invalid_during_alloc,($__internal_2_$__cuda_sm10x_tcgen05_guardrail_trap_unallocated_columns_being_dealloced - $__internal_1_$__cuda_sm10x_tcgen05_guardrail_trap_phase_invalid_during_alloc)
$__internal_1_$__cuda_sm10x_tcgen05_guardrail_trap_phase_invalid_during_alloc:
[----:B------:R-:W-:Y:S05]  /*d9e0*/  BPT.TRAP 0x1 ;  /* 0x000000040000795c */ /* 0x000fea0000300000 */
[----:B------:R-:W-:-:S04]  /*d9f0*/  MOV R5, 0x0 ;  /* 0x0000000000057802 */ /* 0x000fc80000000f00 */
[----:B------:R-:W-:Y:S05]  /*da00*/  RET.REL.NODEC R4 `(_ZN7cutlass13device_kernelINS_4gemm6kernel13GemmUniversalIN4cute5tupleIJiiiiEEENS1_10collective13CollectiveMmaINS1_46MainloopSm100TmaUmmaWarpSpecializedBlockScaledILi16ELi2ELi1ENS5_IJNS4_1CILi2EEENSA_ILi4EEENSA_ILi1EEEEEEEENS5_IJNSA_ILi256EEESG_NSA_ILi64EEEEEENS5_IJNS_12float_e2m1_tENS_13float_ue4m3_tEEEENS5_IJNS5_IJlSD_lEEENS4_6LayoutINS5_IJNS5_IJNS5_IJNSA_ILi32EEESC_EEEiEEENS5_IJNS5_IJNSA_ILi16EEESC_EEEiEEENS5_IJSD_iEEEEEENS5_IJST_NS5_IJNS5_IJNSA_ILi0EEESD_EEENSA_ILi512EEEEEENS5_IJSW_iEEEEEEEEEEESL_S13_NS4_8TiledMMAINS4_8MMA_AtomIJNS4_23SM100_MMA_MXF4_2x1SM_SSISJ_SJ_fSK_Li256ELi256ELi16ELNS4_4UMMA5MajorE0ELS18_0ELNS17_7ScaleInE0ELS19_0EEEEEENSN_INS5_IJSD_SD_SD_EEENS5_IJSW_SW_SW_EEEEENS5_IJNS4_10UnderscoreES1F_S1F_EEEEENS5_IJNS4_28SM100_TMA_2SM_LOAD_MULTICASTES1I_EEENS5_IJNS4_14ComposedLayoutINS4_7SwizzleILi1ELi4ELi3EEENS4_18smem_ptr_flag_bitsILi4EEENSN_INS5_IJNSA_ILi8EEESH_EEENS5_IJSH_SD_EEEEEEENSN_INS5_IJNS5_IJNS5_IJSP_SD_EEESS_EEESD_NS5_IJSD_SD_EEEEEENS5_IJNS5_IJNS5_IJSS_SY_EEESX_EEESW_NS5_IJSC_SY_EEEEEEEEEEEvNS4_8identityENS5_IJNS4_18SM100_TMA_2SM_LOADES1I_EEENS5_IJS1T_NSN_INS5_IJNS5_IJNS5_IJSP_SB_EEESS_EEESD_S1W_EEENS5_IJS1Z_SW_NS5_IJSC_NSA_ILi1024EEEEEEEEEEEEEEvS24_EENS_8epilogue10collective18CollectiveEpilogueINS2G_23Sm100TmaWarpSpecializedILi4ELi2ELi64ELb1ELb0EEEJNS5_IJNSA_ILi128EEESG_SH_EEENS5_IJNSN_IS2L_SD_EENSN_ISH_SD_EEEEENS_10bfloat16_tESM_S2Q_SM_NS2G_6fusion15FusionCallbacksIS2K_NS2R_17LinearCombinationIS2Q_fS2Q_fLNS_15FloatRoundStyleE2EEES2M_S2P_JEEENS4_5SM1004TMEM4LOAD26SM100_TMEM_LOAD_32dp32b64xENS4_13SM90_TMA_LOADENS1K_INS1L_ILi3ELi4ELi3EEENS1N_ILi16EEES1S_EENS4_39AutoVectorizingCopyWithAssumedAlignmentILi128EEENS4_14SM90_TMA_STOREES34_S36_S36_EEEvvEEEEvNT_6ParamsE) ;  /* 0xffffff24047c7950 */ /* 0x000fea0003c3ffff */
        .weak           $__internal_2_$__cuda_sm10x_tcgen05_guardrail_trap_unallocated_columns_being_dealloced
        .type           $__internal_2_$__cuda_sm10x_tcgen05_guardrail_trap_unallocated_columns_being_dealloced,@function
        .size           $__internal_2_$__cuda_sm10x_tcgen05_guardrail_trap_unallocated_columns_being_dealloced,(.L_x_231 - $__internal_2_$__cuda_sm10x_tcgen05_guardrail_trap_unallocated_columns_being_dealloced)
$__internal_2_$__cuda_sm10x_tcgen05_guardrail_trap_unallocated_columns_being_dealloced:
[----:B------:R-:W-:Y:S05]  /*da10*/  BPT.TRAP 0x1 ;  /* 0x000000040000795c */ /* 0x000fea0000300000 */
[----:B------:R-:W-:-:S04]  /*da20*/  HFMA2 R3, -RZ, RZ, 0, 0 ;  /* 0x00000000ff037431 */ /* 0x000fc800000001ff */
[----:B------:R-:W-:Y:S05]  /*da30*/  RET.REL.NODEC R2 `(_ZN7cutlass13device_kernelINS_4gemm6kernel13GemmUniversalIN4cute5tupleIJiiiiEEENS1_10collective13CollectiveMmaINS1_46MainloopSm100TmaUmmaWarpSpecializedBlockScaledILi16ELi2ELi1ENS5_IJNS4_1CILi2EEENSA_ILi4EEENSA_ILi1EEEEEEEENS5_IJNSA_ILi256EEESG_NSA_ILi64EEEEEENS5_IJNS_12float_e2m1_tENS_13float_ue4m3_tEEEENS5_IJNS5_IJlSD_lEEENS4_6LayoutINS5_IJNS5_IJNS5_IJNSA_ILi32EEESC_EEEiEEENS5_IJNS5_IJNSA_ILi16EEESC_EEEiEEENS5_IJSD_iEEEEEENS5_IJST_NS5_IJNS5_IJNSA_ILi0EEESD_EEENSA_ILi512EEEEEENS5_IJSW_iEEEEEEEEEEESL_S13_NS4_8TiledMMAINS4_8MMA_AtomIJNS4_23SM100_MMA_MXF4_2x1SM_SSISJ_SJ_fSK_Li256ELi256ELi16ELNS4_4UMMA5MajorE0ELS18_0ELNS17_7ScaleInE0ELS19_0EEEEEENSN_INS5_IJSD_SD_SD_EEENS5_IJSW_SW_SW_EEEEENS5_IJNS4_10UnderscoreES1F_S1F_EEEEENS5_IJNS4_28SM100_TMA_2SM_LOAD_MULTICASTES1I_EEENS5_IJNS4_14ComposedLayoutINS4_7SwizzleILi1ELi4ELi3EEENS4_18smem_ptr_flag_bitsILi4EEENSN_INS5_IJNSA_ILi8EEESH_EEENS5_IJSH_SD_EEEEEEENSN_INS5_IJNS5_IJNS5_IJSP_SD_EEESS_EEESD_NS5_IJSD_SD_EEEEEENS5_IJNS5_IJNS5_IJSS_SY_EEESX_EEESW_NS5_IJSC_SY_EEEEEEEEEEEvNS4_8identityENS5_IJNS4_18SM100_TMA_2SM_LOADES1I_EEENS5_IJS1T_NSN_INS5_IJNS5_IJNS5_IJSP_SB_EEESS_EEESD_S1W_EEENS5_IJS1Z_SW_NS5_IJSC_NSA_ILi1024EEEEEEEEEEEEEEvS24_EENS_8epilogue10collective18CollectiveEpilogueINS2G_23Sm100TmaWarpSpecializedILi4ELi2ELi64ELb1ELb0EEEJNS5_IJNSA_ILi128EEESG_SH_EEENS5_IJNSN_IS2L_SD_EENSN_ISH_SD_EEEEENS_10bfloat16_tESM_S2Q_SM_NS2G_6fusion15FusionCallbacksIS2K_NS2R_17LinearCombinationIS2Q_fS2Q_fLNS_15FloatRoundStyleE2EEES2M_S2P_JEEENS4_5SM1004TMEM4LOAD26SM100_TMEM_LOAD_32dp32b64xENS4_13SM90_TMA_LOADENS1K_INS1L_ILi3ELi4ELi3EEENS1N_ILi16EEES1S_EENS4_39AutoVectorizingCopyWithAssumedAlignmentILi128EEENS4_14SM90_TMA_STOREES34_S36_S36_EEEvvEEEEvNT_6ParamsE) ;  /* 0xffffff2402707950 */ /* 0x000fea0003c3ffff */
.L_x_230:
[----:B------:R-:W-:-:S00]  /*da40*/  BRA `(.L_x_230) ;  /* 0xfffffffc00fc7947 */ /* 0x000fc0000383ffff */
[----:B------:R-:W-:-:S00]  /*da50*/  NOP ;  /* 0x0000000000007918 */ /* 0x000fc00000000000 */
        /* <DEDUP_REMOVED lines=10> */
.L_x_231:


//--------------------- .nv.global.init           --------------------------
	.section	.nv.global.init,"aw",@progbits
.nv.global.init:
	.type		$str$29,@object
	.size		$str$29,($str$30 - $str$29)
$str$29:
        /*0000*/ 	.byte	0x28, 0x61, 0x64, 0x64, 0x72, 0x65, 0x73, 0x73, 0x20, 0x26, 0x20, 0x6d, 0x61, 0x73, 0x6b, 0x29
        /*0010*/ 	.byte	0x20, 0x3d, 0x3d, 0x20, 0x30, 0x00
	.type		$str$30,@object
	.size		$str$30,($str$26 - $str$30)
$str$30:
        /*0016*/ 	.byte	0x2f, 0x74, 0x6d, 0x70, 0x2f, 0x63, 0x75, 0x74, 0x6c, 0x61, 0x73, 0x73, 0x5f, 0x73, 0x77, 0x65
        /*0026*/ 	.byte	0x65, 0x70, 0x5f, 0x73, 0x72, 0x63, 0x2f, 0x69, 0x6e, 0x63, 0x6c, 0x75, 0x64, 0x65, 0x2f, 0x63
        /*0036*/ 	.byte	0x75, 0x74, 0x65, 0x2f, 0x70, 0x6f, 0x69, 0x6e, 0x74, 0x65, 0x72, 0x5f, 0x66, 0x6c, 0x61, 0x67
        /*0046*/ 	.byte	0x67, 0x65, 0x64, 0x2e, 0x68, 0x70, 0x70, 0x00
	.type		$str$26,@object
	.size		$str$26,($str$25 - $str$26)
$str$26:
        /*004e*/ 	.byte	0x2f, 0x74, 0x6d, 0x70, 0x2f, 0x63, 0x75, 0x74, 0x6c, 0x61, 0x73, 0x73, 0x5f, 0x73, 0x77, 0x65
        /*005e*/ 	.byte	0x65, 0x70, 0x5f, 0x73, 0x72, 0x63, 0x2f, 0x69, 0x6e, 0x63, 0x6c, 0x75, 0x64, 0x65, 0x2f, 0x63
        /*006e*/ 	.byte	0x75, 0x74, 0x65, 0x2f, 0x61, 0x74, 0x6f, 0x6d, 0x2f, 0x63, 0x6f, 0x70, 0x79, 0x5f, 0x74, 0x72
        /*007e*/ 	.byte	0x61, 0x69, 0x74, 0x73, 0x5f, 0x73, 0x6d, 0x31, 0x30, 0x30, 0x2e, 0x68, 0x70, 0x70, 0x00
	.type		$str$25,@object
	.size		$str$25,(__unnamed_1 - $str$25)
$str$25:
        /*008d*/ 	.byte	0x28, 0x28, 0x75, 0x69, 0x6e, 0x74, 0x33, 0x32, 0x5f, 0x74, 0x28, 0x74, 0x68, 0x72, 0x65, 0x61
        /*009d*/ 	.byte	0x64, 0x49, 0x64, 0x78, 0x2e, 0x78, 0x29, 0x20, 0x2f, 0x20, 0x33, 0x32, 0x29, 0x20, 0x25, 0x20
        /*00ad*/ 	.byte	0x34, 0x29, 0x20, 0x3d, 0x3d, 0x20, 0x28, 0x28, 0x28, 0x74, 0x6d, 0x65, 0x6d, 0x5f, 0x61, 0x64
        /*00bd*/ 	.byte	0x64, 0x72, 0x20, 0x3e, 0x3e, 0x20, 0x31, 0x36, 0x29, 0x20, 0x2f, 0x20, 0x33, 0x32, 0x29, 0x20
        /*00cd*/ 	.byte	0x25, 0x20, 0x34, 0x29, 0x00
	.type		__unnamed_1,@object
	.size		__unnamed_1,(__unnamed_2 - __unnamed_1)
__unnamed_1:
        /*00d2*/ 	.byte	0x61, 0x75, 0x74, 0x6f, 0x20, 0x63, 0x75, 0x74, 0x65, 0x3a, 0x3a, 0x61, 0x73, 0x5f, 0x70, 0x6f
        /* <DEDUP_REMOVED lines=24> */
        /*0262*/ 	.byte	0x38, 0x31, 0x39, 0x32, 0x3e, 0x3e, 0x3e, 0x3e, 0x5d, 0x00
	.type		__unnamed_2,@object
	.size		__unnamed_2,(.L_2 - __unnamed_2)
__unnamed_2:
        /* <DEDUP_REMOVED lines=43> */
        /*051c*/ 	.byte	0x74, 0x65, 0x3a, 0x3a, 0x43, 0x3c, 0x30, 0x3e, 0x3e, 0x3e, 0x3e, 0x5d, 0x00
.L_2:


//--------------------- .nv.shared._ZN7cutlass13device_kernelINS_4gemm6kernel13GemmUniversalIN4cute5tupleIJiiiiEEENS1_10collective13CollectiveMmaINS1_46MainloopSm100TmaUmmaWarpSpecializedBlockScaledILi16ELi2ELi1ENS5_IJNS4_1CILi2EEENSA_ILi4EEENSA_ILi1EEEEEEEENS5_IJNSA_ILi256EEESG_NSA_ILi64EEEEEENS5_IJNS_12float_e2m1_tENS_13float_ue4m3_tEEEENS5_IJNS5_IJlSD_lEEENS4_6LayoutINS5_IJNS5_IJNS5_IJNSA_ILi32EEESC_EEEiEEENS5_IJNS5_IJNSA_ILi16EEESC_EEEiEEENS5_IJSD_iEEEEEENS5_IJST_NS5_IJNS5_IJNSA_ILi0EEESD_EEENSA_ILi512EEEEEENS5_IJSW_iEEEEEEEEEEESL_S13_NS4_8TiledMMAINS4_8MMA_AtomIJNS4_23SM100_MMA_MXF4_2x1SM_SSISJ_SJ_fSK_Li256ELi256ELi16ELNS4_4UMMA5MajorE0ELS18_0ELNS17_7ScaleInE0ELS19_0EEEEEENSN_INS5_IJSD_SD_SD_EEENS5_IJSW_SW_SW_EEEEENS5_IJNS4_10UnderscoreES1F_S1F_EEEEENS5_IJNS4_28SM100_TMA_2SM_LOAD_MULTICASTES1I_EEENS5_IJNS4_14ComposedLayoutINS4_7SwizzleILi1ELi4ELi3EEENS4_18smem_ptr_flag_bitsILi4EEENSN_INS5_IJNSA_ILi8EEESH_EEENS5_IJSH_SD_EEEEEEENSN_INS5_IJNS5_IJNS5_IJSP_SD_EEESS_EEESD_NS5_IJSD_SD_EEEEEENS5_IJNS5_IJNS5_IJSS_SY_EEESX_EEESW_NS5_IJSC_SY_EEEEEEEEEEEvNS4_8identityENS5_IJNS4_18SM100_TMA_2SM_LOADES1I_EEENS5_IJS1T_NSN_INS5_IJNS5_IJNS5_IJSP_SB_EEESS_EEESD_S1W_EEENS5_IJS1Z_SW_NS5_IJSC_NSA_ILi1024EEEEEEEEEEEEEEvS24_EENS_8epilogue10collective18CollectiveEpilogueINS2G_23Sm100TmaWarpSpecializedILi4ELi2ELi64ELb1ELb0EEEJNS5_IJNSA_ILi128EEESG_SH_EEENS5_IJNSN_IS2L_SD_EENSN_ISH_SD_EEEEENS_10bfloat16_tESM_S2Q_SM_NS2G_6fusion15FusionCallbacksIS2K_NS2R_17LinearCombinationIS2Q_fS2Q_fLNS_15FloatRoundStyleE2EEES2M_S2P_JEEENS4_5SM1004TMEM4LOAD26SM100_TMEM_LOAD_32dp32b64xENS4_13SM90_TMA_LOADENS1K_INS1L_ILi3ELi4ELi3EEENS1N_ILi16EEES1S_EENS4_39AutoVectorizingCopyWithAssumedAlignmentILi128EEENS4_14SM90_TMA_STOREES34_S36_S36_EEEvvEEEEvNT_6ParamsE --------------------------
	.section	.nv.shared._ZN7cutlass13device_kernelINS_4gemm6kernel13GemmUniversalIN4cute5tupleIJiiiiEEENS1_10collective13CollectiveMmaINS1_46MainloopSm100TmaUmmaWarpSpecializedBlockScaledILi16ELi2ELi1ENS5_IJNS4_1CILi2EEENSA_ILi4EEENSA_ILi1EEEEEEEENS5_IJNSA_ILi256EEESG_NSA_ILi64EEEEEENS5_IJNS_12float_e2m1_tENS_13float_ue4m3_tEEEENS5_IJNS5_IJlSD_lEEENS4_6LayoutINS5_IJNS5_IJNS5_IJNSA_ILi32EEESC_EEEiEEENS5_IJNS5_IJNSA_ILi16EEESC_EEEiEEENS5_IJSD_iEEEEEENS5_IJST_NS5_IJNS5_IJNSA_ILi0EEESD_EEENSA_ILi512EEEEEENS5_IJSW_iEEEEEEEEEEESL_S13_NS4_8TiledMMAINS4_8MMA_AtomIJNS4_23SM100_MMA_MXF4_2x1SM_SSISJ_SJ_fSK_Li256ELi256ELi16ELNS4_4UMMA5MajorE0ELS18_0ELNS17_7ScaleInE0ELS19_0EEEEEENSN_INS5_IJSD_SD_SD_EEENS5_IJSW_SW_SW_EEEEENS5_IJNS4_10UnderscoreES1F_S1F_EEEEENS5_IJNS4_28SM100_TMA_2SM_LOAD_MULTICASTES1I_EEENS5_IJNS4_14ComposedLayoutINS4_7SwizzleILi1ELi4ELi3EEENS4_18smem_ptr_flag_bitsILi4EEENSN_INS5_IJNSA_ILi8EEESH_EEENS5_IJSH_SD_EEEEEEENSN_INS5_IJNS5_IJNS5_IJSP_SD_EEESS_EEESD_NS5_IJSD_SD_EEEEEENS5_IJNS5_IJNS5_IJSS_SY_EEESX_EEESW_NS5_IJSC_SY_EEEEEEEEEEEvNS4_8identityENS5_IJNS4_18SM100_TMA_2SM_LOADES1I_EEENS5_IJS1T_NSN_INS5_IJNS5_IJNS5_IJSP_SB_EEESS_EEESD_S1W_EEENS5_IJS1Z_SW_NS5_IJSC_NSA_ILi1024EEEEEEEEEEEEEEvS24_EENS_8epilogue10collective18CollectiveEpilogueINS2G_23Sm100TmaWarpSpecializedILi4ELi2ELi64ELb1ELb0EEEJNS5_IJNSA_ILi128EEESG_SH_EEENS5_IJNSN_IS2L_SD_EENSN_ISH_SD_EEEEENS_10bfloat16_tESM_S2Q_SM_NS2G_6fusion15FusionCallbacksIS2K_NS2R_17LinearCombinationIS2Q_fS2Q_fLNS_15FloatRoundStyleE2EEES2M_S2P_JEEENS4_5SM1004TMEM4LOAD26SM100_TMEM_LOAD_32dp32b64xENS4_13SM90_TMA_LOADENS1K_INS1L_ILi3ELi4ELi3EEENS1N_ILi16EEES1S_EENS4_39AutoVectorizingCopyWithAssumedAlignmentILi128EEENS4_14SM90_TMA_STOREES34_S36_S36_EEEvvEEEEvNT_6ParamsE,"aw",@nobits
	.sectionflags	@""
	.align	16
	.zero		1024


//--------------------- .nv.shared.reserved.0     --------------------------
	.section	.nv.shared.reserved.0,"aw",@nobits
	.weak		__nv_reservedSMEM_offset_0_alias
	.size		__nv_reservedSMEM_offset_0_alias, 0, 64
	.other		__nv_reservedSMEM_offset_0_alias,@"STO_CUDA_RESERVED_SHARED STV_DEFAULT"
__nv_reservedSMEM_offset_0_alias:
	.zero		0
.nv.shared.reserved.0:
	.zero		64
	.weak		__nv_reservedSMEM_tcgen05_partition
	.type		__nv_reservedSMEM_tcgen05_partition,@object
	.size		__nv_reservedSMEM_tcgen05_partition,(.L_0 - __nv_reservedSMEM_tcgen05_partition)
__nv_reservedSMEM_tcgen05_partition:
	.zero		32
.L_0:


//--------------------- .nv.global                --------------------------
	.section	.nv.global,"aw",@nobits
.nv.global:
	.type		_ZN40_INTERNAL_d65b9f62_4_k_cu_64ac4fa7_351454cute1_E,@object
	.size		_ZN40_INTERNAL_d65b9f62_4_k_cu_64ac4fa7_351454cute1_E,(_ZN40_INTERNAL_d65b9f62_4_k_cu_64ac4fa7_351454cuda3std3__45__cpo6cbeginE - _ZN40_INTERNAL_d65b9f62_4_k_cu_64ac4fa7_351454cute1_E)
_ZN40_INTERNAL_d65b9f62_4_k_cu_64ac4fa7_351454cute1_E:
	.zero		1
	.type		_ZN40_INTERNAL_d65b9f62_4_k_cu_64ac4fa7_351454cuda3std3__45__cpo6cbeginE,@object
	.size		_ZN40_INTERNAL_d65b9f62_4_k_cu_64ac4fa7_351454cuda3std3__45__cpo6cbeginE,(_ZN40_INTERNAL_d65b9f62_4_k_cu_64ac4fa7_351454cuda3std3__48in_placeE - _ZN40_INTERNAL_d65b9f62_4_k_cu_64ac4fa7_351454cuda3std3__45__cpo6cbeginE)
_ZN40_INTERNAL_d65b9f62_4_k_cu_64ac4fa7_351454cuda3std3__45__cpo6cbeginE:
	.zero		1
	.type		_ZN40_INTERNAL_d65b9f62_4_k_cu_64ac4fa7_351454cuda3std3__48in_placeE,@object
	.size		_ZN40_INTERNAL_d65b9f62_4_k_cu_64ac4fa7_351454cuda3std3__48in_placeE,(_ZN40_INTERNAL_d65b9f62_4_k_cu_64ac4fa7_351454cuda3std6ranges3__45__cpo9iter_moveE - _ZN40_INTERNAL_d65b9f62_4_k_cu_64ac4fa7_351454cuda3std3__48in_placeE)
_ZN40_INTERNAL_d65b9f62_4_k_cu_64ac4fa7_351454cuda3std3__48in_placeE:
	.zero		1
	.type		_ZN40_INTERNAL_d65b9f62_4_k_cu_64ac4fa7_351454cuda3std6ranges3__45__cpo9iter_moveE,@object
	.size		_ZN40_INTERNAL_d65b9f62_4_k_cu_64ac4fa7_351454cuda3std6ranges3__45__cpo9iter_moveE,(_ZN40_INTERNAL_d65b9f62_4_k_cu_64ac4fa7_351454cuda3std3__45__cpo5beginE - _ZN40_INTERNAL_d65b9f62_4_k_cu_64ac4fa7_351454cuda3std6ranges3__45__cpo9iter_moveE)
_ZN40_INTERNAL_d65b9f62_4_k_cu_64ac4fa7_351454cuda3std6ranges3__45__cpo9iter_moveE:
	.zero		1
	.type		_ZN40_INTERNAL_d65b9f62_4_k_cu_64ac4fa7_351454cuda3std3__45__cpo5beginE,@object
	.size		_ZN40_INTERNAL_d65b9f62_4_k_cu_64ac4fa7_351454cuda3std3__45__cpo5beginE,(_ZN40_INTERNAL_d65b9f62_4_k_cu_64ac4fa7_351454cuda3std3__442_GLOBAL__N__d65b9f62_4_k_cu_64ac4fa7_351456ignoreE - _ZN40_INTERNAL_d65b9f62_4_k_cu_64ac4fa7_351454cuda3std3__45__cpo5beginE)
_ZN40_INTERNAL_d65b9f62_4_k_cu_64ac4fa7_351454cuda3std3__45__cpo5beginE:
	.zero		1
	.type		_ZN40_INTERNAL_d65b9f62_4_k_cu_64ac4fa7_351454cuda3std3__442_GLOBAL__N__d65b9f62_4_k_cu_64ac4fa7_351456ignoreE,@object
	.size		_ZN40_INTERNAL_d65b9f62_4_k_cu_64ac4fa7_351454cuda3std3__442_GLOBAL__N__d65b9f62_4_k_cu_64ac4fa7_351456ignoreE,(_ZN40_INTERNAL_d65b9f62_4_k_cu_64ac4fa7_351454cute7productE - _ZN40_INTERNAL_d65b9f62_4_k_cu_64ac4fa7_351454cuda3std3__442_GLOBAL__N__d65b9f62_4_k_cu_64ac4fa7_351456ignoreE)
_ZN40_INTERNAL_d65b9f62_4_k_cu_64ac4fa7_351454cuda3std3__442_GLOBAL__N__d65b9f62_4_k_cu_64ac4fa7_351456ignoreE:
	.zero		1
	.type		_ZN40_INTERNAL_d65b9f62_4_k_cu_64ac4fa7_351454cute7productE,@object
	.size		_ZN40_INTERNAL_d65b9f62_4_k_cu_64ac4fa7_351454cute7productE,(_ZN40_INTERNAL_d65b9f62_4_k_cu_64ac4fa7_351454cuda3std3__45__cpo3endE - _ZN40_INTERNAL_d65b9f62_4_k_cu_64ac4fa7_351454cute7productE)
_ZN40_INTERNAL_d65b9f62_4_k_cu_64ac4fa7_351454cute7productE:
	.zero		1
	.type		_ZN40_INTERNAL_d65b9f62_4_k_cu_64ac4fa7_351454cuda3std3__45__cpo3endE,@object
	.size		_ZN40_INTERNAL_d65b9f62_4_k_cu_64ac4fa7_351454cuda3std3__45__cpo3endE,(_ZN40_INTERNAL_d65b9f62_4_k_cu_64ac4fa7_351454cuda3std3__419piecewise_constructE - _ZN40_INTERNAL_d65b9f62_4_k_cu_64ac4fa7_351454cuda3std3__45__cpo3endE)
_ZN40_INTERNAL_d65b9f62_4_k_cu_64ac4fa7_351454cuda3std3__45__cpo3endE:
	.zero		1
	.type		_ZN40_INTERNAL_d65b9f62_4_k_cu_64ac4fa7_351454cuda3std3__419piecewise_constructE,@object
	.size		_ZN40_INTERNAL_d65b9f62_4_k_cu_64ac4fa7_351454cuda3std3__419piecewise_constructE,(_ZN40_INTERNAL_d65b9f62_4_k_cu_64ac4fa7_351454cuda3std3__45__cpo4cendE - _ZN40_INTERNAL_d65b9f62_4_k_cu_64ac4fa7_351454cuda3std3__419piecewise_constructE)
_ZN40_INTERNAL_d65b9f62_4_k_cu_64ac4fa7_351454cuda3std3__419piecewise_constructE:
	.zero		1
	.type		_ZN40_INTERNAL_d65b9f62_4_k_cu_64ac4fa7_351454cuda3std3__45__cpo4cendE,@object
	.size		_ZN40_INTERNAL_d65b9f62_4_k_cu_64ac4fa7_351454cuda3std3__45__cpo4cendE,(_ZN40_INTERNAL_d65b9f62_4_k_cu_64ac4fa7_351454cuda3std6ranges3__45__cpo4swapE - _ZN40_INTERNAL_d65b9f62_4_k_cu_64ac4fa7_351454cuda3std3__45__cpo4cendE)
_ZN40_INTERNAL_d65b9f62_4_k_cu_64ac4fa7_351454cuda3std3__45__cpo4cendE:
	.zero		1
	.type		_ZN40_INTERNAL_d65b9f62_4_k_cu_64ac4fa7_351454cuda3std6ranges3__45__cpo4swapE,@object
	.size		_ZN40_INTERNAL_d65b9f62_4_k_cu_64ac4fa7_351454cuda3std6ranges3__45__cpo4swapE,(.L_10 - _ZN40_INTERNAL_d65b9f62_4_k_cu_64ac4fa7_351454cuda3std6ranges3__45__cpo4swapE)
_ZN40_INTERNAL_d65b9f62_4_k_cu_64ac4fa7_351454cuda3std6ranges3__45__cpo4swapE:
	.zero		1
.L_10:


//--------------------- .nv.constant0._ZN7cutlass13device_kernelINS_4gemm6kernel13GemmUniversalIN4cute5tupleIJiiiiEEENS1_10collective13CollectiveMmaINS1_46MainloopSm100TmaUmmaWarpSpecializedBlockScaledILi16ELi2ELi1ENS5_IJNS4_1CILi2EEENSA_ILi4EEENSA_ILi1EEEEEEEENS5_IJNSA_ILi256EEESG_NSA_ILi64EEEEEENS5_IJNS_12float_e2m1_tENS_13float_ue4m3_tEEEENS5_IJNS5_IJlSD_lEEENS4_6LayoutINS5_IJNS5_IJNS5_IJNSA_ILi32EEESC_EEEiEEENS5_IJNS5_IJNSA_ILi16EEESC_EEEiEEENS5_IJSD_iEEEEEENS5_IJST_NS5_IJNS5_IJNSA_ILi0EEESD_EEENSA_ILi512EEEEEENS5_IJSW_iEEEEEEEEEEESL_S13_NS4_8TiledMMAINS4_8MMA_AtomIJNS4_23SM100_MMA_MXF4_2x1SM_SSISJ_SJ_fSK_Li256ELi256ELi16ELNS4_4UMMA5MajorE0ELS18_0ELNS17_7ScaleInE0ELS19_0EEEEEENSN_INS5_IJSD_SD_SD_EEENS5_IJSW_SW_SW_EEEEENS5_IJNS4_10UnderscoreES1F_S1F_EEEEENS5_IJNS4_28SM100_TMA_2SM_LOAD_MULTICASTES1I_EEENS5_IJNS4_14ComposedLayoutINS4_7SwizzleILi1ELi4ELi3EEENS4_18smem_ptr_flag_bitsILi4EEENSN_INS5_IJNSA_ILi8EEESH_EEENS5_IJSH_SD_EEEEEEENSN_INS5_IJNS5_IJNS5_IJSP_SD_EEESS_EEESD_NS5_IJSD_SD_EEEEEENS5_IJNS5_IJNS5_IJSS_SY_EEESX_EEESW_NS5_IJSC_SY_EEEEEEEEEEEvNS4_8identityENS5_IJNS4_18SM100_TMA_2SM_LOADES1I_EEENS5_IJS1T_NSN_INS5_IJNS5_IJNS5_IJSP_SB_EEESS_EEESD_S1W_EEENS5_IJS1Z_SW_NS5_IJSC_NSA_ILi1024EEEEEEEEEEEEEEvS24_EENS_8epilogue10collective18CollectiveEpilogueINS2G_23Sm100TmaWarpSpecializedILi4ELi2ELi64ELb1ELb0EEEJNS5_IJNSA_ILi128EEESG_SH_EEENS5_IJNSN_IS2L_SD_EENSN_ISH_SD_EEEEENS_10bfloat16_tESM_S2Q_SM_NS2G_6fusion15FusionCallbacksIS2K_NS2R_17LinearCombinationIS2Q_fS2Q_fLNS_15FloatRoundStyleE2EEES2M_S2P_JEEENS4_5SM1004TMEM4LOAD26SM100_TMEM_LOAD_32dp32b64xENS4_13SM90_TMA_LOADENS1K_INS1L_ILi3ELi4ELi3EEENS1N_ILi16EEES1S_EENS4_39AutoVectorizingCopyWithAssumedAlignmentILi128EEENS4_14SM90_TMA_STOREES34_S36_S36_EEEvvEEEEvNT_6ParamsE --------------------------
	.section	.nv.constant0._ZN7cutlass13device_kernelINS_4gemm6kernel13GemmUniversalIN4cute5tupleIJiiiiEEENS1_10collective13CollectiveMmaINS1_46MainloopSm100TmaUmmaWarpSpecializedBlockScaledILi16ELi2ELi1ENS5_IJNS4_1CILi2EEENSA_ILi4EEENSA_ILi1EEEEEEEENS5_IJNSA_ILi256EEESG_NSA_ILi64EEEEEENS5_IJNS_12float_e2m1_tENS_13float_ue4m3_tEEEENS5_IJNS5_IJlSD_lEEENS4_6LayoutINS5_IJNS5_IJNS5_IJNSA_ILi32EEESC_EEEiEEENS5_IJNS5_IJNSA_ILi16EEESC_EEEiEEENS5_IJSD_iEEEEEENS5_IJST_NS5_IJNS5_IJNSA_ILi0EEESD_EEENSA_ILi512EEEEEENS5_IJSW_iEEEEEEEEEEESL_S13_NS4_8TiledMMAINS4_8MMA_AtomIJNS4_23SM100_MMA_MXF4_2x1SM_SSISJ_SJ_fSK_Li256ELi256ELi16ELNS4_4UMMA5MajorE0ELS18_0ELNS17_7ScaleInE0ELS19_0EEEEEENSN_INS5_IJSD_SD_SD_EEENS5_IJSW_SW_SW_EEEEENS5_IJNS4_10UnderscoreES1F_S1F_EEEEENS5_IJNS4_28SM100_TMA_2SM_LOAD_MULTICASTES1I_EEENS5_IJNS4_14ComposedLayoutINS4_7SwizzleILi1ELi4ELi3EEENS4_18smem_ptr_flag_bitsILi4EEENSN_INS5_IJNSA_ILi8EEESH_EEENS5_IJSH_SD_EEEEEEENSN_INS5_IJNS5_IJNS5_IJSP_SD_EEESS_EEESD_NS5_IJSD_SD_EEEEEENS5_IJNS5_IJNS5_IJSS_SY_EEESX_EEESW_NS5_IJSC_SY_EEEEEEEEEEEvNS4_8identityENS5_IJNS4_18SM100_TMA_2SM_LOADES1I_EEENS5_IJS1T_NSN_INS5_IJNS5_IJNS5_IJSP_SB_EEESS_EEESD_S1W_EEENS5_IJS1Z_SW_NS5_IJSC_NSA_ILi1024EEEEEEEEEEEEEEvS24_EENS_8epilogue10collective18CollectiveEpilogueINS2G_23Sm100TmaWarpSpecializedILi4ELi2ELi64ELb1ELb0EEEJNS5_IJNSA_ILi128EEESG_SH_EEENS5_IJNSN_IS2L_SD_EENSN_ISH_SD_EEEEENS_10bfloat16_tESM_S2Q_SM_NS2G_6fusion15FusionCallbacksIS2K_NS2R_17LinearCombinationIS2Q_fS2Q_fLNS_15FloatRoundStyleE2EEES2M_S2P_JEEENS4_5SM1004TMEM4LOAD26SM100_TMEM_LOAD_32dp32b64xENS4_13SM90_TMA_LOADENS1K_INS1L_ILi3ELi4ELi3EEENS1N_ILi16EEES1S_EENS4_39AutoVectorizingCopyWithAssumedAlignmentILi128EEENS4_14SM90_TMA_STOREES34_S36_S36_EEEvvEEEEvNT_6ParamsE,"a",@progbits
	.sectionflags	@""
	.align	4
.nv.constant0._ZN7cutlass13device_kernelINS_4gemm6kernel13GemmUniversalIN4cute5tupleIJiiiiEEENS1_10collective13CollectiveMmaINS1_46MainloopSm100TmaUmmaWarpSpecializedBlockScaledILi16ELi2ELi1ENS5_IJNS4_1CILi2EEENSA_ILi4EEENSA_ILi1EEEEEEEENS5_IJNSA_ILi256EEESG_NSA_ILi64EEEEEENS5_IJNS_12float_e2m1_tENS_13float_ue4m3_tEEEENS5_IJNS5_IJlSD_lEEENS4_6LayoutINS5_IJNS5_IJNS5_IJNSA_ILi32EEESC_EEEiEEENS5_IJNS5_IJNSA_ILi16EEESC_EEEiEEENS5_IJSD_iEEEEEENS5_IJST_NS5_IJNS5_IJNSA_ILi0EEESD_EEENSA_ILi512EEEEEENS5_IJSW_iEEEEEEEEEEESL_S13_NS4_8TiledMMAINS4_8MMA_AtomIJNS4_23SM100_MMA_MXF4_2x1SM_SSISJ_SJ_fSK_Li256ELi256ELi16ELNS4_4UMMA5MajorE0ELS18_0ELNS17_7ScaleInE0ELS19_0EEEEEENSN_INS5_IJSD_SD_SD_EEENS5_IJSW_SW_SW_EEEEENS5_IJNS4_10UnderscoreES1F_S1F_EEEEENS5_IJNS4_28SM100_TMA_2SM_LOAD_MULTICASTES1I_EEENS5_IJNS4_14ComposedLayoutINS4_7SwizzleILi1ELi4ELi3EEENS4_18smem_ptr_flag_bitsILi4EEENSN_INS5_IJNSA_ILi8EEESH_EEENS5_IJSH_SD_EEEEEEENSN_INS5_IJNS5_IJNS5_IJSP_SD_EEESS_EEESD_NS5_IJSD_SD_EEEEEENS5_IJNS5_IJNS5_IJSS_SY_EEESX_EEESW_NS5_IJSC_SY_EEEEEEEEEEEvNS4_8identityENS5_IJNS4_18SM100_TMA_2SM_LOADES1I_EEENS5_IJS1T_NSN_INS5_IJNS5_IJNS5_IJSP_SB_EEESS_EEESD_S1W_EEENS5_IJS1Z_SW_NS5_IJSC_NSA_ILi1024EEEEEEEEEEEEEEvS24_EENS_8epilogue10collective18CollectiveEpilogueINS2G_23Sm100TmaWarpSpecializedILi4ELi2ELi64ELb1ELb0EEEJNS5_IJNSA_ILi128EEESG_SH_EEENS5_IJNSN_IS2L_SD_EENSN_ISH_SD_EEEEENS_10bfloat16_tESM_S2Q_SM_NS2G_6fusion15FusionCallbacksIS2K_NS2R_17LinearCombinationIS2Q_fS2Q_fLNS_15FloatRoundStyleE2EEES2M_S2P_JEEENS4_5SM1004TMEM4LOAD26SM100_TMEM_LOAD_32dp32b64xENS4_13SM90_TMA_LOADENS1K_INS1L_ILi3ELi4ELi3EEENS1N_ILi16EEES1S_EENS4_39AutoVectorizingCopyWithAssumedAlignmentILi128EEENS4_14SM90_TMA_STOREES34_S36_S36_EEEvvEEEEvNT_6ParamsE:
	.zero		3968


//--------------------- SYMBOLS --------------------------

	.type		.nv.reservedSmem.offset0,@object
	.size		.nv.reservedSmem.offset0,0x4
	.type		.nv.reservedSmem.cap,@object
	.size		.nv.reservedSmem.cap,0x4
	.type		__assertfail,@function
